def matmul_kernel(
    a_ptr,
    b_ptr,
    c_ptr,
    M,
    N,
    K,
    stride_am,
    stride_ak,
    stride_bk,
    stride_bn,
    stride_cm,
    stride_cn,
    BLOCK_M: tl.constexpr,
    BLOCK_N: tl.constexpr,
    BLOCK_K: tl.constexpr,
    GROUP_M: tl.constexpr,
):
    pid = tl.program_id(axis=0)
    num_pid_m = tl.cdiv(M, BLOCK_M)
    num_pid_n = tl.cdiv(N, BLOCK_N)
    num_pid_in_group = GROUP_M * num_pid_n
    group_id = pid // num_pid_in_group
    first_pid_m = group_id * GROUP_M
    group_size_m = min(num_pid_m - first_pid_m, GROUP_M)
    pid_m = first_pid_m + ((pid % num_pid_in_group) % group_size_m)
    pid_n = (pid % num_pid_in_group) // group_size_m

    offs_am = (pid_m * BLOCK_M + tl.arange(0, BLOCK_M)) % M
    offs_bn = (pid_n * BLOCK_N + tl.arange(0, BLOCK_N)) % N
    offs_k = tl.arange(0, BLOCK_K)
    a_ptrs = a_ptr + offs_am[:, None] * stride_am + offs_k[None, :] * stride_ak
    b_ptrs = b_ptr + offs_k[:, None] * stride_bk + offs_bn[None, :] * stride_bn

    acc = tl.zeros((BLOCK_M, BLOCK_N), dtype=tl.float32)
    for kk in range(0, tl.cdiv(K, BLOCK_K)):
        a = tl.load(a_ptrs, mask=offs_k[None, :] < K - kk * BLOCK_K, other=0.0)
        b = tl.load(b_ptrs, mask=offs_k[:, None] < K - kk * BLOCK_K, other=0.0)
        acc = tl.dot(a, b, acc)
        a_ptrs += BLOCK_K * stride_ak
        b_ptrs += BLOCK_K * stride_bk

    c = acc.to(c_ptr.dtype.element_ty)
    offs_cm = pid_m * BLOCK_M + tl.arange(0, BLOCK_M)
    offs_cn = pid_n * BLOCK_N + tl.arange(0, BLOCK_N)
    c_ptrs = c_ptr + offs_cm[:, None] * stride_cm + offs_cn[None, :] * stride_cn
    mask = (offs_cm[:, None] < M) & (offs_cn[None, :] < N)
    tl.store(c_ptrs, c, mask=mask)

# config = {"BLOCK_K": 64, "BLOCK_M": 256, "BLOCK_N": 256, "GROUP_M": 8, "arch": "sm_90", "dtype": "fp8e4m3", "num_ctas": 1, "num_stages": 3, "num_warps": 2}
# arch = sm_90


// ===== COMPILED SASS (sm_90a) =====

	.target	sm_90a

	.elftype	@"ET_EXEC"


//--------------------- .note.nv.tkinfo           --------------------------
	.section	.note.nv.tkinfo,"",@"SHT_NOTE"
	.sectionflags	@"SHF_NOTE_NV_TKINFO"
	.tkinfo
        /*0018*/ 	.word	0x00000002
        /*0030*/ 	.string	""
        /*0030*/ 	.string	"ptxas"
        /*0030*/ 	.string	"Cuda compilation tools, release 13.0, V13.0.88"
        /*0030*/ 	.string	"Build cuda_13.0.r13.0/compiler.36424714_0"
        /*0030*/ 	.string	"-v  -suppress-debug-info  -lineinfo  -arch sm_90a "



//--------------------- .note.nv.cuinfo           --------------------------
	.section	.note.nv.cuinfo,"",@"SHT_NOTE"
	.sectionflags	@"SHF_NOTE_NV_CUINFO"
        /*0018*/ 	.short	0x0002
        /*001a*/ 	.short	0x005a
        /*001c*/ 	.short	0x0082
	.zero		2


//--------------------- .nv.info                  --------------------------
	.section	.nv.info,"",@"SHT_CUDA_INFO"
	.align	4


	//----- nvinfo : EIATTR_REGCOUNT
	.align		4
        /*0000*/ 	.byte	0x04, 0x2f
        /*0002*/ 	.short	(.L_1 - .L_0)
	.align		4
.L_0:
        /*0004*/ 	.word	index@(matmul_kernel)
        /*0008*/ 	.word	0x00000020


	//----- nvinfo : EIATTR_FRAME_SIZE
	.align		4
.L_1:
        /*000c*/ 	.byte	0x04, 0x11
        /*000e*/ 	.short	(.L_3 - .L_2)
	.align		4
.L_2:
        /*0010*/ 	.word	index@(matmul_kernel)
        /*0014*/ 	.word	0x000066d0


	//----- nvinfo : EIATTR_MIN_STACK_SIZE
	.align		4
.L_3:
        /*0018*/ 	.byte	0x04, 0x12
        /*001a*/ 	.short	(.L_5 - .L_4)
	.align		4
.L_4:
        /*001c*/ 	.word	index@(matmul_kernel)
        /*0020*/ 	.word	0x000066d0
.L_5:


//--------------------- .nv.compat                --------------------------
	.section	.nv.compat,"",@"SHT_CUDA_COMPAT_INFO"
	.align	4
        /*0000*/ 	.byte	0x02, 0x09, 0x01, 0x00, 0x02, 0x02, 0x02, 0x00, 0x02, 0x05, 0x05, 0x00, 0x03, 0x07, 0x01, 0x01
        /*0010*/ 	.byte	0x02, 0x03, 0x00, 0x00, 0x02, 0x06, 0x01, 0x00, 0x04, 0x0b, 0x08, 0x00, 0x00, 0x00, 0x00, 0x00
        /*0020*/ 	.byte	0x00, 0x00, 0x00, 0x00


//--------------------- .nv.info.matmul_kernel    --------------------------
	.section	.nv.info.matmul_kernel,"",@"SHT_CUDA_INFO"
	.sectionflags	@""
	.align	4


	//----- nvinfo : EIATTR_CUDA_API_VERSION
	.align		4
        /*0000*/ 	.byte	0x04, 0x37
        /*0002*/ 	.short	(.L_7 - .L_6)
.L_6:
        /*0004*/ 	.word	0x00000082


	//----- nvinfo : EIATTR_KPARAM_INFO
	.align		4
.L_7:
        /*0008*/ 	.byte	0x04, 0x17
        /*000a*/ 	.short	(.L_9 - .L_8)
.L_8:
        /*000c*/ 	.word	0x00000000
        /*0010*/ 	.short	0x000d
        /*0012*/ 	.short	0x0048
        /*0014*/ 	.byte	0x00, 0xf4, 0x21, 0x00


	//----- nvinfo : EIATTR_KPARAM_INFO
	.align		4
.L_9:
        /*0018*/ 	.byte	0x04, 0x17
        /*001a*/ 	.short	(.L_11 - .L_10)
.L_10:
        /*001c*/ 	.word	0x00000000
        /*0020*/ 	.short	0x000c
        /*0022*/ 	.short	0x0040
        /*0024*/ 	.byte	0x00, 0xf4, 0x21, 0x00


	//----- nvinfo : EIATTR_KPARAM_INFO
	.align		4
.L_11:
        /*0028*/ 	.byte	0x04, 0x17
        /*002a*/ 	.short	(.L_13 - .L_12)
.L_12:
        /*002c*/ 	.word	0x00000000
        /*0030*/ 	.short	0x000b
        /*0032*/ 	.short	0x0038
        /*0034*/ 	.byte	0x00, 0xf0, 0x11, 0x00


	//----- nvinfo : EIATTR_KPARAM_INFO
	.align		4
.L_13:
        /*0038*/ 	.byte	0x04, 0x17
        /*003a*/ 	.short	(.L_15 - .L_14)
.L_14:
        /*003c*/ 	.word	0x00000000
        /*0040*/ 	.short	0x000a
        /*0042*/ 	.short	0x0034
        /*0044*/ 	.byte	0x00, 0xf0, 0x11, 0x00


	//----- nvinfo : EIATTR_KPARAM_INFO
	.align		4
.L_15:
        /*0048*/ 	.byte	0x04, 0x17
        /*004a*/ 	.short	(.L_17 - .L_16)
.L_16:
        /*004c*/ 	.word	0x00000000
        /*0050*/ 	.short	0x0009
        /*0052*/ 	.short	0x0030
        /*0054*/ 	.byte	0x00, 0xf0, 0x11, 0x00


	//----- nvinfo : EIATTR_KPARAM_INFO
	.align		4
.L_17:
        /*0058*/ 	.byte	0x04, 0x17
        /*005a*/ 	.short	(.L_19 - .L_18)
.L_18:
        /*005c*/ 	.word	0x00000000
        /*0060*/ 	.short	0x0008
        /*0062*/ 	.short	0x002c
        /*0064*/ 	.byte	0x00, 0xf0, 0x11, 0x00


	//----- nvinfo : EIATTR_KPARAM_INFO
	.align		4
.L_19:
        /*0068*/ 	.byte	0x04, 0x17
        /*006a*/ 	.short	(.L_21 - .L_20)
.L_20:
        /*006c*/ 	.word	0x00000000
        /*0070*/ 	.short	0x0007
        /*0072*/ 	.short	0x0028
        /*0074*/ 	.byte	0x00, 0xf0, 0x11, 0x00


	//----- nvinfo : EIATTR_KPARAM_INFO
	.align		4
.L_21:
        /*0078*/ 	.byte	0x04, 0x17
        /*007a*/ 	.short	(.L_23 - .L_22)
.L_22:
        /*007c*/ 	.word	0x00000000
        /*0080*/ 	.short	0x0006
        /*0082*/ 	.short	0x0024
        /*0084*/ 	.byte	0x00, 0xf0, 0x11, 0x00


	//----- nvinfo : EIATTR_KPARAM_INFO
	.align		4
.L_23:
        /*0088*/ 	.byte	0x04, 0x17
        /*008a*/ 	.short	(.L_25 - .L_24)
.L_24:
        /*008c*/ 	.word	0x00000000
        /*0090*/ 	.short	0x0005
        /*0092*/ 	.short	0x0020
        /*0094*/ 	.byte	0x00, 0xf0, 0x11, 0x00


	//----- nvinfo : EIATTR_KPARAM_INFO
	.align		4
.L_25:
        /*0098*/ 	.byte	0x04, 0x17
        /*009a*/ 	.short	(.L_27 - .L_26)
.L_26:
        /*009c*/ 	.word	0x00000000
        /*00a0*/ 	.short	0x0004
        /*00a2*/ 	.short	0x001c
        /*00a4*/ 	.byte	0x00, 0xf0, 0x11, 0x00


	//----- nvinfo : EIATTR_KPARAM_INFO
	.align		4
.L_27:
        /*00a8*/ 	.byte	0x04, 0x17
        /*00aa*/ 	.short	(.L_29 - .L_28)
.L_28:
        /*00ac*/ 	.word	0x00000000
        /*00b0*/ 	.short	0x0003
        /*00b2*/ 	.short	0x0018
        /*00b4*/ 	.byte	0x00, 0xf0, 0x11, 0x00


	//----- nvinfo : EIATTR_KPARAM_INFO
	.align		4
.L_29:
        /*00b8*/ 	.byte	0x04, 0x17
        /*00ba*/ 	.short	(.L_31 - .L_30)
.L_30:
        /*00bc*/ 	.word	0x00000000
        /*00c0*/ 	.short	0x0002
        /*00c2*/ 	.short	0x0010
        /*00c4*/ 	.byte	0x00, 0xf4, 0x21, 0x00


	//----- nvinfo : EIATTR_KPARAM_INFO
	.align		4
.L_31:
        /*00c8*/ 	.byte	0x04, 0x17
        /*00ca*/ 	.short	(.L_33 - .L_32)
.L_32:
        /*00cc*/ 	.word	0x00000000
        /*00d0*/ 	.short	0x0001
        /*00d2*/ 	.short	0x0008
        /*00d4*/ 	.byte	0x00, 0xf4, 0x21, 0x00


	//----- nvinfo : EIATTR_KPARAM_INFO
	.align		4
.L_33:
        /*00d8*/ 	.byte	0x04, 0x17
        /*00da*/ 	.short	(.L_35 - .L_34)
.L_34:
        /*00dc*/ 	.word	0x00000000
        /*00e0*/ 	.short	0x0000
        /*00e2*/ 	.short	0x0000
        /*00e4*/ 	.byte	0x00, 0xf4, 0x21, 0x00


	//----- nvinfo : EIATTR_SPARSE_MMA_MASK
	.align		4
.L_35:
        /*00e8*/ 	.byte	0x03, 0x50
        /*00ea*/ 	.short	0x0000


	//----- nvinfo : EIATTR_MAXREG_COUNT
	.align		4
        /*00ec*/ 	.byte	0x03, 0x1b
        /*00ee*/ 	.short	0x00ff


	//----- nvinfo : EIATTR_NUM_BARRIERS
	.align		4
        /*00f0*/ 	.byte	0x02, 0x4c
        /*00f2*/ 	.byte	0x01
	.zero		1


	//----- nvinfo : EIATTR_ANNOTATIONS
	.align		4
        /*00f4*/ 	.byte	0x04, 0x55
        /*00f6*/ 	.short	(.L_37 - .L_36)


	//   ....[0]....
.L_36:
        /*00f8*/ 	.word	0x00000001
        /*00fc*/ 	.byte	0x10, 0x05, 0x00, 0x00, 0x01, 0x00, 0x00, 0x00, 0x60, 0x05, 0x00, 0x00, 0x01, 0x00, 0x00, 0x00
        /* <DEDUP_REMOVED lines=2851> */
        /*b33c*/ 	.byte	0x30, 0x9c, 0x02, 0x00, 0x01, 0x00, 0x00, 0x00, 0x40, 0x9c, 0x02, 0x00


	//----- nvinfo : EIATTR_MERCURY_ISA_VERSION
	.align		4
.L_37:
        /*b348*/ 	.byte	0x03, 0x5f
        /*b34a*/ 	.short	0x0101


	//----- nvinfo : EIATTR_EXIT_INSTR_OFFSETS
	.align		4
        /*b34c*/ 	.byte	0x04, 0x1c
        /*b34e*/ 	.short	(.L_39 - .L_38)


	//   ....[0]....
.L_38:
        /*b350*/ 	.word	0x000e24d0


	//   ....[1]....
        /*b354*/ 	.word	0x000e2500


	//----- nvinfo : EIATTR_REQNTID
	.align		4
.L_39:
        /*b358*/ 	.byte	0x04, 0x10
        /*b35a*/ 	.short	(.L_41 - .L_40)
.L_40:
        /*b35c*/ 	.word	0x00000040
        /*b360*/ 	.word	0x00000001
        /*b364*/ 	.word	0x00000001


	//----- nvinfo : EIATTR_CBANK_PARAM_SIZE
	.align		4
.L_41:
        /*b368*/ 	.byte	0x03, 0x19
        /*b36a*/ 	.short	0x0050


	//----- nvinfo : EIATTR_PARAM_CBANK
	.align		4
        /*b36c*/ 	.byte	0x04, 0x0a
        /*b36e*/ 	.short	(.L_43 - .L_42)
	.align		4
.L_42:
        /*b370*/ 	.word	index@(.nv.constant0.matmul_kernel)
        /*b374*/ 	.short	0x0210
        /*b376*/ 	.short	0x0050


	//----- nvinfo : EIATTR_SW_WAR
	.align		4
.L_43:
        /*b378*/ 	.byte	0x04, 0x36
        /*b37a*/ 	.short	(.L_45 - .L_44)
.L_44:
        /*b37c*/ 	.word	0x00000008
.L_45:


//--------------------- .nv.callgraph             --------------------------
	.section	.nv.callgraph,"",@"SHT_CUDA_CALLGRAPH"
	.align	4
	.sectionentsize	8
	.align		4
        /*0000*/ 	.word	0x00000000
	.align		4
        /*0004*/ 	.word	0xffffffff
	.align		4
        /*0008*/ 	.word	0x00000000
	.align		4
        /*000c*/ 	.word	0xfffffffe
	.align		4
        /*0010*/ 	.word	0x00000000
	.align		4
        /*0014*/ 	.word	0xfffffffd
	.align		4
        /*0018*/ 	.word	0x00000000
	.align		4
        /*001c*/ 	.word	0xfffffffc


//--------------------- .text.matmul_kernel       --------------------------
	.section	.text.matmul_kernel,"ax",@progbits
	.align	128
        .global         matmul_kernel
        .type           matmul_kernel,@function
        .size           matmul_kernel,(.L_x_4 - matmul_kernel)
        .other          matmul_kernel,@"STO_CUDA_ENTRY STV_DEFAULT"
matmul_kernel:
.text.matmul_kernel:
[----:B------:R-:W0:Y:S08]  /*0000*/  LDC R1, c[0x0][0x28] ;  /* 0x00000a00ff017b82 */ /* 0x000e300000000800 */
[----:B------:R-:W1:Y:S01]  /*0010*/  LDC.64 R4, c[0x0][0x228] ;  /* 0x00008a00ff047b82 */ /* 0x000e620000000a00 */
[----:B0-----:R-:W-:Y:S01]  /*0020*/  VIADD R1, R1, 0xffff9930 ;  /* 0xffff993001017836 */ /* 0x001fe20000000000 */
[----:B------:R-:W0:Y:S01]  /*0030*/  S2R R14, SR_TID.X ;  /* 0x00000000000e7919 */ /* 0x000e220000002100 */
[----:B------:R-:W-:Y:S01]  /*0040*/  UMOV UR22, 0x400 ;  /* 0x0000040000167882 */ /* 0x000fe20000000000 */
[----:B------:R-:W-:-:S04]  /*0050*/  ULDC.64 UR6, c[0x0][0x208] ;  /* 0x0000820000067ab9 */ /* 0x000fc80000000a00 */
[----:B------:R-:W2:Y:S01]  /*0060*/  S2UR UR4, SR_CgaCtaId ;  /* 0x00000000000479c3 */ /* 0x000ea20000008800 */
[----:B-1----:R-:W-:-:S05]  /*0070*/  VIADD R0, R5, 0xff ;  /* 0x000000ff05007836 */ /* 0x002fca0000000000 */
[----:B------:R-:W-:Y:S01]  /*0080*/  SHF.R.S32.HI R3, RZ, 0x1f, R0 ;  /* 0x0000001fff037819 */ /* 0x000fe20000011400 */
[----:B--2---:R-:W-:-:S03]  /*0090*/  ULEA UR22, UR4, UR22, 0x18 ;  /* 0x0000001604167291 */ /* 0x004fc6000f8ec03f */
[----:B------:R-:W-:Y:S02]  /*00a0*/  LEA.HI R3, R3, R0, RZ, 0x8 ;  /* 0x0000000003037211 */ /* 0x000fe400078f40ff */
[----:B0-----:R-:W-:Y:S02]  /*00b0*/  LOP3.LUT R17, R14, 0x3f, RZ, 0xc0, !PT ;  /* 0x0000003f0e117812 */ /* 0x001fe400078ec0ff */
[----:B------:R-:W-:Y:S02]  /*00c0*/  SHF.R.S32.HI R0, RZ, 0x8, R3 ;  /* 0x00000008ff007819 */ /* 0x000fe40000011403 */
[----:B------:R-:W0:Y:S03]  /*00d0*/  S2R R3, SR_CTAID.X ;  /* 0x0000000000037919 */ /* 0x000e260000002500 */
[----:B------:R-:W-:-:S05]  /*00e0*/  IMAD.SHL.U32 R0, R0, 0x8, RZ ;  /* 0x0000000800007824 */ /* 0x000fca00078e00ff */
[-C--:B------:R-:W-:Y:S02]  /*00f0*/  IABS R9, R0.reuse ;  /* 0x0000000000097213 */ /* 0x080fe40000000000 */
[----:B------:R-:W-:Y:S02]  /*0100*/  IABS R12, R0 ;  /* 0x00000000000c7213 */ /* 0x000fe40000000000 */
[----:B------:R-:W1:Y:S08]  /*0110*/  I2F.RP R2, R9 ;  /* 0x0000000900027306 */ /* 0x000e700000209400 */
[----:B-1----:R-:W1:Y:S01]  /*0120*/  MUFU.RCP R2, R2 ;  /* 0x0000000200027308 */ /* 0x002e620000001000 */
[----:B0-----:R-:W-:Y:S01]  /*0130*/  IABS R10, R3 ;  /* 0x00000003000a7213 */ /* 0x001fe20000000000 */
[----:B-1----:R-:W-:-:S02]  /*0140*/  VIADD R6, R2, 0xffffffe ;  /* 0x0ffffffe02067836 */ /* 0x002fc40000000000 */
[----:B------:R-:W-:-:S04]  /*0150*/  IMAD.MOV R2, RZ, RZ, -R12 ;  /* 0x000000ffff027224 */ /* 0x000fc800078e0a0c */
[----:B------:R0:W1:Y:S02]  /*0160*/  F2I.FTZ.U32.TRUNC.NTZ R7, R6 ;  /* 0x0000000600077305 */ /* 0x000064000021f000 */
[----:B0-----:R-:W-:Y:S02]  /*0170*/  IMAD.MOV.U32 R6, RZ, RZ, RZ ;  /* 0x000000ffff067224 */ /* 0x001fe400078e00ff */
[----:B-1----:R-:W-:-:S04]  /*0180*/  IMAD.MOV R8, RZ, RZ, -R7 ;  /* 0x000000ffff087224 */ /* 0x002fc800078e0a07 */
[----:B------:R-:W-:Y:S02]  /*0190*/  IMAD R11, R8, R9, RZ ;  /* 0x00000009080b7224 */ /* 0x000fe400078e02ff */
[----:B------:R-:W-:Y:S02]  /*01a0*/  IMAD.MOV.U32 R8, RZ, RZ, R10 ;  /* 0x000000ffff087224 */ /* 0x000fe400078e000a */
[----:B------:R-:W-:-:S06]  /*01b0*/  IMAD.HI.U32 R7, R7, R11, R6 ;  /* 0x0000000b07077227 */ /* 0x000fcc00078e0006 */
[----:B------:R-:W-:-:S04]  /*01c0*/  IMAD.HI.U32 R7, R7, R8, RZ ;  /* 0x0000000807077227 */ /* 0x000fc800078e00ff */
[----:B------:R-:W-:-:S05]  /*01d0*/  IMAD R2, R7, R2, R8 ;  /* 0x0000000207027224 */ /* 0x000fca00078e0208 */
[----:B------:R-:W-:-:S13]  /*01e0*/  ISETP.GT.U32.AND P1, PT, R9, R2, PT ;  /* 0x000000020900720c */ /* 0x000fda0003f24070 */
[----:B------:R-:W-:Y:S02]  /*01f0*/  @!P1 IMAD.IADD R2, R2, 0x1, -R9 ;  /* 0x0000000102029824 */ /* 0x000fe400078e0a09 */
[----:B------:R-:W-:Y:S01]  /*0200*/  @!P1 VIADD R7, R7, 0x1 ;  /* 0x0000000107079836 */ /* 0x000fe20000000000 */
[----:B------:R-:W-:Y:S02]  /*0210*/  ISETP.NE.AND P1, PT, R0, RZ, PT ;  /* 0x000000ff0000720c */ /* 0x000fe40003f25270 */
[----:B------:R-:W-:Y:S02]  /*0220*/  ISETP.GE.U32.AND P0, PT, R2, R9, PT ;  /* 0x000000090200720c */ /* 0x000fe40003f06070 */
[----:B------:R-:W-:-:S04]  /*0230*/  LOP3.LUT R2, R3, R0, RZ, 0x3c, !PT ;  /* 0x0000000003027212 */ /* 0x000fc800078e3cff */
[----:B------:R-:W-:Y:S01]  /*0240*/  ISETP.GE.AND P2, PT, R2, RZ, PT ;  /* 0x000000ff0200720c */ /* 0x000fe20003f46270 */
[----:B------:R-:W-:-:S06]  /*0250*/  VIADD R2, R4, 0xff ;  /* 0x000000ff04027836 */ /* 0x000fcc0000000000 */
[----:B------:R-:W-:-:S04]  /*0260*/  @P0 VIADD R7, R7, 0x1 ;  /* 0x0000000107070836 */ /* 0x000fc80000000000 */
[----:B------:R-:W-:Y:S01]  /*0270*/  IMAD.MOV.U32 R6, RZ, RZ, R7 ;  /* 0x000000ffff067224 */ /* 0x000fe200078e0007 */
[----:B------:R-:W-:-:S03]  /*0280*/  SHF.R.S32.HI R7, RZ, 0x1f, R2 ;  /* 0x0000001fff077819 */ /* 0x000fc60000011402 */
[----:B------:R-:W-:Y:S01]  /*0290*/  @!P2 IMAD.MOV R6, RZ, RZ, -R6 ;  /* 0x000000ffff06a224 */ /* 0x000fe200078e0a06 */
[----:B------:R-:W-:Y:S02]  /*02a0*/  @!P1 LOP3.LUT R6, RZ, R0, RZ, 0x33, !PT ;  /* 0x00000000ff069212 */ /* 0x000fe400078e33ff */
[----:B------:R-:W-:-:S03]  /*02b0*/  LEA.HI R7, R7, R2, RZ, 0x8 ;  /* 0x0000000207077211 */ /* 0x000fc600078f40ff */
[----:B------:R-:W-:Y:S02]  /*02c0*/  IMAD.SHL.U32 R2, R6, 0x8, RZ ;  /* 0x0000000806027824 */ /* 0x000fe400078e00ff */
[----:B------:R-:W-:-:S03]  /*02d0*/  IMAD.MOV R6, RZ, RZ, -R6 ;  /* 0x000000ffff067224 */ /* 0x000fc600078e0a06 */
[----:B------:R-:W-:Y:S01]  /*02e0*/  LEA.HI.SX32 R7, R7, -R2, 0x18 ;  /* 0x8000000207077211 */ /* 0x000fe200078fc2ff */
[----:B------:R-:W-:Y:S02]  /*02f0*/  IMAD R15, R0, R6, R3 ;  /* 0x00000006000f7224 */ /* 0x000fe400078e0203 */
[----:B------:R-:W-:Y:S01]  /*0300*/  IMAD.MOV.U32 R6, RZ, RZ, RZ ;  /* 0x000000ffff067224 */ /* 0x000fe200078e00ff */
[----:B------:R-:W-:Y:S02]  /*0310*/  VIMNMX R8, R7, 0x8, PT ;  /* 0x0000000807087848 */ /* 0x000fe40003fe0100 */
[----:B------:R-:W-:Y:S02]  /*0320*/  IABS R13, R15 ;  /* 0x0000000f000d7213 */ /* 0x000fe40000000000 */
[----:B------:R-:W-:-:S04]  /*0330*/  IABS R11, R8 ;  /* 0x00000008000b7213 */ /* 0x000fc80000000000 */
[----:B------:R-:W0:Y:S08]  /*0340*/  I2F.RP R9, R11 ;  /* 0x0000000b00097306 */ /* 0x000e300000209400 */
[----:B0-----:R-:W0:Y:S02]  /*0350*/  MUFU.RCP R9, R9 ;  /* 0x0000000900097308 */ /* 0x001e240000001000 */
[----:B0-----:R-:W-:-:S06]  /*0360*/  VIADD R7, R9, 0xffffffe ;  /* 0x0ffffffe09077836 */ /* 0x001fcc0000000000 */
[----:B------:R-:W0:Y:S02]  /*0370*/  F2I.FTZ.U32.TRUNC.NTZ R7, R7 ;  /* 0x0000000700077305 */ /* 0x000e24000021f000 */
[----:B0-----:R-:W-:-:S04]  /*0380*/  IMAD.MOV R10, RZ, RZ, -R7 ;  /* 0x000000ffff0a7224 */ /* 0x001fc800078e0a07 */
[----:B------:R-:W-:-:S04]  /*0390*/  IMAD.MOV.U32 R0, RZ, RZ, R10 ;  /* 0x000000ffff007224 */ /* 0x000fc800078e000a */
[----:B------:R-:W-:Y:S01]  /*03a0*/  IMAD R3, R0, R11, RZ ;  /* 0x0000000b00037224 */ /* 0x000fe200078e02ff */
[----:B------:R-:W-:-:S03]  /*03b0*/  IABS R0, R8 ;  /* 0x0000000800007213 */ /* 0x000fc60000000000 */
[----:B------:R-:W-:Y:S02]  /*03c0*/  IMAD.HI.U32 R6, R7, R3, R6 ;  /* 0x0000000307067227 */ /* 0x000fe400078e0006 */
[----:B------:R-:W0:Y:S02]  /*03d0*/  LDC R7, c[0x0][0x230] ;  /* 0x00008c00ff077b82 */ /* 0x000e240000000800 */
[----:B------:R-:W-:Y:S02]  /*03e0*/  IMAD.MOV R0, RZ, RZ, -R0 ;  /* 0x000000ffff007224 */ /* 0x000fe400078e0a00 */
[----:B------:R-:W-:-:S04]  /*03f0*/  IMAD.HI.U32 R6, R6, R13, RZ ;  /* 0x0000000d06067227 */ /* 0x000fc800078e00ff */
[----:B------:R-:W-:-:S05]  /*0400*/  IMAD R0, R6, R0, R13 ;  /* 0x0000000006007224 */ /* 0x000fca00078e020d */
[----:B------:R-:W-:Y:S01]  /*0410*/  ISETP.GT.U32.AND P1, PT, R11, R0, PT ;  /* 0x000000000b00720c */ /* 0x000fe20003f24070 */
[----:B0-----:R-:W-:-:S12]  /*0420*/  VIADD R18, R7, 0x3f ;  /* 0x0000003f07127836 */ /* 0x001fd80000000000 */
[----:B------:R-:W-:Y:S02]  /*0430*/  @!P1 IMAD.IADD R0, R0, 0x1, -R11 ;  /* 0x0000000100009824 */ /* 0x000fe400078e0a0b */
[----:B------:R-:W-:Y:S01]  /*0440*/  @!P1 VIADD R6, R6, 0x1 ;  /* 0x0000000106069836 */ /* 0x000fe20000000000 */
[----:B------:R-:W-:Y:S02]  /*0450*/  ISETP.NE.AND P1, PT, R8, RZ, PT ;  /* 0x000000ff0800720c */ /* 0x000fe40003f25270 */
[----:B------:R-:W-:Y:S02]  /*0460*/  ISETP.GE.U32.AND P0, PT, R0, R11, PT ;  /* 0x0000000b0000720c */ /* 0x000fe40003f06070 */
[----:B------:R-:W-:-:S04]  /*0470*/  LOP3.LUT R0, R15, R8, RZ, 0x3c, !PT ;  /* 0x000000080f007212 */ /* 0x000fc800078e3cff */
[----:B------:R-:W-:-:S07]  /*0480*/  ISETP.GE.AND P2, PT, R0, RZ, PT ;  /* 0x000000ff0000720c */ /* 0x000fce0003f46270 */
[----:B------:R-:W-:Y:S01]  /*0490*/  @P0 VIADD R6, R6, 0x1 ;  /* 0x0000000106060836 */ /* 0x000fe20000000000 */
[----:B------:R-:W-:-:S05]  /*04a0*/  ISETP.GT.AND P0, PT, R18, 0x3f, PT ;  /* 0x0000003f1200780c */ /* 0x000fca0003f04270 */
[----:B------:R-:W-:Y:S01]  /*04b0*/  @!P2 IMAD.MOV R6, RZ, RZ, -R6 ;  /* 0x000000ffff06a224 */ /* 0x000fe200078e0a06 */
[----:B------:R-:W-:-:S05]  /*04c0*/  @!P1 LOP3.LUT R6, RZ, R8, RZ, 0x33, !PT ;  /* 0x00000008ff069212 */ /* 0x000fca00078e33ff */
[----:B------:R-:W-:Y:S02]  /*04d0*/  IMAD.MOV R3, RZ, RZ, -R6 ;  /* 0x000000ffff037224 */ /* 0x000fe400078e0a06 */
[----:B------:R-:W-:Y:S02]  /*04e0*/  IMAD.SHL.U32 R16, R6, 0x100, RZ ;  /* 0x0000010006107824 */ /* 0x000fe400078e00ff */
[----:B------:R-:W-:Y:S02]  /*04f0*/  IMAD R3, R8, R3, R15 ;  /* 0x0000000308037224 */ /* 0x000fe400078e020f */
[----:B------:R-:W-:Y:S01]  /*0500*/  VIADD R6, R16, 0x2 ;  /* 0x0000000210067836 */ /* 0x000fe20000000000 */
[----:B------:R-:W-:Y:S01]  /*0510*/  STL [R1+0x1060], R16 ;  /* 0x0010601001007387 */ /* 0x000fe20000100800 */
[----:B------:R-:W-:Y:S02]  /*0520*/  IMAD.IADD R0, R2, 0x1, R3 ;  /* 0x0000000102007824 */ /* 0x000fe400078e0203 */
[----:B------:R-:W-:-:S02]  /*0530*/  VIADD R2, R16, 0x1 ;  /* 0x0000000110027836 */ /* 0x000fc40000000000 */
[C---:B------:R-:W-:Y:S02]  /*0540*/  VIADD R3, R16.reuse, 0x3 ;  /* 0x0000000310037836 */ /* 0x040fe40000000000 */
[----:B------:R-:W-:Y:S01]  /*0550*/  VIADD R15, R16, 0xaa ;  /* 0x000000aa100f7836 */ /* 0x000fe20000000000 */
[----:B------:R0:W-:Y:S01]  /*0560*/  STL [R1+0x538], R2 ;  /* 0x0005380201007387 */ /* 0x0001e20000100800 */
[----:B------:R-:W-:Y:S02]  /*0570*/  IMAD R24, R0, 0x100, R17 ;  /* 0x0000010000187824 */ /* 0x000fe400078e0211 */
[C---:B------:R-:W-:Y:S01]  /*0580*/  VIADD R0, R16.reuse, 0xef ;  /* 0x000000ef10007836 */ /* 0x040fe20000000000 */
[----:B------:R1:W-:Y:S01]  /*0590*/  STL [R1+0x534], R6 ;  /* 0x0005340601007387 */ /* 0x0003e20000100800 */
[C---:B------:R-:W-:Y:S02]  /*05a0*/  VIADD R29, R16.reuse, 0xf0 ;  /* 0x000000f0101d7836 */ /* 0x040fe40000000000 */
[C---:B------:R-:W-:Y:S01]  /*05b0*/  VIADD R23, R16.reuse, 0xf1 ;  /* 0x000000f110177836 */ /* 0x040fe20000000000 */
[----:B------:R2:W-:Y:S01]  /*05c0*/  STL [R1+0x52c], R3 ;  /* 0x00052c0301007387 */ /* 0x0005e20000100800 */
[----:B------:R-:W-:-:S02]  /*05d0*/  VIADD R22, R16, 0xf2 ;  /* 0x000000f210167836 */ /* 0x000fc40000000000 */
[C---:B0-----:R-:W-:Y:S02]  /*05e0*/  VIADD R2, R16.reuse, 0x4 ;  /* 0x0000000410027836 */ /* 0x041fe40000000000 */
[C---:B------:R-:W-:Y:S02]  /*05f0*/  VIADD R21, R16.reuse, 0xf3 ;  /* 0x000000f310157836 */ /* 0x040fe40000000000 */
[C---:B-1----:R-:W-:Y:S01]  /*0600*/  VIADD R6, R16.reuse, 0x5 ;  /* 0x0000000510067836 */ /* 0x042fe20000000000 */
[----:B------:R0:W-:Y:S01]  /*0610*/  STL [R1+0x528], R2 ;  /* 0x0005280201007387 */ /* 0x0001e20000100800 */
[C---:B------:R-:W-:Y:S02]  /*0620*/  VIADD R20, R16.reuse, 0xf4 ;  /* 0x000000f410147836 */ /* 0x040fe40000000000 */
[C---:B--2---:R-:W-:Y:S01]  /*0630*/  VIADD R3, R16.reuse, 0x6 ;  /* 0x0000000610037836 */ /* 0x044fe20000000000 */
[----:B------:R1:W-:Y:S01]  /*0640*/  STL [R1+0x530], R6 ;  /* 0x0005300601007387 */ /* 0x0003e20000100800 */
[----:B------:R-:W-:-:S02]  /*0650*/  VIADD R19, R16, 0xf6 ;  /* 0x000000f610137836 */ /* 0x000fc40000000000 */
[C---:B------:R-:W-:Y:S01]  /*0660*/  VIADD R18, R16.reuse, 0xf7 ;  /* 0x000000f710127836 */ /* 0x040fe20000000000 */
[----:B------:R2:W-:Y:S01]  /*0670*/  STL [R1+0x524], R3 ;  /* 0x0005240301007387 */ /* 0x0005e20000100800 */
[C---:B------:R-:W-:Y:S02]  /*0680*/  VIADD R13, R16.reuse, 0xf8 ;  /* 0x000000f8100d7836 */ /* 0x040fe40000000000 */
[C---:B0-----:R-:W-:Y:S02]  /*0690*/  VIADD R2, R16.reuse, 0x7 ;  /* 0x0000000710027836 */ /* 0x041fe40000000000 */
[C---:B------:R-:W-:Y:S02]  /*06a0*/  VIADD R12, R16.reuse, 0xf9 ;  /* 0x000000f9100c7836 */ /* 0x040fe40000000000 */
[C---:B-1----:R-:W-:Y:S01]  /*06b0*/  VIADD R6, R16.reuse, 0x8 ;  /* 0x0000000810067836 */ /* 0x042fe20000000000 */
[----:B------:R0:W-:Y:S01]  /*06c0*/  STL [R1+0x520], R2 ;  /* 0x0005200201007387 */ /* 0x0001e20000100800 */
[----:B------:R-:W-:-:S02]  /*06d0*/  VIADD R11, R16, 0xfa ;  /* 0x000000fa100b7836 */ /* 0x000fc40000000000 */
[C---:B--2---:R-:W-:Y:S01]  /*06e0*/  VIADD R3, R16.reuse, 0x9 ;  /* 0x0000000910037836 */ /* 0x044fe20000000000 */
[----:B------:R1:W-:Y:S01]  /*06f0*/  STL [R1+0x51c], R6 ;  /* 0x00051c0601007387 */ /* 0x0003e20000100800 */
[C---:B------:R-:W-:Y:S02]  /*0700*/  VIADD R10, R16.reuse, 0xfb ;  /* 0x000000fb100a7836 */ /* 0x040fe40000000000 */
[C---:B------:R-:W-:Y:S01]  /*0710*/  VIADD R9, R16.reuse, 0xfc ;  /* 0x000000fc10097836 */ /* 0x040fe20000000000 */
[----:B------:R2:W-:Y:S01]  /*0720*/  STL [R1+0x518], R3 ;  /* 0x0005180301007387 */ /* 0x0005e20000100800 */
[C---:B------:R-:W-:Y:S02]  /*0730*/  VIADD R8, R16.reuse, 0xfd ;  /* 0x000000fd10087836 */ /* 0x040fe40000000000 */
[C---:B0-----:R-:W-:Y:S02]  /*0740*/  VIADD R2, R16.reuse, 0xa ;  /* 0x0000000a10027836 */ /* 0x041fe40000000000 */
[----:B------:R-:W-:-:S02]  /*0750*/  VIADD R7, R16, 0xfe ;  /* 0x000000fe10077836 */ /* 0x000fc40000000000 */
[C---:B-1----:R-:W-:Y:S01]  /*0760*/  VIADD R6, R16.reuse, 0xb ;  /* 0x0000000b10067836 */ /* 0x042fe20000000000 */
[----:B------:R0:W-:Y:S01]  /*0770*/  STL [R1+0x514], R2 ;  /* 0x0005140201007387 */ /* 0x0001e20000100800 */
[----:B--2---:R-:W-:-:S03]  /*0780*/  VIADD R3, R16, 0xc ;  /* 0x0000000c10037836 */ /* 0x004fc60000000000 */
[----:B------:R1:W-:Y:S04]  /*0790*/  STL [R1+0x510], R6 ;  /* 0x0005100601007387 */ /* 0x0003e80000100800 */
[----:B------:R2:W-:Y:S01]  /*07a0*/  STL [R1+0x50c], R3 ;  /* 0x00050c0301007387 */ /* 0x0005e20000100800 */
[C---:B0-----:R-:W-:Y:S02]  /*07b0*/  VIADD R2, R16.reuse, 0xd ;  /* 0x0000000d10027836 */ /* 0x041fe40000000000 */
[----:B-1----:R-:W-:-:S03]  /*07c0*/  VIADD R6, R16, 0xe ;  /* 0x0000000e10067836 */ /* 0x002fc60000000000 */
        /* <DEDUP_REMOVED lines=315> */
[----:B------:R-:W-:Y:S01]  /*1b80*/  STL [R1+0x3060], R15 ;  /* 0x0030600f01007387 */ /* 0x000fe20000100800 */
[----:B0-----:R-:W-:-:S03]  /*1b90*/  VIADD R2, R16, 0xad ;  /* 0x000000ad10027836 */ /* 0x001fc60000000000 */
[----:B------:R0:W-:Y:S01]  /*1ba0*/  STL [R1+0x30c0], R3 ;  /* 0x0030c00301007387 */ /* 0x0001e20000100800 */
[----:B-1----:R-:W-:-:S03]  /*1bb0*/  VIADD R6, R16, 0xb0 ;  /* 0x000000b010067836 */ /* 0x002fc60000000000 */
[----:B------:R1:W-:Y:S01]  /*1bc0*/  STL [R1+0x108], R2 ;  /* 0x0001080201007387 */ /* 0x0003e20000100800 */
[C---:B0-----:R-:W-:Y:S02]  /*1bd0*/  VIADD R3, R16.reuse, 0xae ;  /* 0x000000ae10037836 */ /* 0x041fe40000000000 */
[----:B-1----:R-:W-:-:S03]  /*1be0*/  VIADD R2, R16, 0xaf ;  /* 0x000000af10027836 */ /* 0x002fc60000000000 */
[----:B------:R0:W-:Y:S04]  /*1bf0*/  STL [R1+0x104], R3 ;  /* 0x0001040301007387 */ /* 0x0001e80000100800 */
        /* <DEDUP_REMOVED lines=126> */
[----:B------:R1:W-:Y:S04]  /*23e0*/  STL [R1], R0 ;  /* 0x0000000001007387 */ /* 0x0003e80000100800 */
[----:B------:R-:W-:Y:S01]  /*23f0*/  STL [R1+0x1068], R24 ;  /* 0x0010681801007387 */ /* 0x000fe20000100800 */
[----:B0-----:R-:W-:Y:S02]  /*2400*/  VIADD R3, R24, 0x80 ;  /* 0x0000008018037836 */ /* 0x001fe40000000000 */
[----:B-1----:R-:W-:Y:S02]  /*2410*/  VIADD R0, R16, 0xf5 ;  /* 0x000000f510007836 */ /* 0x002fe40000000000 */
[----:B------:R-:W-:-:S03]  /*2420*/  VIADD R16, R24, 0x40 ;  /* 0x0000004018107836 */ /* 0x000fc60000000000 */
[----:B------:R0:W-:Y:S04]  /*2430*/  STL [R1+0xc], R0 ;  /* 0x00000c0001007387 */ /* 0x0001e80000100800 */
[----:B------:R1:W-:Y:S04]  /*2440*/  STL [R1+0x1b64], R16 ;  /* 0x001b641001007387 */ /* 0x0003e80000100800 */
[----:B------:R1:W-:Y:S01]  /*2450*/  STL [R1+0x1b60], R3 ;  /* 0x001b600301007387 */ /* 0x0003e20000100800 */
[----:B0-----:R-:W-:-:S05]  /*2460*/  VIADD R0, R24, 0xc0 ;  /* 0x000000c018007836 */ /* 0x001fca0000000000 */
[----:B------:R1:W-:Y:S01]  /*2470*/  STL [R1+0x106c], R0 ;  /* 0x00106c0001007387 */ /* 0x0003e20000100800 */
[----:B------:R-:W-:Y:S05]  /*2480*/  @P0 BRA `(.L_x_0) ;  /* 0x00000040000c0947 */ /* 0x000fea0003800000 */
[----:B-1----:R-:W-:Y:S01]  /*2490*/  IMAD.SHL.U32 R0, R14, 0x10, RZ ;  /* 0x000000100e007824 */ /* 0x002fe200078e00ff */
[----:B------:R0:W-:Y:S04]  /*24a0*/  STL [R1+0x40], RZ ;  /* 0x000040ff01007387 */ /* 0x0001e80000100800 */
[----:B------:R0:W-:Y:S04]  /*24b0*/  STL [R1+0x3064], R0 ;  /* 0x0030640001007387 */ /* 0x0001e80000100800 */
[----:B------:R0:W-:Y:S04]  /*24c0*/  STL [R1+0x44], RZ ;  /* 0x000044ff01007387 */ /* 0x0001e80000100800 */
        /* <DEDUP_REMOVED lines=1021> */
[----:B------:R0:W-:Y:S01]  /*64a0*/  STL [R1+0x14fc], RZ ;  /* 0x0014fcff01007387 */ /* 0x0001e20000100800 */
[----:B------:R-:W-:Y:S05]  /*64b0*/  BRA `(.L_x_1) ;  /* 0x000007f400e47947 */ /* 0x000fea0003800000 */
.L_x_0:
[----:B------:R0:W-:Y:S01]  /*64c0*/  STL [R1+0x3280], R21 ;  /* 0x0032801501007387 */ /* 0x0001e20000100800 */
[----:B-1----:R-:W-:Y:S01]  /*64d0*/  IABS R3, R4 ;  /* 0x0000000400037213 */ /* 0x002fe20000000000 */
[----:B------:R-:W-:Y:S01]  /*64e0*/  IMAD.MOV.U32 R14, RZ, RZ, RZ ;  /* 0x000000ffff0e7224 */ /* 0x000fe200078e00ff */
[----:B------:R-:W-:Y:S01]  /*64f0*/  IABS R25, R24 ;  /* 0x0000001800197213 */ /* 0x000fe20000000000 */
[----:B------:R-:W-:Y:S01]  /*6500*/  ULDC UR20, c[0x0][0x23c] ;  /* 0x00008f0000147ab9 */ /* 0x000fe20000000800 */
[----:B------:R-:W-:Y:S01]  /*6510*/  ISETP.GE.AND P3, PT, R6, RZ, PT ;  /* 0x000000ff0600720c */ /* 0x000fe20003f66270 */
[----:B------:R-:W-:Y:S01]  /*6520*/  ULDC.64 UR4, c[0x0][0x218] ;  /* 0x0000860000047ab9 */ /* 0x000fe20000000a00 */
[----:B------:R-:W-:Y:S01]  /*6530*/  ISETP.GE.AND P0, PT, R7, RZ, PT ;  /* 0x000000ff0700720c */ /* 0x000fe20003f06270 */
[----:B------:R-:W-:Y:S01]  /*6540*/  ULDC.64 UR8, c[0x0][0x210] ;  /* 0x0000840000087ab9 */ /* 0x000fe20000000a00 */
[----:B------:R-:W-:Y:S01]  /*6550*/  ISETP.GE.AND P2, PT, R8, RZ, PT ;  /* 0x000000ff0800720c */ /* 0x000fe20003f46270 */
[----:B0-----:R-:W2:Y:S01]  /*6560*/  LDL R21, [R1+0x1b64] ;  /* 0x001b640001157983 */ /* 0x001ea20000100800 */
[----:B------:R-:W-:Y:S01]  /*6570*/  ULDC UR19, c[0x0][0x238] ;  /* 0x00008e0000137ab9 */ /* 0x000fe20000000800 */
[----:B------:R-:W-:Y:S01]  /*6580*/  ULDC UR18, c[0x0][0x238] ;  /* 0x00008e0000127ab9 */ /* 0x000fe20000000800 */
[----:B------:R-:W-:Y:S01]  /*6590*/  ULDC UR17, c[0x0][0x238] ;  /* 0x00008e0000117ab9 */ /* 0x000fe20000000800 */
[----:B------:R0:W-:Y:S01]  /*65a0*/  STL [R1+0x327c], R22 ;  /* 0x00327c1601007387 */ /* 0x0001e20000100800 */
[----:B------:R-:W-:Y:S01]  /*65b0*/  ULDC UR16, c[0x0][0x238] ;  /* 0x00008e0000107ab9 */ /* 0x000fe20000000800 */
        /* <DEDUP_REMOVED lines=8> */
[----:B0-----:R-:W3:Y:S01]  /*6640*/  LDL R22, [R1+0x1b60] ;  /* 0x001b600001167983 */ /* 0x001ee20000100800 */
[----:B------:R-:W0:Y:S01]  /*6650*/  I2F.RP R0, R3 ;  /* 0x0000000300007306 */ /* 0x000e220000209400 */
        /* <DEDUP_REMOVED lines=12> */
[----:B-1----:R-:W4:Y:S01]  /*6720*/  LDL R23, [R1+0x106c] ;  /* 0x00106c0001177983 */ /* 0x002f220000100800 */
[----:B------:R-:W-:Y:S01]  /*6730*/  ULDC UR35, c[0x0][0x238] ;  /* 0x00008e0000237ab9 */ /* 0x000fe20000000800 */
[----:B0-----:R-:W0:Y:S01]  /*6740*/  MUFU.RCP R0, R0 ;  /* 0x0000000000007308 */ /* 0x001e220000001000 */
[----:B------:R-:W-:Y:S01]  /*6750*/  ULDC UR21, c[0x0][0x238] ;  /* 0x00008e0000157ab9 */ /* 0x000fe20000000800 */
[----:B------:R1:W-:Y:S01]  /*6760*/  STL [R1+0x3270], R29 ;  /* 0x0032701d01007387 */ /* 0x0003e20000100800 */
[----:B------:R-:W-:Y:S01]  /*6770*/  ULDC UR61, c[0x0][0x238] ;  /* 0x00008e00003d7ab9 */ /* 0x000fe20000000800 */
[----:B------:R-:W-:Y:S01]  /*6780*/  ULDC UR60, c[0x0][0x238] ;  /* 0x00008e00003c7ab9 */ /* 0x000fe20000000800 */
[----:B------:R-:W-:Y:S01]  /*6790*/  ULDC UR59, c[0x0][0x238] ;  /* 0x00008e00003b7ab9 */ /* 0x000fe20000000800 */
[----:B------:R5:W-:Y:S01]  /*67a0*/  STL [R1+0x31a4], R5 ;  /* 0x0031a40501007387 */ /* 0x000be20000100800 */
[----:B------:R-:W-:Y:S01]  /*67b0*/  ULDC UR58, c[0x0][0x238] ;  /* 0x00008e00003a7ab9 */ /* 0x000fe20000000800 */
[----:B-1----:R-:W-:Y:S01]  /*67c0*/  IMAD.MOV.U32 R29, RZ, RZ, R2 ;  /* 0x000000ffff1d7224 */ /* 0x002fe200078e0002 */
[----:B------:R-:W-:Y:S01]  /*67d0*/  IABS R2, R5 ;  /* 0x0000000500027213 */ /* 0x000fe20000000000 */
[----:B-----5:R-:W-:-:S03]  /*67e0*/  IMAD.MOV.U32 R5, RZ, RZ, R15 ;  /* 0x000000ffff057224 */ /* 0x020fc600078e000f */
[----:B------:R-:W1:Y:S01]  /*67f0*/  I2F.RP R16, R2 ;  /* 0x0000000200107306 */ /* 0x000e620000209400 */
[----:B0-----:R-:W-:-:S07]  /*6800*/  VIADD R0, R0, 0xffffffe ;  /* 0x0ffffffe00007836 */ /* 0x001fce0000000000 */
[----:B------:R-:W0:Y:S08]  /*6810*/  F2I.FTZ.U32.TRUNC.NTZ R15, R0 ;  /* 0x00000000000f7305 */ /* 0x000e30000021f000 */
[----:B-1----:R-:W1:Y:S01]  /*6820*/  MUFU.RCP R16, R16 ;  /* 0x0000001000107308 */ /* 0x002e620000001000 */
[----:B0-----:R-:W-:-:S04]  /*6830*/  IMAD.MOV R28, RZ, RZ, -R15 ;  /* 0x000000ffff1c7224 */ /* 0x001fc800078e0a0f */
[----:B------:R-:W-:-:S04]  /*6840*/  IMAD R28, R28, R3, RZ ;  /* 0x000000031c1c7224 */ /* 0x000fc800078e02ff */
[----:B------:R-:W-:-:S04]  /*6850*/  IMAD.HI.U32 R28, R15, R28, R14 ;  /* 0x0000001c0f1c7227 */ /* 0x000fc800078e000e */
[----:B-1----:R-:W-:Y:S02]  /*6860*/  VIADD R16, R16, 0xffffffe ;  /* 0x0ffffffe10107836 */ /* 0x002fe40000000000 */
[----:B------:R-:W-:Y:S02]  /*6870*/  IMAD.HI.U32 R0, R28, R25, RZ ;  /* 0x000000191c007227 */ /* 0x000fe400078e00ff */
[----:B------:R-:W0:Y:S02]  /*6880*/  F2I.FTZ.U32.TRUNC.NTZ R17, R16 ;  /* 0x0000001000117305 */ /* 0x000e24000021f000 */
[----:B------:R-:W-:-:S04]  /*6890*/  IMAD.MOV R0, RZ, RZ, -R0 ;  /* 0x000000ffff007224 */ /* 0x000fc800078e0a00 */
[----:B------:R-:W-:Y:S02]  /*68a0*/  IMAD R25, R3, R0, R25 ;  /* 0x0000000003197224 */ /* 0x000fe400078e0219 */
[----:B0-----:R-:W-:-:S04]  /*68b0*/  IMAD.MOV R16, RZ, RZ, -R17 ;  /* 0x000000ffff107224 */ /* 0x001fc800078e0a11 */
[----:B------:R-:W-:Y:S02]  /*68c0*/  IMAD R0, R16, R2, RZ ;  /* 0x0000000210007224 */ /* 0x000fe400078e02ff */
[----:B------:R-:W-:-:S04]  /*68d0*/  IMAD.MOV.U32 R16, RZ, RZ, RZ ;  /* 0x000000ffff107224 */ /* 0x000fc800078e00ff */
[----:B------:R-:W-:Y:S02]  /*68e0*/  IMAD.HI.U32 R0, R17, R0, R16 ;  /* 0x0000000011007227 */ /* 0x000fe400078e0010 */
[----:B------:R-:W5:Y:S01]  /*68f0*/  LDL R17, [R1+0x305c] ;  /* 0x00305c0001117983 */ /* 0x000f620000100800 */
[----:B------:R-:W-:Y:S02]  /*6900*/  IABS R6, R6 ;  /* 0x0000000600067213 */ /* 0x000fe40000000000 */
[----:B------:R-:W-:Y:S02]  /*6910*/  IABS R7, R7 ;  /* 0x0000000700077213 */ /* 0x000fe40000000000 */
[----:B--2---:R-:W-:-:S05]  /*6920*/  IABS R24, R21 ;  /* 0x0000001500187213 */ /* 0x004fca0000000000 */
[----:B------:R-:W-:Y:S01]  /*6930*/  IMAD.HI.U32 R26, R28, R24, RZ ;  /* 0x000000181c1a7227 */ /* 0x000fe200078e00ff */
[----:B---3--:R-:W-:-:S03]  /*6940*/  IABS R15, R22 ;  /* 0x00000016000f7213 */ /* 0x008fc60000000000 */
[----:B------:R-:W-:Y:S02]  /*6950*/  IMAD.MOV R26, RZ, RZ, -R26 ;  /* 0x000000ffff1a7224 */ /* 0x000fe400078e0a1a */
[----:B------:R-:W-:-:S04]  /*6960*/  IMAD.HI.U32 R27, R28, R15, RZ ;  /* 0x0000000f1c1b7227 */ /* 0x000fc800078e00ff */
[----:B------:R-:W-:-:S04]  /*6970*/  IMAD.MOV R27, RZ, RZ, -R27 ;  /* 0x000000ffff1b7224 */ /* 0x000fc800078e0a1b */
[----:B------:R-:W-:Y:S01]  /*6980*/  IMAD R15, R3, R27, R15 ;  /* 0x0000001b030f7224 */ /* 0x000fe200078e020f */
[----:B----4-:R-:W-:Y:S01]  /*6990*/  IABS R14, R23 ;  /* 0x00000017000e7213 */ /* 0x010fe20000000000 */
[----:B------:R-:W2:Y:S04]  /*69a0*/  LDL R27, [R1+0x1068] ;  /* 0x00106800011b7983 */ /* 0x000ea80000100800 */
[----:B------:R-:W-:-:S04]  /*69b0*/  IMAD.HI.U32 R28, R28, R14, RZ ;  /* 0x0000000e1c1c7227 */ /* 0x000fc800078e00ff */
[----:B------:R-:W-:Y:S01]  /*69c0*/  IMAD.MOV R28, RZ, RZ, -R28 ;  /* 0x000000ffff1c7224 */ /* 0x000fe200078e0a1c */
[----:B------:R-:W-:-:S03]  /*69d0*/  ISETP.GT.U32.AND P1, PT, R3, R25, PT ;  /* 0x000000190300720c */ /* 0x000fc60003f24070 */
[C---:B------:R-:W-:Y:S02]  /*69e0*/  IMAD R14, R3.reuse, R28, R14 ;  /* 0x0000001c030e7224 */ /* 0x040fe400078e020e */
[----:B------:R-:W-:-:S03]  /*69f0*/  IMAD R24, R3, R26, R24 ;  /* 0x0000001a03187224 */ /* 0x000fc600078e0218 */
[C---:B------:R-:W-:Y:S02]  /*6a00*/  ISETP.GT.U32.AND P4, PT, R3.reuse, R14, PT ;  /* 0x0000000e0300720c */ /* 0x040fe40003f84070 */
[C---:B------:R-:W-:Y:S02]  /*6a10*/  ISETP.GT.U32.AND P6, PT, R3.reuse, R24, PT ;  /* 0x000000180300720c */ /* 0x040fe40003fc4070 */
[----:B------:R-:W-:Y:S01]  /*6a20*/  ISETP.GT.U32.AND P5, PT, R3, R15, PT ;  /* 0x0000000f0300720c */ /* 0x000fe20003fa4070 */
[----:B------:R-:W-:-:S05]  /*6a30*/  @!P1 IMAD.IADD R25, R25, 0x1, -R3 ;  /* 0x0000000119199824 */ /* 0x000fca00078e0a03 */
[----:B------:R-:W-:-:S03]  /*6a40*/  ISETP.GT.U32.AND P1, PT, R3, R25, PT ;  /* 0x000000190300720c */ /* 0x000fc60003f24070 */
[--C-:B------:R-:W-:Y:S02]  /*6a50*/  @!P4 IMAD.IADD R14, R14, 0x1, -R3.reuse ;  /* 0x000000010e0ec824 */ /* 0x100fe400078e0a03 */
[----:B------:R-:W-:-:S03]  /*6a60*/  @!P6 IMAD.IADD R24, R24, 0x1, -R3 ;  /* 0x000000011818e824 */ /* 0x000fc600078e0a03 */
[----:B------:R-:W-:Y:S01]  /*6a70*/  ISETP.GT.U32.AND P6, PT, R3, R14, PT ;  /* 0x0000000e0300720c */ /* 0x000fe20003fc4070 */
[--C-:B------:R-:W-:Y:S01]  /*6a80*/  @!P5 IMAD.IADD R15, R15, 0x1, -R3.reuse ;  /* 0x000000010f0fd824 */ /* 0x100fe200078e0a03 */
[C---:B------:R-:W-:Y:S02]  /*6a90*/  ISETP.GT.U32.AND P5, PT, R3.reuse, R24, PT ;  /* 0x000000180300720c */ /* 0x040fe40003fa4070 */
[----:B------:R-:W-:Y:S01]  /*6aa0*/  IABS R16, R8 ;  /* 0x0000000800107213 */ /* 0x000fe20000000000 */
[----:B------:R-:W-:Y:S01]  /*6ab0*/  IMAD.MOV.U32 R26, RZ, RZ, R6 ;  /* 0x000000ffff1a7224 */ /* 0x000fe200078e0006 */
[----:B------:R-:W-:Y:S01]  /*6ac0*/  ISETP.GT.U32.AND P4, PT, R3, R15, PT ;  /* 0x0000000f0300720c */ /* 0x000fe20003f84070 */
[----:B------:R-:W-:Y:S02]  /*6ad0*/  @!P1 IMAD.IADD R25, R25, 0x1, -R3 ;  /* 0x0000000119199824 */ /* 0x000fe400078e0a03 */
[----:B------:R-:W-:Y:S02]  /*6ae0*/  IMAD.MOV.U32 R6, RZ, RZ, R16 ;  /* 0x000000ffff067224 */ /* 0x000fe400078e0010 */
[----:B------:R-:W-:-:S04]  /*6af0*/  IMAD.HI.U32 R16, R0, R7, RZ ;  /* 0x0000000700107227 */ /* 0x000fc800078e00ff */
[--C-:B------:R-:W-:Y:S01]  /*6b00*/  @!P6 IMAD.IADD R14, R14, 0x1, -R3.reuse ;  /* 0x000000010e0ee824 */ /* 0x100fe200078e0a03 */
[----:B------:R-:W-:Y:S01]  /*6b10*/  ISETP.GE.AND P6, PT, R22, RZ, PT ;  /* 0x000000ff1600720c */ /* 0x000fe20003fc6270 */
[----:B------:R-:W-:Y:S02]  /*6b20*/  IMAD.MOV R16, RZ, RZ, -R16 ;  /* 0x000000ffff107224 */ /* 0x000fe400078e0a10 */
[----:B------:R-:W-:Y:S01]  /*6b30*/  @!P5 IMAD.IADD R24, R24, 0x1, -R3 ;  /* 0x000000011818d824 */ /* 0x000fe200078e0a03 */
[----:B------:R-:W-:Y:S01]  /*6b40*/  ISETP.GE.AND P5, PT, R21, RZ, PT ;  /* 0x000000ff1500720c */ /* 0x000fe20003fa6270 */
[----:B------:R-:W-:Y:S01]  /*6b50*/  IMAD R16, R2, R16, R7 ;  /* 0x0000001002107224 */ /* 0x000fe200078e0207 */
[----:B------:R-:W-:Y:S01]  /*6b60*/  IABS R7, R9 ;  /* 0x0000000900077213 */ /* 0x000fe20000000000 */
[----:B------:R-:W-:Y:S01]  /*6b70*/  @!P4 IMAD.IADD R15, R15, 0x1, -R3 ;  /* 0x000000010f0fc824 */ /* 0x000fe200078e0a03 */
[----:B------:R-:W3:Y:S03]  /*6b80*/  LDL.LU R21, [R1+0x3280] ;  /* 0x0032800001157983 */ /* 0x000ee60000300800 */
[----:B------:R-:W-:Y:S01]  /*6b90*/  IMAD.HI.U32 R3, R0, R7, RZ ;  /* 0x0000000700037227 */ /* 0x000fe200078e00ff */
[----:B------:R-:W4:Y:S03]  /*6ba0*/  LDL.LU R22, [R1+0x327c] ;  /* 0x00327c0001167983 */ /* 0x000f260000300800 */
[----:B------:R-:W-:-:S02]  /*6bb0*/  @!P6 IMAD.MOV R15, RZ, RZ, -R15 ;  /* 0x000000ffff0fe224 */ /* 0x000fc400078e0a0f */
[----:B-----5:R-:W-:Y:S02]  /*6bc0*/  IMAD.MOV.U32 R28, RZ, RZ, R17 ;  /* 0x000000ffff1c7224 */ /* 0x020fe400078e0011 */
[----:B------:R-:W-:-:S04]  /*6bd0*/  IMAD.HI.U32 R17, R0, R26, RZ ;  /* 0x0000001a00117227 */ /* 0x000fc800078e00ff */
[----:B------:R-:W-:-:S04]  /*6be0*/  IMAD.MOV R17, RZ, RZ, -R17 ;  /* 0x000000ffff117224 */ /* 0x000fc800078e0a11 */
[----:B------:R-:W-:Y:S02]  /*6bf0*/  IMAD R17, R2, R17, R26 ;  /* 0x0000001102117224 */ /* 0x000fe400078e021a */
[----:B------:R-:W-:Y:S01]  /*6c00*/  IMAD.MOV.U32 R26, RZ, RZ, R25 ;  /* 0x000000ffff1a7224 */ /* 0x000fe200078e0019 */
[----:B------:R-:W-:Y:S01]  /*6c10*/  ISETP.NE.AND P6, PT, R4, RZ, PT ;  /* 0x000000ff0400720c */ /* 0x000fe20003fc5270 */
[----:B------:R-:W-:Y:S01]  /*6c20*/  IMAD.MOV R3, RZ, RZ, -R3 ;  /* 0x000000ffff037224 */ /* 0x000fe200078e0a03 */
[----:B------:R-:W-:Y:S01]  /*6c30*/  LOP3.LUT R4, RZ, R4, RZ, 0x33, !PT ;  /* 0x00000004ff047212 */ /* 0x000fe200078e33ff */
[----:B------:R-:W-:Y:S02]  /*6c40*/  @!P5 IMAD.MOV R24, RZ, RZ, -R24 ;  /* 0x000000ffff18d224 */ /* 0x000fe400078e0a18 */
[----:B------:R-:W-:Y:S01]  /*6c50*/  IMAD R3, R2, R3, R7 ;  /* 0x0000000302037224 */ /* 0x000fe200078e0207 */
[C---:B------:R-:W-:Y:S02]  /*6c60*/  SEL R15, R4.reuse, R15, !P6 ;  /* 0x0000000f040f7207 */ /* 0x040fe40007000000 */
[----:B------:R-:W-:Y:S01]  /*6c70*/  SEL R24, R4, R24, !P6 ;  /* 0x0000001804187207 */ /* 0x000fe20007000000 */
[----:B------:R-:W-:Y:S01]  /*6c80*/  IMAD.HI.U32 R8, R0, R6, RZ ;  /* 0x0000000600087227 */ /* 0x000fe200078e00ff */
[----:B------:R-:W-:-:S03]  /*6c90*/  ISETP.GT.U32.AND P4, PT, R2, R17, PT ;  /* 0x000000110200720c */ /* 0x000fc60003f84070 */
[----:B------:R-:W-:-:S04]  /*6ca0*/  IMAD.MOV R8, RZ, RZ, -R8 ;  /* 0x000000ffff087224 */ /* 0x000fc800078e0a08 */
[----:B------:R-:W-:Y:S01]  /*6cb0*/  IMAD R8, R2, R8, R6 ;  /* 0x0000000802087224 */ /* 0x000fe200078e0206 */
[----:B------:R-:W-:-:S05]  /*6cc0*/  IABS R6, R10 ;  /* 0x0000000a00067213 */ /* 0x000fca0000000000 */
[----:B------:R-:W-:Y:S01]  /*6cd0*/  @!P4 IMAD.IADD R17, R17, 0x1, -R2 ;  /* 0x000000011111c824 */ /* 0x000fe200078e0a02 */
[----:B------:R-:W-:Y:S01]  /*6ce0*/  ISETP.GT.U32.AND P4, PT, R2, R8, PT ;  /* 0x000000080200720c */ /* 0x000fe20003f84070 */
[----:B------:R-:W-:-:S12]  /*6cf0*/  IMAD.HI.U32 R25, R0, R6, RZ ;  /* 0x0000000600197227 */ /* 0x000fd800078e00ff */
[----:B------:R-:W-:-:S05]  /*6d00*/  @!P4 IMAD.IADD R8, R8, 0x1, -R2 ;  /* 0x000000010808c824 */ /* 0x000fca00078e0a02 */
[----:B------:R-:W-:-:S13]  /*6d10*/  ISETP.GT.U32.AND P4, PT, R2, R8, PT ;  /* 0x000000080200720c */ /* 0x000fda0003f84070 */
[----:B------:R-:W-:Y:S01]  /*6d20*/  @!P4 IMAD.IADD R8, R8, 0x1, -R2 ;  /* 0x000000010808c824 */ /* 0x000fe200078e0a02 */
[----:B------:R-:W-:Y:S02]  /*6d30*/  ISETP.GE.AND P4, PT, R10, RZ, PT ;  /* 0x000000ff0a00720c */ /* 0x000fe40003f86270 */
[----:B--2---:R-:W-:-:S13]  /*6d40*/  ISETP.GE.AND P1, PT, R27, RZ, PT ;  /* 0x000000ff1b00720c */ /* 0x004fda0003f26270 */
[----:B------:R-:W-:Y:S01]  /*6d50*/  @!P1 IMAD.MOV R26, RZ, RZ, -R26 ;  /* 0x000000ffff1a9224 */ /* 0x000fe200078e0a1a */
[----:B------:R-:W-:Y:S02]  /*6d60*/  ISETP.GE.AND P1, PT, R23, RZ, PT ;  /* 0x000000ff1700720c */ /* 0x000fe40003f26270 */
[----:B------:R-:W2:Y:S02]  /*6d70*/  LDL.LU R23, [R1+0x3278] ;  /* 0x0032780001177983 */ /* 0x000ea40000300800 */
[C---:B------:R-:W-:Y:S02]  /*6d80*/  SEL R26, R4.reuse, R26, !P6 ;  /* 0x0000001a041a7207 */ /* 0x040fe40007000000 */
[----:B------:R-:W5:Y:S04]  /*6d90*/  LDL R7, [R1+0x30c0] ;  /* 0x0030c00001077983 */ /* 0x000f680000100800 */
[----:B------:R0:W-:Y:S03]  /*6da0*/  STL [R1+0x548], R26 ;  /* 0x0005481a01007387 */ /* 0x0001e60000100800 */
[----:B------:R-:W-:Y:S01]  /*6db0*/  @!P1 IMAD.MOV R14, RZ, RZ, -R14 ;  /* 0x000000ffff0e9224 */ /* 0x000fe200078e0a0e */
[----:B0-----:R-:W4:Y:S04]  /*6dc0*/  LDL.LU R26, [R1+0x514] ;  /* 0x00051400011a7983 */ /* 0x001f280000300800 */
[----:B------:R-:W-:Y:S01]  /*6dd0*/  SEL R4, R4, R14, !P6 ;  /* 0x0000000e04047207 */ /* 0x000fe20007000000 */
[----:B------:R0:W-:Y:S04]  /*6de0*/  STL [R1+0x544], R24 ;  /* 0x0005441801007387 */ /* 0x0001e80000100800 */
[----:B0-----:R-:W4:Y:S04]  /*6df0*/  LDL R24, [R1+0x306c] ;  /* 0x00306c0001187983 */ /* 0x001f280000100800 */
[----:B------:R0:W-:Y:S04]  /*6e00*/  STL [R1+0x540], R15 ;  /* 0x0005400f01007387 */ /* 0x0001e80000100800 */
[----:B0-----:R-:W3:Y:S04]  /*6e10*/  LDL.LU R15, [R1+0x2cc] ;  /* 0x0002cc00010f7983 */ /* 0x001ee80000300800 */
[----:B------:R-:W2:Y:S01]  /*6e20*/  LDL R14, [R1+0x3068] ;  /* 0x00306800010e7983 */ /* 0x000ea20000100800 */
[----:B------:R-:W-:Y:S01]  /*6e30*/  ISETP.GT.U32.AND P1, PT, R2, R17, PT ;  /* 0x000000110200720c */ /* 0x000fe20003f24070 */
[----:B------:R-:W-:-:S04]  /*6e40*/  IMAD.MOV R27, RZ, RZ, -R25 ;  /* 0x000000ffff1b7224 */ /* 0x000fc800078e0a19 */
[----:B------:R-:W-:-:S08]  /*6e50*/  IMAD R6, R2, R27, R6 ;  /* 0x0000001b02067224 */ /* 0x000fd000078e0206 */
[----:B------:R-:W-:Y:S01]  /*6e60*/  @!P1 IMAD.IADD R17, R17, 0x1, -R2 ;  /* 0x0000000111119824 */ /* 0x000fe200078e0a02 */
[----:B------:R-:W-:-:S03]  /*6e70*/  ISETP.GT.U32.AND P1, PT, R2, R6, PT ;  /* 0x000000060200720c */ /* 0x000fc60003f24070 */
[----:B------:R-:W-:Y:S01]  /*6e80*/  @!P3 IMAD.MOV R17, RZ, RZ, -R17 ;  /* 0x000000ffff11b224 */ /* 0x000fe200078e0a11 */
[----:B------:R0:W-:Y:S01]  /*6e90*/  STL [R1+0x53c], R4 ;  /* 0x00053c0401007387 */ /* 0x0001e20000100800 */
[----:B------:R-:W-:-:S03]  /*6ea0*/  IABS R25, R11 ;  /* 0x0000000b00197213 */ /* 0x000fc60000000000 */
[----:B------:R3:W-:Y:S04]  /*6eb0*/  STL [R1+0x45c], R17 ;  /* 0x00045c1101007387 */ /* 0x0007e80000100800 */
[----:B------:R-:W4:Y:S01]  /*6ec0*/  LDL.LU R10, [R1+0x520] ;  /* 0x00052000010a7983 */ /* 0x000f220000300800 */
[----:B------:R-:W-:Y:S01]  /*6ed0*/  @!P1 IMAD.IADD R6, R6, 0x1, -R2 ;  /* 0x0000000106069824 */ /* 0x000fe200078e0a02 */
[----:B------:R-:W-:Y:S02]  /*6ee0*/  ISETP.GE.AND P1, PT, R11, RZ, PT ;  /* 0x000000ff0b00720c */ /* 0x000fe40003f26270 */
[----:B------:R-:W4:Y:S01]  /*6ef0*/  LDL.LU R11, [R1+0x398] ;  /* 0x00039800010b7983 */ /* 0x000f220000300800 */
[----:B------:R-:W-:-:S13]  /*6f00*/  ISETP.GT.U32.AND P5, PT, R2, R16, PT ;  /* 0x000000100200720c */ /* 0x000fda0003fa4070 */
[----:B------:R-:W-:-:S05]  /*6f10*/  @!P5 IMAD.IADD R16, R16, 0x1, -R2 ;  /* 0x000000011010d824 */ /* 0x000fca00078e0a02 */
[----:B------:R-:W-:Y:S02]  /*6f20*/  ISETP.GT.U32.AND P5, PT, R2, R16, PT ;  /* 0x000000100200720c */ /* 0x000fe40003fa4070 */
[----:B0-----:R-:W-:-:S11]  /*6f30*/  IABS R4, R12 ;  /* 0x0000000c00047213 */ /* 0x001fd60000000000 */
[----:B------:R-:W-:-:S04]  /*6f40*/  @!P5 IMAD.IADD R16, R16, 0x1, -R2 ;  /* 0x000000011010d824 */ /* 0x000fc800078e0a02 */
[----:B------:R-:W-:Y:S01]  /*6f50*/  @!P0 IMAD.MOV R16, RZ, RZ, -R16 ;  /* 0x000000ffff108224 */ /* 0x000fe200078e0a10 */
[----:B------:R-:W-:-:S04]  /*6f60*/  ISETP.GT.U32.AND P6, PT, R2, R3, PT ;  /* 0x000000030200720c */ /* 0x000fc80003fc4070 */
[----:B------:R-:W-:Y:S09]  /*6f70*/  STL [R1+0x458], R16 ;  /* 0x0004581001007387 */ /* 0x000ff20000100800 */
[----:B------:R-:W-:-:S05]  /*6f80*/  @!P6 IMAD.IADD R3, R3, 0x1, -R2 ;  /* 0x000000010303e824 */ /* 0x000fca00078e0a02 */
[----:B------:R-:W-:Y:S02]  /*6f90*/  ISETP.GT.U32.AND P3, PT, R2, R3, PT ;  /* 0x000000030200720c */ /* 0x000fe40003f64070 */
[----:B------:R-:W-:Y:S01]  /*6fa0*/  ISETP.GE.AND P6, PT, R9, RZ, PT ;  /* 0x000000ff0900720c */ /* 0x000fe20003fc6270 */
[----:B------:R-:W-:-:S04]  /*6fb0*/  IMAD.HI.U32 R9, R0, R4, RZ ;  /* 0x0000000400097227 */ /* 0x000fc800078e00ff */
[----:B------:R-:W-:-:S04]  /*6fc0*/  IMAD.MOV R9, RZ, RZ, -R9 ;  /* 0x000000ffff097224 */ /* 0x000fc800078e0a09 */
[----:B------:R-:W-:Y:S02]  /*6fd0*/  IMAD R4, R2, R9, R4 ;  /* 0x0000000902047224 */ /* 0x000fe400078e0204 */
[----:B------:R-:W-:-:S04]  /*6fe0*/  @!P3 IMAD.IADD R3, R3, 0x1, -R2 ;  /* 0x000000010303b824 */ /* 0x000fc800078e0a02 */
[----:B------:R-:W-:Y:S01]  /*6ff0*/  IMAD.MOV.U32 R9, RZ, RZ, R3 ;  /* 0x000000ffff097224 */ /* 0x000fe200078e0003 */
[C---:B------:R-:W-:Y:S02]  /*7000*/  ISETP.GT.U32.AND P3, PT, R2.reuse, R4, PT ;  /* 0x000000040200720c */ /* 0x040fe40003f64070 */
[----:B------:R-:W-:Y:S01]  /*7010*/  ISETP.GT.U32.AND P0, PT, R2, R6, PT ;  /* 0x000000060200720c */ /* 0x000fe20003f04070 */
[----:B------:R-:W-:-:S10]  /*7020*/  @!P6 IMAD.MOV R9, RZ, RZ, -R9 ;  /* 0x000000ffff09e224 */ /* 0x000fd400078e0a09 */
[--C-:B------:R-:W-:Y:S02]  /*7030*/  @!P3 IMAD.IADD R4, R4, 0x1, -R2.reuse ;  /* 0x000000010404b824 */ /* 0x100fe400078e0a02 */
[----:B------:R-:W-:-:S04]  /*7040*/  @!P0 IMAD.IADD R6, R6, 0x1, -R2 ;  /* 0x0000000106068824 */ /* 0x000fc800078e0a02 */
[----:B------:R-:W-:Y:S01]  /*7050*/  @!P4 IMAD.MOV R6, RZ, RZ, -R6 ;  /* 0x000000ffff06c224 */ /* 0x000fe200078e0a06 */
[----:B------:R-:W-:Y:S01]  /*7060*/  ISETP.GE.AND P0, PT, R13, RZ, PT ;  /* 0x000000ff0d00720c */ /* 0x000fe20003f06270 */
[----:B-----5:R-:W-:Y:S02]  /*7070*/  IMAD.MOV.U32 R27, RZ, RZ, R7 ;  /* 0x000000ffff1b7224 */ /* 0x020fe400078e0007 */
[----:B------:R-:W-:-:S04]  /*7080*/  IMAD.HI.U32 R7, R0, R25, RZ ;  /* 0x0000001900077227 */ /* 0x000fc800078e00ff */
[----:B------:R-:W-:-:S04]  /*7090*/  IMAD.MOV R7, RZ, RZ, -R7 ;  /* 0x000000ffff077224 */ /* 0x000fc800078e0a07 */
[----:B------:R-:W-:Y:S02]  /*70a0*/  IMAD R7, R2, R7, R25 ;  /* 0x0000000702077224 */ /* 0x000fe400078e0219 */
[----:B--2---:R-:W-:Y:S01]  /*70b0*/  IMAD.MOV.U32 R25, RZ, RZ, R14 ;  /* 0x000000ffff197224 */ /* 0x004fe200078e000e */
[----:B------:R-:W-:Y:S01]  /*70c0*/  IABS R14, R13 ;  /* 0x0000000d000e7213 */ /* 0x000fe20000000000 */
[----:B---3--:R-:W-:-:S04]  /*70d0*/  IMAD.MOV.U32 R17, RZ, RZ, R15 ;  /* 0x000000ffff117224 */ /* 0x008fc800078e000f */
[----:B------:R-:W-:-:S04]  /*70e0*/  IMAD.HI.U32 R15, R0, R14, RZ ;  /* 0x0000000e000f7227 */ /* 0x000fc800078e00ff */
[----:B------:R-:W-:-:S04]  /*70f0*/  IMAD.MOV R15, RZ, RZ, -R15 ;  /* 0x000000ffff0f7224 */ /* 0x000fc800078e0a0f */
[----:B------:R-:W-:Y:S02]  /*7100*/  IMAD R14, R2, R15, R14 ;  /* 0x0000000f020e7224 */ /* 0x000fe400078e020e */
[----:B------:R-:W-:-:S04]  /*7110*/  IMAD.MOV.U32 R15, RZ, RZ, R8 ;  /* 0x000000ffff0f7224 */ /* 0x000fc800078e0008 */
[----:B------:R-:W-:Y:S01]  /*7120*/  @!P2 IMAD.MOV R15, RZ, RZ, -R15 ;  /* 0x000000ffff0fa224 */ /* 0x000fe200078e0a0f */
[----:B------:R-:W-:-:S04]  /*7130*/  ISETP.GE.AND P2, PT, R12, RZ, PT ;  /* 0x000000ff0c00720c */ /* 0x000fc80003f46270 */
[----:B------:R4:W-:Y:S04]  /*7140*/  STL [R1+0x454], R15 ;  /* 0x0004540f01007387 */ /* 0x0009e80000100800 */
[----:B------:R-:W2:Y:S01]  /*7150*/  LDL.LU R12, [R1+0xc] ;  /* 0x00000c00010c7983 */ /* 0x000ea20000300800 */
[C---:B------:R-:W-:Y:S02]  /*7160*/  ISETP.GT.U32.AND P5, PT, R2.reuse, R7, PT ;  /* 0x000000070200720c */ /* 0x040fe40003fa4070 */
[----:B------:R-:W-:-:S11]  /*7170*/  ISETP.GT.U32.AND P6, PT, R2, R14, PT ;  /* 0x0000000e0200720c */ /* 0x000fd60003fc4070 */
[--C-:B------:R-:W-:Y:S02]  /*7180*/  @!P5 IMAD.IADD R7, R7, 0x1, -R2.reuse ;  /* 0x000000010707d824 */ /* 0x100fe400078e0a02 */
[----:B------:R-:W-:-:S03]  /*7190*/  @!P6 IMAD.IADD R14, R14, 0x1, -R2 ;  /* 0x000000010e0ee824 */ /* 0x000fc600078e0a02 */
[C---:B------:R-:W-:Y:S02]  /*71a0*/  ISETP.GT.U32.AND P5, PT, R2.reuse, R7, PT ;  /* 0x000000070200720c */ /* 0x040fe40003fa4070 */
[C---:B------:R-:W-:Y:S02]  /*71b0*/  ISETP.GT.U32.AND P6, PT, R2.reuse, R4, PT ;  /* 0x000000040200720c */ /* 0x040fe40003fc4070 */
[----:B------:R-:W-:Y:S01]  /*71c0*/  ISETP.GT.U32.AND P4, PT, R2, R14, PT ;  /* 0x0000000e0200720c */ /* 0x000fe20003f84070 */
[----:B----4-:R-:W-:Y:S01]  /*71d0*/  IMAD.MOV.U32 R15, RZ, RZ, R11 ;  /* 0x000000ffff0f7224 */ /* 0x010fe200078e000b */
[----:B------:R-:W-:Y:S01]  /*71e0*/  IABS R8, R18 ;  /* 0x0000001200087213 */ /* 0x000fe20000000000 */
[----:B------:R-:W-:Y:S06]  /*71f0*/  STL [R1+0x450], R9 ;  /* 0x0004500901007387 */ /* 0x000fec0000100800 */
[----:B------:R-:W-:Y:S01]  /*7200*/  @!P5 IMAD.IADD R7, R7, 0x1, -R2 ;  /* 0x000000010707d824 */ /* 0x000fe200078e0a02 */
[----:B------:R-:W-:Y:S01]  /*7210*/  ISETP.GE.AND P5, PT, R18, RZ, PT ;  /* 0x000000ff1200720c */ /* 0x000fe20003fa6270 */
[----:B------:R-:W-:-:S02]  /*7220*/  IMAD.MOV.U32 R18, RZ, RZ, R15 ;  /* 0x000000ffff127224 */ /* 0x000fc400078e000f */
[--C-:B------:R-:W-:Y:S01]  /*7230*/  @!P6 IMAD.IADD R4, R4, 0x1, -R2.reuse ;  /* 0x000000010404e824 */ /* 0x100fe200078e0a02 */
[----:B------:R-:W-:Y:S01]  /*7240*/  STL [R1+0x44c], R6 ;  /* 0x00044c0601007387 */ /* 0x000fe20000100800 */
[----:B------:R-:W-:Y:S02]  /*7250*/  IMAD.MOV.U32 R13, RZ, RZ, R7 ;  /* 0x000000ffff0d7224 */ /* 0x000fe400078e0007 */
[----:B------:R-:W-:Y:S01]  /*7260*/  @!P4 IMAD.IADD R14, R14, 0x1, -R2 ;  /* 0x000000010e0ec824 */ /* 0x000fe200078e0a02 */
[----:B------:R0:W-:Y:S01]  /*7270*/  STL [R1+0x3274], R18 ;  /* 0x0032741201007387 */ /* 0x0001e20000100800 */
[----:B------:R-:W-:Y:S02]  /*7280*/  @!P1 IMAD.MOV R13, RZ, RZ, -R13 ;  /* 0x000000ffff0d9224 */ /* 0x000fe400078e0a0d */
[----:B0-----:R-:W-:Y:S02]  /*7290*/  IMAD.MOV.U32 R18, RZ, RZ, R4 ;  /* 0x000000ffff127224 */ /* 0x001fe400078e0004 */
[----:B------:R-:W-:-:S02]  /*72a0*/  IMAD.MOV.U32 R4, RZ, RZ, R29 ;  /* 0x000000ffff047224 */ /* 0x000fc400078e001d */
[----:B------:R-:W-:Y:S02]  /*72b0*/  IMAD.MOV.U32 R29, RZ, RZ, R14 ;  /* 0x000000ffff1d7224 */ /* 0x000fe400078e000e */
[----:B------:R-:W-:Y:S01]  /*72c0*/  @!P2 IMAD.MOV R18, RZ, RZ, -R18 ;  /* 0x000000ffff12a224 */ /* 0x000fe200078e0a12 */
[----:B------:R-:W-:Y:S01]  /*72d0*/  STL [R1+0x448], R13 ;  /* 0x0004480d01007387 */ /* 0x000fe20000100800 */
[----:B------:R-:W-:-:S03]  /*72e0*/  @!P0 IMAD.MOV R29, RZ, RZ, -R29 ;  /* 0x000000ffff1d8224 */ /* 0x000fc600078e0a1d */
[----:B------:R-:W3:Y:S04]  /*72f0*/  LDL.LU R14, [R1+0x8] ;  /* 0x00000800010e7983 */ /* 0x000ee80000300800 */
[----:B------:R0:W-:Y:S04]  /*7300*/  STL [R1+0x440], R18 ;  /* 0x0004401201007387 */ /* 0x0001e80000100800 */
[----:B0-----:R-:W4:Y:S04]  /*7310*/  LDL.LU R18, [R1+0x3274] ;  /* 0x0032740001127983 */ /* 0x001f280000300800 */
[----:B------:R0:W-:Y:S04]  /*7320*/  STL [R1+0x43c], R29 ;  /* 0x00043c1d01007387 */ /* 0x0001e80000100800 */
[----:B0-----:R-:W5:Y:S01]  /*7330*/  LDL.LU R29, [R1+0x3270] ;  /* 0x00327000011d7983 */ /* 0x001f620000300800 */
[----:B------:R-:W-:-:S05]  /*7340*/  IABS R3, R19 ;  /* 0x0000001300037213 */ /* 0x000fca0000000000 */
[----:B------:R-:W-:Y:S02]  /*7350*/  IMAD.MOV.U32 R9, RZ, RZ, R3 ;  /* 0x000000ffff097224 */ /* 0x000fe400078e0003 */
[----:B------:R-:W-:-:S04]  /*7360*/  IMAD.HI.U32 R3, R0, R8, RZ ;  /* 0x0000000800037227 */ /* 0x000fc800078e00ff */
[----:B------:R-:W-:Y:S02]  /*7370*/  IMAD.MOV.U32 R16, RZ, RZ, R10 ;  /* 0x000000ffff107224 */ /* 0x000fe400078e000a */
[----:B------:R-:W-:-:S04]  /*7380*/  IMAD.MOV R3, RZ, RZ, -R3 ;  /* 0x000000ffff037224 */ /* 0x000fc800078e0a03 */
[----:B------:R-:W-:Y:S02]  /*7390*/  IMAD R3, R2, R3, R8 ;  /* 0x0000000302037224 */ /* 0x000fe400078e0208 */
[----:B------:R-:W-:-:S03]  /*73a0*/  IMAD.HI.U32 R11, R0, R9, RZ ;  /* 0x00000009000b7227 */ /* 0x000fc600078e00ff */
[----:B------:R-:W-:Y:S01]  /*73b0*/  ISETP.GT.U32.AND P6, PT, R2, R3, PT ;  /* 0x000000030200720c */ /* 0x000fe20003fc4070 */
[----:B------:R-:W-:-:S04]  /*73c0*/  IMAD.MOV R11, RZ, RZ, -R11 ;  /* 0x000000ffff0b7224 */ /* 0x000fc800078e0a0b */
[----:B------:R-:W-:-:S05]  /*73d0*/  IMAD R6, R2, R11, R9 ;  /* 0x0000000b02067224 */ /* 0x000fca00078e0209 */
[----:B------:R-:W-:-:S03]  /*73e0*/  ISETP.GT.U32.AND P4, PT, R2, R6, PT ;  /* 0x000000060200720c */ /* 0x000fc60003f84070 */
[----:B------:R-:W-:Y:S01]  /*73f0*/  @!P6 IMAD.IADD R3, R3, 0x1, -R2 ;  /* 0x000000010303e824 */ /* 0x000fe200078e0a02 */
[----:B------:R-:W-:Y:S02]  /*7400*/  IABS R8, R20 ;  /* 0x0000001400087213 */ /* 0x000fe40000000000 */
[----:B------:R-:W-:Y:S02]  /*7410*/  IABS R11, R23 ;  /* 0x00000017000b7213 */ /* 0x000fe40000000000 */
[----:B------:R-:W-:Y:S01]  /*7420*/  ISETP.GE.AND P3, PT, R19, RZ, PT ;  /* 0x000000ff1300720c */ /* 0x000fe20003f66270 */
[----:B------:R-:W-:-:S04]  /*7430*/  IMAD.MOV.U32 R19, RZ, RZ, R16 ;  /* 0x000000ffff137224 */ /* 0x000fc800078e0010 */
[----:B------:R-:W-:Y:S01]  /*7440*/  @!P4 IMAD.IADD R6, R6, 0x1, -R2 ;  /* 0x000000010606c824 */ /* 0x000fe200078e0a02 */
[----:B------:R-:W-:Y:S01]  /*7450*/  ISETP.GT.U32.AND P4, PT, R2, R3, PT ;  /* 0x000000030200720c */ /* 0x000fe20003f84070 */
[----:B------:R-:W-:-:S04]  /*7460*/  IMAD.HI.U32 R16, R0, R11, RZ ;  /* 0x0000000b00107227 */ /* 0x000fc800078e00ff */
[----:B------:R-:W-:-:S04]  /*7470*/  IMAD.MOV R16, RZ, RZ, -R16 ;  /* 0x000000ffff107224 */ /* 0x000fc800078e0a10 */
[----:B------:R-:W-:-:S04]  /*7480*/  IMAD R11, R2, R16, R11 ;  /* 0x00000010020b7224 */ /* 0x000fc800078e020b */
[----:B------:R-:W-:Y:S01]  /*7490*/  @!P4 IMAD.IADD R3, R3, 0x1, -R2 ;  /* 0x000000010303c824 */ /* 0x000fe200078e0a02 */
[----:B------:R-:W-:Y:S02]  /*74a0*/  ISETP.GE.AND P0, PT, R20, RZ, PT ;  /* 0x000000ff1400720c */ /* 0x000fe40003f06270 */
[----:B------:R-:W4:Y:S01]  /*74b0*/  LDL.LU R20, [R1+0x464] ;  /* 0x0004640001147983 */ /* 0x000f220000300800 */
[----:B------:R-:W-:Y:S01]  /*74c0*/  ISETP.GT.U32.AND P2, PT, R2, R6, PT ;  /* 0x000000060200720c */ /* 0x000fe20003f44070 */
[----:B------:R-:W-:Y:S01]  /*74d0*/  IMAD.MOV.U32 R16, RZ, RZ, R4 ;  /* 0x000000ffff107224 */ /* 0x000fe200078e0004 */
[----:B------:R-:W-:-:S05]  /*74e0*/  IABS R9, R21 ;  /* 0x0000001500097213 */ /* 0x000fca0000000000 */
[----:B------:R-:W-:-:S04]  /*74f0*/  IMAD.HI.U32 R13, R0, R9, RZ ;  /* 0x00000009000d7227 */ /* 0x000fc800078e00ff */
[----:B------:R-:W-:Y:S02]  /*7500*/  IMAD.MOV R13, RZ, RZ, -R13 ;  /* 0x000000ffff0d7224 */ /* 0x000fe400078e0a0d */
[----:B------:R-:W-:Y:S02]  /*7510*/  @!P2 IMAD.IADD R6, R6, 0x1, -R2 ;  /* 0x000000010606a824 */ /* 0x000fe400078e0a02 */
[----:B------:R-:W-:Y:S02]  /*7520*/  @!P5 IMAD.MOV R3, RZ, RZ, -R3 ;  /* 0x000000ffff03d224 */ /* 0x000fe400078e0a03 */
[----:B------:R-:W-:Y:S02]  /*7530*/  @!P3 IMAD.MOV R6, RZ, RZ, -R6 ;  /* 0x000000ffff06b224 */ /* 0x000fe400078e0a06 */
[----:B------:R-:W-:Y:S01]  /*7540*/  IMAD R9, R2, R13, R9 ;  /* 0x0000000d02097224 */ /* 0x000fe200078e0209 */
[----:B------:R-:W-:Y:S02]  /*7550*/  ISETP.GE.AND P3, PT, R21, RZ, PT ;  /* 0x000000ff1500720c */ /* 0x000fe40003f66270 */
[----:B--2---:R-:W-:-:S02]  /*7560*/  IABS R10, R12 ;  /* 0x0000000c000a7213 */ /* 0x004fc40000000000 */
[----:B------:R-:W-:-:S03]  /*7570*/  ISETP.GE.AND P1, PT, R12, RZ, PT ;  /* 0x000000ff0c00720c */ /* 0x000fc60003f26270 */
[----:B------:R-:W-:-:S04]  /*7580*/  IMAD.MOV.U32 R7, RZ, RZ, R10 ;  /* 0x000000ffff077224 */ /* 0x000fc800078e000a */
[----:B------:R-:W-:-:S04]  /*7590*/  IMAD.HI.U32 R12, R0, R7, RZ ;  /* 0x00000007000c7227 */ /* 0x000fc800078e00ff */
[----:B------:R-:W-:-:S04]  /*75a0*/  IMAD.MOV R12, RZ, RZ, -R12 ;  /* 0x000000ffff0c7224 */ /* 0x000fc800078e0a0c */
[----:B------:R-:W-:-:S05]  /*75b0*/  IMAD R7, R2, R12, R7 ;  /* 0x0000000c02077224 */ /* 0x000fca00078e0207 */
[----:B------:R-:W-:Y:S01]  /*75c0*/  ISETP.GT.U32.AND P6, PT, R2, R7, PT ;  /* 0x000000070200720c */ /* 0x000fe20003fc4070 */
[----:B------:R-:W-:-:S04]  /*75d0*/  IMAD.HI.U32 R12, R0, R8, RZ ;  /* 0x00000008000c7227 */ /* 0x000fc800078e00ff */
[----:B------:R-:W-:-:S08]  /*75e0*/  IMAD.MOV R12, RZ, RZ, -R12 ;  /* 0x000000ffff0c7224 */ /* 0x000fd000078e0a0c */
[----:B------:R-:W-:-:S05]  /*75f0*/  @!P6 IMAD.IADD R7, R7, 0x1, -R2 ;  /* 0x000000010707e824 */ /* 0x000fca00078e0a02 */
[C---:B------:R-:W-:Y:S01]  /*7600*/  ISETP.GT.U32.AND P6, PT, R2.reuse, R7, PT ;  /* 0x000000070200720c */ /* 0x040fe20003fc4070 */
[C---:B------:R-:W-:Y:S02]  /*7610*/  IMAD R8, R2.reuse, R12, R8 ;  /* 0x0000000c02087224 */ /* 0x040fe400078e0208 */
[----:B------:R-:W2:Y:S03]  /*7620*/  LDL R12, [R1] ;  /* 0x00000000010c7983 */ /* 0x000ea60000100800 */
[C---:B------:R-:W-:Y:S01]  /*7630*/  ISETP.GT.U32.AND P4, PT, R2.reuse, R8, PT ;  /* 0x000000080200720c */ /* 0x040fe20003f84070 */
[----:B------:R-:W4:Y:S06]  /*7640*/  LDL.LU R13, [R1+0x1d8] ;  /* 0x0001d800010d7983 */ /* 0x000f2c0000300800 */
[----:B------:R-:W-:Y:S01]  /*7650*/  @!P6 IMAD.IADD R7, R7, 0x1, -R2 ;  /* 0x000000010707e824 */ /* 0x000fe200078e0a02 */
[----:B------:R-:W-:-:S02]  /*7660*/  ISETP.GT.U32.AND P6, PT, R2, R11, PT ;  /* 0x0000000b0200720c */ /* 0x000fc40003fc4070 */
[----:B------:R-:W-:-:S03]  /*7670*/  IABS R10, R22 ;  /* 0x00000016000a7213 */ /* 0x000fc60000000000 */
[----:B------:R-:W-:Y:S01]  /*7680*/  @!P4 IMAD.IADD R8, R8, 0x1, -R2 ;  /* 0x000000010808c824 */ /* 0x000fe200078e0a02 */
[----:B------:R-:W-:Y:S01]  /*7690*/  ISETP.GE.AND P4, PT, R22, RZ, PT ;  /* 0x000000ff1600720c */ /* 0x000fe20003f86270 */
[----:B------:R-:W-:Y:S02]  /*76a0*/  IMAD.MOV.U32 R22, RZ, RZ, R16 ;  /* 0x000000ffff167224 */ /* 0x000fe400078e0010 */
[----:B------:R-:W-:-:S04]  /*76b0*/  IMAD.MOV.U32 R16, RZ, RZ, R7 ;  /* 0x000000ffff107224 */ /* 0x000fc800078e0007 */
[----:B------:R-:W-:Y:S02]  /*76c0*/  @!P6 IMAD.IADD R11, R11, 0x1, -R2 ;  /* 0x000000010b0be824 */ /* 0x000fe400078e0a02 */
[----:B------:R-:W-:Y:S02]  /*76d0*/  @!P1 IMAD.MOV R16, RZ, RZ, -R16 ;  /* 0x000000ffff109224 */ /* 0x000fe400078e0a10 */
[----:B------:R-:W-:Y:S01]  /*76e0*/  IMAD.HI.U32 R15, R0, R10, RZ ;  /* 0x0000000a000f7227 */ /* 0x000fe200078e00ff */
[----:B------:R-:W-:-:S03]  /*76f0*/  ISETP.GT.U32.AND P1, PT, R2, R11, PT ;  /* 0x0000000b0200720c */ /* 0x000fc60003f24070 */
[----:B------:R-:W-:-:S04]  /*7700*/  IMAD.MOV R15, RZ, RZ, -R15 ;  /* 0x000000ffff0f7224 */ /* 0x000fc800078e0a0f */
[----:B------:R-:W-:Y:S02]  /*7710*/  IMAD R10, R2, R15, R10 ;  /* 0x0000000f020a7224 */ /* 0x000fe400078e020a */
[----:B------:R-:W4:Y:S04]  /*7720*/  LDL.LU R15, [R1+0x18] ;  /* 0x00001800010f7983 */ /* 0x000f280000300800 */
[----:B------:R0:W-:Y:S01]  /*7730*/  STL [R1+0x434], R3 ;  /* 0x0004340301007387 */ /* 0x0001e20000100800 */
[----:B------:R-:W-:-:S03]  /*7740*/  @!P1 IMAD.IADD R11, R11, 0x1, -R2 ;  /* 0x000000010b0b9824 */ /* 0x000fc600078e0a02 */
[----:B------:R2:W-:Y:S01]  /*7750*/  STL [R1+0x430], R6 ;  /* 0x0004300601007387 */ /* 0x0005e20000100800 */
[----:B-----5:R-:W-:Y:S02]  /*7760*/  IABS R4, R29 ;  /* 0x0000001d00047213 */ /* 0x020fe40000000000 */
[----:B------:R-:W-:Y:S01]  /*7770*/  ISETP.GE.AND P1, PT, R29, RZ, PT ;  /* 0x000000ff1d00720c */ /* 0x000fe20003f26270 */
[----:B------:R-:W5:Y:S04]  /*7780*/  LDL.LU R21, [R1+0x10] ;  /* 0x0000100001157983 */ /* 0x000f680000300800 */
[----:B------:R4:W-:Y:S04]  /*7790*/  STL [R1+0x424], R16 ;  /* 0x0004241001007387 */ /* 0x0009e80000100800 */
[----:B------:R-:W5:Y:S01]  /*77a0*/  LDL.LU R29, [R1] ;  /* 0x00000000011d7983 */ /* 0x000f620000300800 */
[----:B------:R-:W-:-:S02]  /*77b0*/  ISETP.GT.U32.AND P2, PT, R2, R9, PT ;  /* 0x000000090200720c */ /* 0x000fc40003f44070 */
[----:B------:R-:W-:Y:S01]  /*77c0*/  ISETP.GT.U32.AND P5, PT, R2, R10, PT ;  /* 0x0000000a0200720c */ /* 0x000fe20003fa4070 */
[----:B0-----:R-:W-:-:S10]  /*77d0*/  IMAD.HI.U32 R3, R0, R4, RZ ;  /* 0x0000000400037227 */ /* 0x001fd400078e00ff */
[--C-:B------:R-:W-:Y:S02]  /*77e0*/  @!P2 IMAD.IADD R9, R9, 0x1, -R2.reuse ;  /* 0x000000010909a824 */ /* 0x100fe400078e0a02 */
[----:B------:R-:W-:-:S03]  /*77f0*/  @!P5 IMAD.IADD R10, R10, 0x1, -R2 ;  /* 0x000000010a0ad824 */ /* 0x000fc600078e0a02 */
[C---:B------:R-:W-:Y:S02]  /*7800*/  ISETP.GT.U32.AND P5, PT, R2.reuse, R9, PT ;  /* 0x000000090200720c */ /* 0x040fe40003fa4070 */
[----:B------:R-:W-:-:S11]  /*7810*/  ISETP.GT.U32.AND P2, PT, R2, R8, PT ;  /* 0x000000080200720c */ /* 0x000fd60003f44070 */
[--C-:B------:R-:W-:Y:S02]  /*7820*/  @!P5 IMAD.IADD R9, R9, 0x1, -R2.reuse ;  /* 0x000000010909d824 */ /* 0x100fe400078e0a02 */
[----:B------:R-:W-:Y:S01]  /*7830*/  @!P2 IMAD.IADD R8, R8, 0x1, -R2 ;  /* 0x000000010808a824 */ /* 0x000fe200078e0a02 */
[----:B------:R-:W-:Y:S01]  /*7840*/  ISETP.GE.AND P2, PT, R23, RZ, PT ;  /* 0x000000ff1700720c */ /* 0x000fe20003f46270 */
[----:B---3--:R-:W-:Y:S01]  /*7850*/  IMAD.MOV.U32 R23, RZ, RZ, R14 ;  /* 0x000000ffff177224 */ /* 0x008fe200078e000e */
[----:B--2---:R-:W-:Y:S01]  /*7860*/  IABS R6, R12 ;  /* 0x0000000c00067213 */ /* 0x004fe20000000000 */
[----:B------:R-:W-:-:S04]  /*7870*/  IMAD.MOV R12, RZ, RZ, -R3 ;  /* 0x000000ffff0c7224 */ /* 0x000fc800078e0a03 */
[----:B------:R-:W-:Y:S01]  /*7880*/  IMAD.MOV.U32 R3, RZ, RZ, R6 ;  /* 0x000000ffff037224 */ /* 0x000fe200078e0006 */
[----:B------:R-:W-:Y:S01]  /*7890*/  IABS R6, R22 ;  /* 0x0000001600067213 */ /* 0x000fe20000000000 */
[----:B------:R-:W-:-:S04]  /*78a0*/  IMAD R4, R2, R12, R4 ;  /* 0x0000000c02047224 */ /* 0x000fc800078e0204 */
[----:B------:R-:W-:Y:S01]  /*78b0*/  IMAD.HI.U32 R12, R0, R6, RZ ;  /* 0x00000006000c7227 */ /* 0x000fe200078e00ff */
[----:B------:R-:W-:-:S03]  /*78c0*/  ISETP.GT.U32.AND P5, PT, R2, R4, PT ;  /* 0x000000040200720c */ /* 0x000fc60003fa4070 */
[----:B------:R-:W-:-:S04]  /*78d0*/  IMAD.MOV R12, RZ, RZ, -R12 ;  /* 0x000000ffff0c7224 */ /* 0x000fc800078e0a0c */
[----:B------:R-:W-:Y:S02]  /*78e0*/  IMAD R6, R2, R12, R6 ;  /* 0x0000000c02067224 */ /* 0x000fe400078e0206 */
[----:B------:R-:W-:Y:S02]  /*78f0*/  IMAD.MOV.U32 R12, RZ, RZ, R22 ;  /* 0x000000ffff0c7224 */ /* 0x000fe400078e0016 */
[----:B------:R-:W-:Y:S02]  /*7900*/  IMAD.MOV.U32 R22, RZ, RZ, R8 ;  /* 0x000000ffff167224 */ /* 0x000fe400078e0008 */
[----:B------:R-:W-:Y:S02]  /*7910*/  @!P5 IMAD.IADD R4, R4, 0x1, -R2 ;  /* 0x000000010404d824 */ /* 0x000fe400078e0a02 */
[----:B------:R-:W-:Y:S02]  /*7920*/  @!P0 IMAD.MOV R22, RZ, RZ, -R22 ;  /* 0x000000ffff168224 */ /* 0x000fe400078e0a16 */
[----:B----4-:R-:W-:-:S02]  /*7930*/  IMAD.MOV.U32 R16, RZ, RZ, R15 ;  /* 0x000000ffff107224 */ /* 0x010fc400078e000f */
[----:B------:R-:W-:Y:S01]  /*7940*/  IMAD.MOV.U32 R15, RZ, RZ, R13 ;  /* 0x000000ffff0f7224 */ /* 0x000fe200078e000d */
[----:B------:R-:W-:Y:S02]  /*7950*/  IABS R13, R23 ;  /* 0x00000017000d7213 */ /* 0x000fe40000000000 */
[----:B-----5:R-:W-:Y:S01]  /*7960*/  ISETP.GE.AND P5, PT, R29, RZ, PT ;  /* 0x000000ff1d00720c */ /* 0x020fe20003fa6270 */
[----:B------:R-:W-:Y:S02]  /*7970*/  IMAD.MOV.U32 R29, RZ, RZ, R23 ;  /* 0x000000ffff1d7224 */ /* 0x000fe400078e0017 */
[----:B------:R-:W2:Y:S04]  /*7980*/  LDL.LU R23, [R1+0x34] ;  /* 0x0000340001177983 */ /* 0x000ea80000300800 */
[----:B------:R0:W-:Y:S04]  /*7990*/  STL [R1+0x41c], R22 ;  /* 0x00041c1601007387 */ /* 0x0001e80000100800 */
[----:B0-----:R-:W3:Y:S01]  /*79a0*/  LDL.LU R22, [R1+0x38] ;  /* 0x0000380001167983 */ /* 0x001ee20000300800 */
[----:B------:R-:W-:Y:S01]  /*79b0*/  ISETP.GT.U32.AND P6, PT, R2, R10, PT ;  /* 0x0000000a0200720c */ /* 0x000fe20003fc4070 */
[----:B------:R-:W-:-:S04]  /*79c0*/  IMAD.HI.U32 R7, R0, R3, RZ ;  /* 0x0000000300077227 */ /* 0x000fc800078e00ff */
[----:B------:R-:W-:-:S04]  /*79d0*/  IMAD.MOV R7, RZ, RZ, -R7 ;  /* 0x000000ffff077224 */ /* 0x000fc800078e0a07 */
[----:B------:R-:W-:-:S04]  /*79e0*/  IMAD R3, R2, R7, R3 ;  /* 0x0000000702037224 */ /* 0x000fc800078e0203 */
[----:B------:R-:W-:Y:S01]  /*79f0*/  @!P6 IMAD.IADD R10, R10, 0x1, -R2 ;  /* 0x000000010a0ae824 */ /* 0x000fe200078e0a02 */
[C---:B------:R-:W-:Y:S02]  /*7a00*/  ISETP.GT.U32.AND P6, PT, R2.reuse, R3, PT ;  /* 0x000000030200720c */ /* 0x040fe40003fc4070 */
[----:B------:R-:W-:-:S11]  /*7a10*/  ISETP.GT.U32.AND P0, PT, R2, R4, PT ;  /* 0x000000040200720c */ /* 0x000fd60003f04070 */
[----:B------:R-:W-:-:S05]  /*7a20*/  @!P6 IMAD.IADD R3, R3, 0x1, -R2 ;  /* 0x000000010303e824 */ /* 0x000fca00078e0a02 */
[----:B------:R-:W-:Y:S01]  /*7a30*/  ISETP.GT.U32.AND P6, PT, R2, R3, PT ;  /* 0x000000030200720c */ /* 0x000fe20003fc4070 */
[----:B------:R-:W-:Y:S02]  /*7a40*/  @!P3 IMAD.MOV R9, RZ, RZ, -R9 ;  /* 0x000000ffff09b224 */ /* 0x000fe400078e0a09 */
[----:B------:R-:W-:Y:S02]  /*7a50*/  @!P0 IMAD.IADD R4, R4, 0x1, -R2 ;  /* 0x0000000104048824 */ /* 0x000fe400078e0a02 */
[----:B------:R-:W-:Y:S01]  /*7a60*/  @!P4 IMAD.MOV R10, RZ, RZ, -R10 ;  /* 0x000000ffff0ac224 */ /* 0x000fe200078e0a0a */
[----:B------:R0:W-:Y:S01]  /*7a70*/  STL [R1+0x418], R9 ;  /* 0x0004180901007387 */ /* 0x0001e20000100800 */
[----:B------:R-:W-:-:S06]  /*7a80*/  @!P2 IMAD.MOV R11, RZ, RZ, -R11 ;  /* 0x000000ffff0ba224 */ /* 0x000fcc00078e0a0b */
[----:B------:R-:W-:-:S04]  /*7a90*/  @!P6 IMAD.IADD R3, R3, 0x1, -R2 ;  /* 0x000000010303e824 */ /* 0x000fc800078e0a02 */
[----:B0-----:R-:W-:Y:S02]  /*7aa0*/  IMAD.MOV.U32 R9, RZ, RZ, R3 ;  /* 0x000000ffff097224 */ /* 0x001fe400078e0003 */
[----:B------:R-:W-:Y:S01]  /*7ab0*/  @!P1 IMAD.MOV R4, RZ, RZ, -R4 ;  /* 0x000000ffff049224 */ /* 0x000fe200078e0a04 */
[----:B------:R-:W-:Y:S01]  /*7ac0*/  STL [R1+0x414], R10 ;  /* 0x0004140a01007387 */ /* 0x000fe20000100800 */
[----:B------:R-:W-:Y:S01]  /*7ad0*/  @!P5 IMAD.MOV R9, RZ, RZ, -R9 ;  /* 0x000000ffff09d224 */ /* 0x000fe200078e0a09 */
[----:B------:R-:W-:Y:S02]  /*7ae0*/  IABS R7, R21 ;  /* 0x0000001500077213 */ /* 0x000fe40000000000 */
[----:B------:R-:W-:Y:S01]  /*7af0*/  STL [R1+0x410], R11 ;  /* 0x0004100b01007387 */ /* 0x000fe20000100800 */
[----:B------:R-:W-:Y:S02]  /*7b00*/  ISETP.GE.AND P0, PT, R21, RZ, PT ;  /* 0x000000ff1500720c */ /* 0x000fe40003f06270 */
[----:B------:R-:W-:Y:S01]  /*7b10*/  ISETP.GE.AND P4, PT, R12, RZ, PT ;  /* 0x000000ff0c00720c */ /* 0x000fe20003f86270 */
[----:B------:R-:W4:Y:S04]  /*7b20*/  LDL R21, [R1+0x1c] ;  /* 0x00001c0001157983 */ /* 0x000f280000100800 */
[----:B------:R-:W-:Y:S04]  /*7b30*/  STL [R1+0x40c], R4 ;  /* 0x00040c0401007387 */ /* 0x000fe80000100800 */
[----:B------:R-:W-:Y:S01]  /*7b40*/  STL [R1+0x404], R9 ;  /* 0x0004040901007387 */ /* 0x000fe20000100800 */
[----:B---3--:R-:W-:-:S02]  /*7b50*/  ISETP.GE.AND P5, PT, R22, RZ, PT ;  /* 0x000000ff1600720c */ /* 0x008fc40003fa6270 */
[----:B------:R-:W-:Y:S02]  /*7b60*/  IABS R12, R22 ;  /* 0x00000016000c7213 */ /* 0x000fe40000000000 */
[----:B------:R-:W3:Y:S01]  /*7b70*/  LDL.LU R22, [R1+0x28] ;  /* 0x0000280001167983 */ /* 0x000ee20000300800 */
[----:B------:R-:W-:Y:S01]  /*7b80*/  ISETP.GT.U32.AND P3, PT, R2, R6, PT ;  /* 0x000000060200720c */ /* 0x000fe20003f64070 */
[----:B------:R-:W-:-:S12]  /*7b90*/  IMAD.HI.U32 R8, R0, R7, RZ ;  /* 0x0000000700087227 */ /* 0x000fd800078e00ff */
[----:B------:R-:W-:-:S05]  /*7ba0*/  @!P3 IMAD.IADD R6, R6, 0x1, -R2 ;  /* 0x000000010606b824 */ /* 0x000fca00078e0a02 */
[C---:B------:R-:W-:Y:S01]  /*7bb0*/  ISETP.GT.U32.AND P3, PT, R2.reuse, R6, PT ;  /* 0x000000060200720c */ /* 0x040fe20003f64070 */
[----:B------:R-:W-:Y:S01]  /*7bc0*/  IMAD.MOV R8, RZ, RZ, -R8 ;  /* 0x000000ffff087224 */ /* 0x000fe200078e0a08 */
[----:B---3--:R0:W-:Y:S04]  /*7bd0*/  STL [R1+0x326c], R22 ;  /* 0x00326c1601007387 */ /* 0x0081e80000100800 */
[----:B0-----:R-:W3:Y:S01]  /*7be0*/  LDL.LU R22, [R1+0x14] ;  /* 0x0000140001167983 */ /* 0x001ee20000300800 */
[----:B------:R-:W-:-:S06]  /*7bf0*/  IMAD R7, R2, R8, R7 ;  /* 0x0000000802077224 */ /* 0x000fcc00078e0207 */
[----:B------:R-:W-:Y:S01]  /*7c00*/  @!P3 IMAD.IADD R6, R6, 0x1, -R2 ;  /* 0x000000010606b824 */ /* 0x000fe200078e0a02 */
[----:B------:R-:W-:Y:S01]  /*7c10*/  ISETP.GT.U32.AND P3, PT, R2, R7, PT ;  /* 0x000000070200720c */ /* 0x000fe20003f64070 */
[----:B------:R-:W-:-:S04]  /*7c20*/  IMAD.HI.U32 R14, R0, R13, RZ ;  /* 0x0000000d000e7227 */ /* 0x000fc800078e00ff */
[----:B------:R-:W-:Y:S01]  /*7c30*/  IMAD.MOV R14, RZ, RZ, -R14 ;  /* 0x000000ffff0e7224 */ /* 0x000fe200078e0a0e */
[----:B------:R-:W-:Y:S02]  /*7c40*/  ISETP.GE.AND P2, PT, R29, RZ, PT ;  /* 0x000000ff1d00720c */ /* 0x000fe40003f46270 */
[----:B--2---:R-:W-:Y:S01]  /*7c50*/  ISETP.GE.AND P1, PT, R23, RZ, PT ;  /* 0x000000ff1700720c */ /* 0x004fe20003f26270 */
[C---:B------:R-:W-:Y:S01]  /*7c60*/  IMAD R13, R2.reuse, R14, R13 ;  /* 0x0000000e020d7224 */ /* 0x040fe200078e020d */
[----:B------:R-:W-:Y:S01]  /*7c70*/  IABS R14, R23 ;  /* 0x00000017000e7213 */ /* 0x000fe20000000000 */
[----:B------:R-:W2:Y:S02]  /*7c80*/  LDL R29, [R1+0x24] ;  /* 0x00002400011d7983 */ /* 0x000ea40000100800 */
[----:B------:R-:W-:Y:S02]  /*7c90*/  @!P3 IMAD.IADD R7, R7, 0x1, -R2 ;  /* 0x000000010707b824 */ /* 0x000fe400078e0a02 */
[----:B------:R-:W5:Y:S01]  /*7ca0*/  LDL R23, [R1+0x2c] ;  /* 0x00002c0001177983 */ /* 0x000f620000100800 */
[----:B------:R-:W-:-:S02]  /*7cb0*/  ISETP.GT.U32.AND P6, PT, R2, R13, PT ;  /* 0x0000000d0200720c */ /* 0x000fc40003fc4070 */
[----:B---3--:R-:W-:Y:S02]  /*7cc0*/  IABS R11, R22 ;  /* 0x00000016000b7213 */ /* 0x008fe40000000000 */
[----:B------:R-:W-:Y:S02]  /*7cd0*/  ISETP.GE.AND P3, PT, R22, RZ, PT ;  /* 0x000000ff1600720c */ /* 0x000fe40003f66270 */
[----:B------:R-:W3:Y:S07]  /*7ce0*/  LDL.LU R22, [R1+0x326c] ;  /* 0x00326c0001167983 */ /* 0x000eee0000300800 */
[----:B------:R-:W-:Y:S01]  /*7cf0*/  @!P6 IMAD.IADD R13, R13, 0x1, -R2 ;  /* 0x000000010d0de824 */ /* 0x000fe200078e0a02 */
[----:B----4-:R-:W-:-:S04]  /*7d00*/  IABS R9, R21 ;  /* 0x0000001500097213 */ /* 0x010fc80000000000 */
[----:B------:R-:W-:Y:S01]  /*7d10*/  ISETP.GT.U32.AND P6, PT, R2, R13, PT ;  /* 0x0000000d0200720c */ /* 0x000fe20003fc4070 */
[----:B------:R-:W-:-:S04]  /*7d20*/  IMAD.HI.U32 R8, R0, R9, RZ ;  /* 0x0000000900087227 */ /* 0x000fc800078e00ff */
[----:B------:R-:W-:-:S04]  /*7d30*/  IMAD.HI.U32 R3, R0, R14, RZ ;  /* 0x0000000e00037227 */ /* 0x000fc800078e00ff */
[----:B------:R-:W-:Y:S02]  /*7d40*/  IMAD.MOV R8, RZ, RZ, -R8 ;  /* 0x000000ffff087224 */ /* 0x000fe400078e0a08 */
[----:B------:R-:W-:Y:S02]  /*7d50*/  IMAD.MOV R3, RZ, RZ, -R3 ;  /* 0x000000ffff037224 */ /* 0x000fe400078e0a03 */
[----:B------:R-:W-:Y:S02]  /*7d60*/  @!P6 IMAD.IADD R13, R13, 0x1, -R2 ;  /* 0x000000010d0de824 */ /* 0x000fe400078e0a02 */
[----:B------:R-:W-:-:S04]  /*7d70*/  IMAD.HI.U32 R4, R0, R12, RZ ;  /* 0x0000000c00047227 */ /* 0x000fc800078e00ff */
[C---:B------:R-:W-:Y:S02]  /*7d80*/  IMAD R8, R2.reuse, R8, R9 ;  /* 0x0000000802087224 */ /* 0x040fe400078e0209 */
[----:B------:R-:W-:Y:S02]  /*7d90*/  IMAD R14, R2, R3, R14 ;  /* 0x00000003020e7224 */ /* 0x000fe400078e020e */
[----:B------:R-:W-:Y:S02]  /*7da0*/  IMAD.MOV.U32 R9, RZ, RZ, R13 ;  /* 0x000000ffff097224 */ /* 0x000fe400078e000d */
[----:B------:R-:W-:-:S04]  /*7db0*/  IMAD.HI.U32 R3, R0, R11, RZ ;  /* 0x0000000b00037227 */ /* 0x000fc800078e00ff */
[----:B------:R-:W-:Y:S02]  /*7dc0*/  IMAD.MOV R4, RZ, RZ, -R4 ;  /* 0x000000ffff047224 */ /* 0x000fe400078e0a04 */
[----:B------:R-:W-:Y:S02]  /*7dd0*/  @!P4 IMAD.MOV R6, RZ, RZ, -R6 ;  /* 0x000000ffff06c224 */ /* 0x000fe400078e0a06 */
[----:B------:R-:W-:Y:S02]  /*7de0*/  @!P2 IMAD.MOV R9, RZ, RZ, -R9 ;  /* 0x000000ffff09a224 */ /* 0x000fe400078e0a09 */
[----:B------:R-:W-:Y:S02]  /*7df0*/  IMAD.MOV R3, RZ, RZ, -R3 ;  /* 0x000000ffff037224 */ /* 0x000fe400078e0a03 */
[C---:B------:R-:W-:Y:S02]  /*7e00*/  IMAD R4, R2.reuse, R4, R12 ;  /* 0x0000000402047224 */ /* 0x040fe400078e020c */
[----:B------:R-:W4:Y:S01]  /*7e10*/  LDL R12, [R1+0x20] ;  /* 0x00002000010c7983 */ /* 0x000f220000100800 */
[----:B------:R-:W-:-:S03]  /*7e20*/  IMAD R3, R2, R3, R11 ;  /* 0x0000000302037224 */ /* 0x000fc600078e020b */
[----:B------:R2:W-:Y:S01]  /*7e30*/  STL [R1+0x3f0], R6 ;  /* 0x0003f00601007387 */ /* 0x0005e20000100800 */
[----:B-----5:R-:W-:Y:S02]  /*7e40*/  IABS R11, R23 ;  /* 0x00000017000b7213 */ /* 0x020fe40000000000 */
[----:B--2---:R-:W-:Y:S01]  /*7e50*/  IABS R6, R29 ;  /* 0x0000001d00067213 */ /* 0x004fe20000000000 */
[----:B---3--:R0:W-:Y:S04]  /*7e60*/  STL [R1+0x3264], R22 ;  /* 0x0032641601007387 */ /* 0x0081e80000100800 */
[----:B------:R-:W-:Y:S04]  /*7e70*/  STL [R1+0x3ec], R9 ;  /* 0x0003ec0901007387 */ /* 0x000fe80000100800 */
[----:B------:R-:W2:Y:S04]  /*7e80*/  LDL.LU R29, [R1+0x30] ;  /* 0x00003000011d7983 */ /* 0x000ea80000300800 */
[----:B------:R-:W3:Y:S01]  /*7e90*/  LDL.LU R23, [R1+0x40] ;  /* 0x0000400001177983 */ /* 0x000ee20000300800 */
[----:B------:R-:W-:-:S02]  /*7ea0*/  ISETP.GT.U32.AND P6, PT, R2, R14, PT ;  /* 0x0000000e0200720c */ /* 0x000fc40003fc4070 */
[----:B------:R-:W-:-:S11]  /*7eb0*/  IABS R10, R16 ;  /* 0x00000010000a7213 */ /* 0x000fd60000000000 */
[----:B------:R-:W-:Y:S01]  /*7ec0*/  @!P6 IMAD.IADD R14, R14, 0x1, -R2 ;  /* 0x000000010e0ee824 */ /* 0x000fe200078e0a02 */
[----:B------:R-:W-:Y:S01]  /*7ed0*/  ISETP.GT.U32.AND P6, PT, R2, R7, PT ;  /* 0x000000070200720c */ /* 0x000fe20003fc4070 */
[----:B------:R-:W-:Y:S02]  /*7ee0*/  IMAD.MOV.U32 R21, RZ, RZ, R15 ;  /* 0x000000ffff157224 */ /* 0x000fe400078e000f */
[----:B------:R-:W-:-:S04]  /*7ef0*/  IMAD.HI.U32 R15, R0, R10, RZ ;  /* 0x0000000a000f7227 */ /* 0x000fc800078e00ff */
[----:B------:R-:W-:Y:S02]  /*7f00*/  IMAD.MOV.U32 R13, RZ, RZ, R6 ;  /* 0x000000ffff0d7224 */ /* 0x000fe400078e0006 */
[----:B------:R-:W-:-:S04]  /*7f10*/  IMAD.MOV R15, RZ, RZ, -R15 ;  /* 0x000000ffff0f7224 */ /* 0x000fc800078e0a0f */
[----:B------:R-:W-:Y:S02]  /*7f20*/  @!P6 IMAD.IADD R7, R7, 0x1, -R2 ;  /* 0x000000010707e824 */ /* 0x000fe400078e0a02 */
[----:B------:R-:W-:-:S04]  /*7f30*/  IMAD.HI.U32 R6, R0, R13, RZ ;  /* 0x0000000d00067227 */ /* 0x000fc800078e00ff */
[C---:B------:R-:W-:Y:S01]  /*7f40*/  IMAD R10, R2.reuse, R15, R10 ;  /* 0x0000000f020a7224 */ /* 0x040fe200078e020a */
[----:B----4-:R-:W-:Y:S01]  /*7f50*/  IABS R15, R12 ;  /* 0x0000000c000f7213 */ /* 0x010fe20000000000 */
[----:B------:R-:W-:Y:S01]  /*7f60*/  IMAD.MOV R6, RZ, RZ, -R6 ;  /* 0x000000ffff067224 */ /* 0x000fe200078e0a06 */
[----:B------:R-:W-:Y:S01]  /*7f70*/  IABS R12, R22 ;  /* 0x00000016000c7213 */ /* 0x000fe20000000000 */
[----:B0-----:R-:W-:Y:S02]  /*7f80*/  IMAD.MOV.U32 R22, RZ, RZ, R16 ;  /* 0x000000ffff167224 */ /* 0x001fe400078e0010 */
[C---:B------:R-:W-:Y:S02]  /*7f90*/  IMAD R6, R2.reuse, R6, R13 ;  /* 0x0000000602067224 */ /* 0x040fe400078e020d */
[----:B------:R-:W-:Y:S01]  /*7fa0*/  IMAD.MOV.U32 R13, RZ, RZ, R22 ;  /* 0x000000ffff0d7224 */ /* 0x000fe200078e0016 */
[----:B------:R-:W-:Y:S01]  /*7fb0*/  ISETP.GT.U32.AND P4, PT, R2, R14, PT ;  /* 0x0000000e0200720c */ /* 0x000fe20003f84070 */
[----:B---3--:R0:W-:Y:S02]  /*7fc0*/  STL [R1+0x3268], R23 ;  /* 0x0032681701007387 */ /* 0x0081e40000100800 */
[----:B0-----:R-:W-:-:S02]  /*7fd0*/  IMAD.MOV.U32 R23, RZ, RZ, R7 ;  /* 0x000000ffff177224 */ /* 0x001fc400078e0007 */
[----:B------:R-:W3:Y:S02]  /*7fe0*/  LDL R7, [R1+0x3c] ;  /* 0x00003c0001077983 */ /* 0x000ee40000100800 */
[----:B------:R-:W-:-:S05]  /*7ff0*/  @!P0 IMAD.MOV R23, RZ, RZ, -R23 ;  /* 0x000000ffff178224 */ /* 0x000fca00078e0a17 */
[----:B------:R0:W-:Y:S04]  /*8000*/  STL [R1+0x3e4], R23 ;  /* 0x0003e41701007387 */ /* 0x0001e80000100800 */
[----:B0-----:R-:W4:Y:S04]  /*8010*/  LDL.LU R23, [R1+0x1c] ;  /* 0x00001c0001177983 */ /* 0x001f280000300800 */
[----:B------:R-:W5:Y:S01]  /*8020*/  LDL.LU R22, [R1+0x20] ;  /* 0x0000200001167983 */ /* 0x000f620000300800 */
[----:B------:R-:W-:Y:S01]  /*8030*/  ISETP.GT.U32.AND P6, PT, R2, R3, PT ;  /* 0x000000030200720c */ /* 0x000fe20003fc4070 */
[----:B------:R-:W-:Y:S01]  /*8040*/  IMAD.HI.U32 R16, R0, R15, RZ ;  /* 0x0000000f00107227 */ /* 0x000fe200078e00ff */
[----:B------:R-:W-:-:S03]  /*8050*/  ISETP.GT.U32.AND P2, PT, R2, R4, PT ;  /* 0x000000040200720c */ /* 0x000fc60003f44070 */
[----:B------:R-:W-:Y:S01]  /*8060*/  @!P4 IMAD.IADD R14, R14, 0x1, -R2 ;  /* 0x000000010e0ec824 */ /* 0x000fe200078e0a02 */
[----:B------:R-:W-:Y:S01]  /*8070*/  ISETP.GT.U32.AND P4, PT, R2, R10, PT ;  /* 0x0000000a0200720c */ /* 0x000fe20003f84070 */
[----:B------:R-:W-:-:S04]  /*8080*/  IMAD.MOV R16, RZ, RZ, -R16 ;  /* 0x000000ffff107224 */ /* 0x000fc800078e0a10 */
[----:B------:R-:W-:Y:S02]  /*8090*/  IMAD R16, R2, R16, R15 ;  /* 0x0000001002107224 */ /* 0x000fe400078e020f */
[--C-:B------:R-:W-:Y:S02]  /*80a0*/  @!P6 IMAD.IADD R3, R3, 0x1, -R2.reuse ;  /* 0x000000010303e824 */ /* 0x100fe400078e0a02 */
[----:B------:R-:W-:Y:S01]  /*80b0*/  @!P2 IMAD.IADD R4, R4, 0x1, -R2 ;  /* 0x000000010404a824 */ /* 0x000fe200078e0a02 */
[----:B------:R-:W-:-:S03]  /*80c0*/  ISETP.GT.U32.AND P6, PT, R2, R16, PT ;  /* 0x000000100200720c */ /* 0x000fc60003fc4070 */
[----:B------:R-:W-:Y:S01]  /*80d0*/  @!P4 IMAD.IADD R10, R10, 0x1, -R2 ;  /* 0x000000010a0ac824 */ /* 0x000fe200078e0a02 */
[----:B------:R-:W-:Y:S01]  /*80e0*/  ISETP.GT.U32.AND P4, PT, R2, R4, PT ;  /* 0x000000040200720c */ /* 0x000fe20003f84070 */
[----:B------:R-:W-:-:S08]  /*80f0*/  @!P1 IMAD.MOV R14, RZ, RZ, -R14 ;  /* 0x000000ffff0e9224 */ /* 0x000fd000078e0a0e */
[----:B------:R-:W-:-:S04]  /*8100*/  @!P6 IMAD.IADD R16, R16, 0x1, -R2 ;  /* 0x000000011010e824 */ /* 0x000fc800078e0a02 */
[----:B------:R-:W-:Y:S01]  /*8110*/  @!P4 IMAD.IADD R4, R4, 0x1, -R2 ;  /* 0x000000010404c824 */ /* 0x000fe200078e0a02 */
[C---:B------:R-:W-:Y:S02]  /*8120*/  ISETP.GT.U32.AND P1, PT, R2.reuse, R16, PT ;  /* 0x000000100200720c */ /* 0x040fe40003f24070 */
[----:B------:R-:W-:Y:S01]  /*8130*/  ISETP.GT.U32.AND P4, PT, R2, R6, PT ;  /* 0x000000060200720c */ /* 0x000fe20003f84070 */
[----:B------:R-:W-:-:S04]  /*8140*/  IMAD.HI.U32 R15, R0, R11, RZ ;  /* 0x0000000b000f7227 */ /* 0x000fc800078e00ff */
[----:B------:R-:W-:Y:S01]  /*8150*/  IMAD.MOV R15, RZ, RZ, -R15 ;  /* 0x000000ffff0f7224 */ /* 0x000fe200078e0a0f */
[----:B------:R0:W-:Y:S03]  /*8160*/  STL [R1+0x3e0], R14 ;  /* 0x0003e00e01007387 */ /* 0x0001e60000100800 */
[----:B------:R-:W-:Y:S02]  /*8170*/  IMAD R11, R2, R15, R11 ;  /* 0x0000000f020b7224 */ /* 0x000fe400078e020b */
[--C-:B------:R-:W-:Y:S01]  /*8180*/  @!P1 IMAD.IADD R16, R16, 0x1, -R2.reuse ;  /* 0x0000000110109824 */ /* 0x100fe200078e0a02 */
[----:B------:R-:W3:Y:S01]  /*8190*/  LDL.LU R15, [R1+0x24] ;  /* 0x00002400010f7983 */ /* 0x000ee20000300800 */
[----:B------:R-:W-:Y:S01]  /*81a0*/  @!P4 IMAD.IADD R6, R6, 0x1, -R2 ;  /* 0x000000010606c824 */ /* 0x000fe200078e0a02 */
[----:B------:R-:W-:Y:S02]  /*81b0*/  ISETP.GT.U32.AND P2, PT, R2, R8, PT ;  /* 0x000000080200720c */ /* 0x000fe40003f44070 */
[----:B----4-:R-:W-:-:S02]  /*81c0*/  ISETP.GE.AND P1, PT, R23, RZ, PT ;  /* 0x000000ff1700720c */ /* 0x010fc40003f26270 */
[----:B------:R-:W4:Y:S01]  /*81d0*/  LDL.LU R23, [R1+0x3268] ;  /* 0x0032680001177983 */ /* 0x000f220000300800 */
[----:B-----5:R-:W-:-:S03]  /*81e0*/  ISETP.GE.AND P4, PT, R22, RZ, PT ;  /* 0x000000ff1600720c */ /* 0x020fc60003f86270 */
[----:B------:R-:W5:Y:S05]  /*81f0*/  LDL.LU R22, [R1+0x3264] ;  /* 0x0032640001167983 */ /* 0x000f6a0000300800 */
[----:B------:R-:W-:Y:S01]  /*8200*/  @!P2 IMAD.IADD R8, R8, 0x1, -R2 ;  /* 0x000000010808a824 */ /* 0x000fe200078e0a02 */
[----:B------:R-:W-:Y:S01]  /*8210*/  ISETP.GT.U32.AND P2, PT, R2, R10, PT ;  /* 0x0000000a0200720c */ /* 0x000fe20003f44070 */
[----:B------:R-:W-:-:S04]  /*8220*/  IMAD.HI.U32 R9, R0, R12, RZ ;  /* 0x0000000c00097227 */ /* 0x000fc800078e00ff */
[----:B------:R-:W-:-:S04]  /*8230*/  IMAD.MOV R9, RZ, RZ, -R9 ;  /* 0x000000ffff097224 */ /* 0x000fc800078e0a09 */
[----:B------:R-:W-:Y:S01]  /*8240*/  IMAD R9, R2, R9, R12 ;  /* 0x0000000902097224 */ /* 0x000fe200078e020c */
[----:B--2---:R-:W-:-:S03]  /*8250*/  IABS R12, R29 ;  /* 0x0000001d000c7213 */ /* 0x004fc60000000000 */
[----:B------:R-:W-:Y:S01]  /*8260*/  @!P2 IMAD.IADD R10, R10, 0x1, -R2 ;  /* 0x000000010a0aa824 */ /* 0x000fe200078e0a02 */
[----:B------:R-:W-:Y:S01]  /*8270*/  ISETP.GE.AND P2, PT, R13, RZ, PT ;  /* 0x000000ff0d00720c */ /* 0x000fe20003f46270 */
[----:B------:R-:W-:-:S04]  /*8280*/  IMAD.HI.U32 R13, R0, R12, RZ ;  /* 0x0000000c000d7227 */ /* 0x000fc800078e00ff */
[----:B------:R-:W-:Y:S01]  /*8290*/  IMAD.MOV R13, RZ, RZ, -R13 ;  /* 0x000000ffff0d7224 */ /* 0x000fe200078e0a0d */
[----:B------:R-:W-:-:S03]  /*82a0*/  ISETP.GT.U32.AND P0, PT, R2, R3, PT ;  /* 0x000000030200720c */ /* 0x000fc60003f04070 */
[C---:B------:R-:W-:Y:S02]  /*82b0*/  IMAD R12, R2.reuse, R13, R12 ;  /* 0x0000000d020c7224 */ /* 0x040fe400078e020c */
[----:B------:R-:W2:Y:S01]  /*82c0*/  LDL.LU R13, [R1+0x2c] ;  /* 0x00002c00010d7983 */ /* 0x000ea20000300800 */
[----:B------:R-:W-:Y:S02]  /*82d0*/  ISETP.GT.U32.AND P6, PT, R2, R8, PT ;  /* 0x000000080200720c */ /* 0x000fe40003fc4070 */
[----:B---3--:R-:W-:Y:S01]  /*82e0*/  IABS R7, R7 ;  /* 0x0000000700077213 */ /* 0x008fe20000000000 */
[----:B------:R-:W-:-:S04]  /*82f0*/  @!P5 IMAD.MOV R4, RZ, RZ, -R4 ;  /* 0x000000ffff04d224 */ /* 0x000fc800078e0a04 */
[----:B0-----:R-:W-:Y:S01]  /*8300*/  IMAD.HI.U32 R14, R0, R7, RZ ;  /* 0x00000007000e7227 */ /* 0x001fe200078e00ff */
[----:B------:R0:W-:Y:S03]  /*8310*/  STL [R1+0x3d8], R4 ;  /* 0x0003d80401007387 */ /* 0x0001e60000100800 */
[----:B------:R-:W-:Y:S02]  /*8320*/  @!P0 IMAD.IADD R3, R3, 0x1, -R2 ;  /* 0x0000000103038824 */ /* 0x000fe400078e0a02 */
[----:B------:R-:W-:Y:S02]  /*8330*/  IMAD.MOV R14, RZ, RZ, -R14 ;  /* 0x000000ffff0e7224 */ /* 0x000fe400078e0a0e */
[----:B------:R-:W-:Y:S02]  /*8340*/  @!P3 IMAD.MOV R3, RZ, RZ, -R3 ;  /* 0x000000ffff03b224 */ /* 0x000fe400078e0a03 */
[----:B0-----:R-:W-:-:S02]  /*8350*/  IMAD.MOV.U32 R4, RZ, RZ, R10 ;  /* 0x000000ffff047224 */ /* 0x001fc400078e000a */
[----:B------:R-:W-:Y:S02]  /*8360*/  @!P6 IMAD.IADD R8, R8, 0x1, -R2 ;  /* 0x000000010808e824 */ /* 0x000fe400078e0a02 */
[----:B------:R-:W-:Y:S02]  /*8370*/  @!P2 IMAD.MOV R4, RZ, RZ, -R4 ;  /* 0x000000ffff04a224 */ /* 0x000fe400078e0a04 */
[----:B------:R-:W-:Y:S02]  /*8380*/  IMAD R7, R2, R14, R7 ;  /* 0x0000000e02077224 */ /* 0x000fe400078e0207 */
[----:B------:R-:W3:Y:S04]  /*8390*/  LDL.LU R14, [R1+0x3c] ;  /* 0x00003c00010e7983 */ /* 0x000ee80000300800 */
[----:B------:R0:W-:Y:S04]  /*83a0*/  STL [R1+0x3d4], R3 ;  /* 0x0003d40301007387 */ /* 0x0001e80000100800 */
[----:B------:R1:W-:Y:S01]  /*83b0*/  STL [R1+0x3d0], R4 ;  /* 0x0003d00401007387 */ /* 0x0003e20000100800 */
[----:B0-----:R-:W-:-:S02]  /*83c0*/  IMAD.MOV.U32 R3, RZ, RZ, R8 ;  /* 0x000000ffff037224 */ /* 0x001fc400078e0008 */
[----:B-1----:R-:W-:Y:S02]  /*83d0*/  IMAD.MOV.U32 R4, RZ, RZ, R16 ;  /* 0x000000ffff047224 */ /* 0x002fe400078e0010 */
[----:B------:R-:W-:Y:S02]  /*83e0*/  @!P1 IMAD.MOV R3, RZ, RZ, -R3 ;  /* 0x000000ffff039224 */ /* 0x000fe400078e0a03 */
[----:B------:R-:W-:-:S03]  /*83f0*/  @!P4 IMAD.MOV R4, RZ, RZ, -R4 ;  /* 0x000000ffff04c224 */ /* 0x000fc600078e0a04 */
[----:B------:R-:W-:Y:S04]  /*8400*/  STL [R1+0x3cc], R3 ;  /* 0x0003cc0301007387 */ /* 0x000fe80000100800 */
[----:B------:R0:W-:Y:S01]  /*8410*/  STL [R1+0x3c8], R4 ;  /* 0x0003c80401007387 */ /* 0x0001e20000100800 */
[----:B-----5:R-:W-:Y:S01]  /*8420*/  ISETP.GE.AND P1, PT, R22, RZ, PT ;  /* 0x000000ff1600720c */ /* 0x020fe20003f26270 */
[----:B------:R-:W-:Y:S02]  /*8430*/  IMAD.MOV.U32 R22, RZ, RZ, R21 ;  /* 0x000000ffff167224 */ /* 0x000fe400078e0015 */
[----:B------:R-:W-:Y:S02]  /*8440*/  IMAD.MOV.U32 R21, RZ, RZ, R17 ;  /* 0x000000ffff157224 */ /* 0x000fe400078e0011 */
[----:B------:R-:W5:Y:S01]  /*8450*/  LDL.LU R17, [R1+0x74] ;  /* 0x0000740001117983 */ /* 0x000f620000300800 */
[----:B------:R-:W-:-:S02]  /*8460*/  ISETP.GT.U32.AND P6, PT, R2, R11, PT ;  /* 0x0000000b0200720c */ /* 0x000fc40003fc4070 */
[----:B------:R-:W-:-:S11]  /*8470*/  ISETP.GT.U32.AND P0, PT, R2, R9, PT ;  /* 0x000000090200720c */ /* 0x000fd60003f04070 */
[--C-:B------:R-:W-:Y:S01]  /*8480*/  @!P6 IMAD.IADD R11, R11, 0x1, -R2.reuse ;  /* 0x000000010b0be824 */ /* 0x100fe200078e0a02 */
[C---:B------:R-:W-:Y:S01]  /*8490*/  ISETP.GT.U32.AND P6, PT, R2.reuse, R6, PT ;  /* 0x000000060200720c */ /* 0x040fe20003fc4070 */
[----:B------:R-:W-:Y:S01]  /*84a0*/  @!P0 IMAD.IADD R9, R9, 0x1, -R2 ;  /* 0x0000000109098824 */ /* 0x000fe200078e0a02 */
[----:B------:R-:W-:-:S04]  /*84b0*/  ISETP.GT.U32.AND P3, PT, R2, R12, PT ;  /* 0x0000000c0200720c */ /* 0x000fc80003f64070 */
[----:B------:R-:W-:Y:S02]  /*84c0*/  ISETP.GT.U32.AND P5, PT, R2, R9, PT ;  /* 0x000000090200720c */ /* 0x000fe40003fa4070 */
[----:B------:R-:W-:-:S05]  /*84d0*/  ISETP.GE.AND P0, PT, R15, RZ, PT ;  /* 0x000000ff0f00720c */ /* 0x000fca0003f06270 */
[--C-:B------:R-:W-:Y:S01]  /*84e0*/  @!P6 IMAD.IADD R6, R6, 0x1, -R2.reuse ;  /* 0x000000010606e824 */ /* 0x100fe200078e0a02 */
[----:B--2---:R-:W-:Y:S02]  /*84f0*/  ISETP.GE.AND P6, PT, R13, RZ, PT ;  /* 0x000000ff0d00720c */ /* 0x004fe40003fc6270 */
[----:B------:R-:W2:Y:S01]  /*8500*/  LDL.LU R13, [R1+0x44] ;  /* 0x00004400010d7983 */ /* 0x000ea20000300800 */
[----:B------:R-:W-:Y:S01]  /*8510*/  ISETP.GT.U32.AND P2, PT, R2, R11, PT ;  /* 0x0000000b0200720c */ /* 0x000fe20003f44070 */
[--C-:B------:R-:W-:Y:S02]  /*8520*/  @!P3 IMAD.IADD R12, R12, 0x1, -R2.reuse ;  /* 0x000000010c0cb824 */ /* 0x100fe400078e0a02 */
[----:B------:R-:W-:Y:S01]  /*8530*/  @!P5 IMAD.IADD R9, R9, 0x1, -R2 ;  /* 0x000000010909d824 */ /* 0x000fe200078e0a02 */
[----:B------:R-:W-:Y:S02]  /*8540*/  ISETP.GE.AND P5, PT, R29, RZ, PT ;  /* 0x000000ff1d00720c */ /* 0x000fe40003fa6270 */
[----:B------:R-:W2:Y:S01]  /*8550*/  LDL.LU R29, [R1+0x48] ;  /* 0x00004800011d7983 */ /* 0x000ea20000300800 */
[----:B------:R-:W-:Y:S01]  /*8560*/  @!P0 IMAD.MOV R6, RZ, RZ, -R6 ;  /* 0x000000ffff068224 */ /* 0x000fe200078e0a06 */
[----:B------:R-:W-:Y:S01]  /*8570*/  ISETP.GT.U32.AND P0, PT, R2, R12, PT ;  /* 0x0000000c0200720c */ /* 0x000fe20003f04070 */
[----:B0-----:R-:W-:Y:S01]  /*8580*/  IMAD.MOV.U32 R4, RZ, RZ, R9 ;  /* 0x000000ffff047224 */ /* 0x001fe200078e0009 */
[----:B----4-:R-:W-:-:S03]  /*8590*/  IABS R15, R23 ;  /* 0x00000017000f7213 */ /* 0x010fc60000000000 */
[----:B------:R-:W-:Y:S02]  /*85a0*/  @!P2 IMAD.IADD R11, R11, 0x1, -R2 ;  /* 0x000000010b0ba824 */ /* 0x000fe400078e0a02 */
[----:B------:R-:W-:Y:S01]  /*85b0*/  @!P1 IMAD.MOV R4, RZ, RZ, -R4 ;  /* 0x000000ffff049224 */ /* 0x000fe200078e0a04 */
[----:B---3--:R-:W-:Y:S02]  /*85c0*/  ISETP.GE.AND P2, PT, R14, RZ, PT ;  /* 0x000000ff0e00720c */ /* 0x008fe40003f46270 */
[----:B------:R-:W3:Y:S01]  /*85d0*/  LDL.LU R14, [R1+0x4c] ;  /* 0x00004c00010e7983 */ /* 0x000ee20000300800 */
[----:B------:R-:W-:Y:S01]  /*85e0*/  IMAD.HI.U32 R3, R0, R15, RZ ;  /* 0x0000000f00037227 */ /* 0x000fe200078e00ff */
[----:B------:R-:W-:Y:S02]  /*85f0*/  ISETP.GE.AND P3, PT, R23, RZ, PT ;  /* 0x000000ff1700720c */ /* 0x000fe40003f66270 */
[----:B------:R0:W-:Y:S01]  /*8600*/  STL [R1+0x3c4], R6 ;  /* 0x0003c40601007387 */ /* 0x0001e20000100800 */
[----:B------:R-:W-:-:S03]  /*8610*/  IMAD.MOV.U32 R8, RZ, RZ, R11 ;  /* 0x000000ffff087224 */ /* 0x000fc600078e000b */
[----:B------:R-:W-:Y:S01]  /*8620*/  STL [R1+0x3c0], R4 ;  /* 0x0003c00401007387 */ /* 0x000fe20000100800 */
[----:B------:R-:W-:Y:S02]  /*8630*/  IMAD.MOV R3, RZ, RZ, -R3 ;  /* 0x000000ffff037224 */ /* 0x000fe400078e0a03 */
[----:B------:R-:W-:Y:S01]  /*8640*/  @!P6 IMAD.MOV R8, RZ, RZ, -R8 ;  /* 0x000000ffff08e224 */ /* 0x000fe200078e0a08 */
[----:B------:R-:W4:Y:S01]  /*8650*/  LDL.LU R23, [R1+0x50] ;  /* 0x0000500001177983 */ /* 0x000f220000300800 */
[----:B------:R-:W-:Y:S02]  /*8660*/  @!P0 IMAD.IADD R12, R12, 0x1, -R2 ;  /* 0x000000010c0c8824 */ /* 0x000fe400078e0a02 */
[----:B------:R-:W-:Y:S02]  /*8670*/  IMAD R3, R2, R3, R15 ;  /* 0x0000000302037224 */ /* 0x000fe400078e020f */
[----:B------:R-:W-:-:S04]  /*8680*/  IMAD.MOV.U32 R15, RZ, RZ, R12 ;  /* 0x000000ffff0f7224 */ /* 0x000fc800078e000c */
[----:B------:R-:W-:Y:S01]  /*8690*/  @!P5 IMAD.MOV R15, RZ, RZ, -R15 ;  /* 0x000000ffff0fd224 */ /* 0x000fe200078e0a0f */
[----:B------:R-:W-:-:S13]  /*86a0*/  ISETP.GT.U32.AND P4, PT, R2, R7, PT ;  /* 0x000000070200720c */ /* 0x000fda0003f84070 */
[----:B------:R-:W-:-:S05]  /*86b0*/  @!P4 IMAD.IADD R7, R7, 0x1, -R2 ;  /* 0x000000010707c824 */ /* 0x000fca00078e0a02 */
[----:B------:R-:W-:-:S13]  /*86c0*/  ISETP.GT.U32.AND P4, PT, R2, R7, PT ;  /* 0x000000070200720c */ /* 0x000fda0003f84070 */
[----:B------:R-:W-:-:S04]  /*86d0*/  @!P4 IMAD.IADD R7, R7, 0x1, -R2 ;  /* 0x000000010707c824 */ /* 0x000fc800078e0a02 */
[----:B------:R-:W-:-:S04]  /*86e0*/  IMAD.MOV.U32 R16, RZ, RZ, R7 ;  /* 0x000000ffff107224 */ /* 0x000fc800078e0007 */
[----:B------:R-:W-:Y:S01]  /*86f0*/  @!P2 IMAD.MOV R16, RZ, RZ, -R16 ;  /* 0x000000ffff10a224 */ /* 0x000fe200078e0a10 */
[----:B-----5:R-:W-:Y:S02]  /*8700*/  ISETP.GE.AND P1, PT, R17, RZ, PT ;  /* 0x000000ff1100720c */ /* 0x020fe40003f26270 */
[----:B0-----:R-:W-:Y:S02]  /*8710*/  IABS R6, R17 ;  /* 0x0000001100067213 */ /* 0x001fe40000000000 */
[----:B------:R-:W5:Y:S04]  /*8720*/  LDL.LU R17, [R1+0x54] ;  /* 0x0000540001117983 */ /* 0x000f680000300800 */
[----:B------:R-:W-:Y:S04]  /*8730*/  STL [R1+0x3bc], R8 ;  /* 0x0003bc0801007387 */ /* 0x000fe80000100800 */
[----:B------:R-:W5:Y:S04]  /*8740*/  LDL R12, [R1+0x58] ;  /* 0x00005800010c7983 */ /* 0x000f680000100800 */
[----:B------:R0:W-:Y:S04]  /*8750*/  STL [R1+0x3b0], R15 ;  /* 0x0003b00f01007387 */ /* 0x0001e80000100800 */
[----:B0-----:R-:W5:Y:S04]  /*8760*/  LDL.LU R15, [R1+0x5c] ;  /* 0x00005c00010f7983 */ /* 0x001f680000300800 */
[----:B------:R0:W-:Y:S04]  /*8770*/  STL [R1+0x3ac], R16 ;  /* 0x0003ac1001007387 */ /* 0x0001e80000100800 */
[----:B0-----:R-:W5:Y:S01]  /*8780*/  LDL.LU R16, [R1+0x60] ;  /* 0x0000600001107983 */ /* 0x001f620000300800 */
[----:B--2---:R-:W-:-:S02]  /*8790*/  IABS R4, R13 ;  /* 0x0000000d00047213 */ /* 0x004fc40000000000 */
[----:B------:R-:W-:Y:S01]  /*87a0*/  ISETP.GT.U32.AND P6, PT, R2, R3, PT ;  /* 0x000000030200720c */ /* 0x000fe20003fc4070 */
[----:B------:R-:W-:-:S04]  /*87b0*/  IMAD.HI.U32 R8, R0, R6, RZ ;  /* 0x0000000600087227 */ /* 0x000fc800078e00ff */
[----:B------:R-:W-:-:S04]  /*87c0*/  IMAD.HI.U32 R9, R0, R4, RZ ;  /* 0x0000000400097227 */ /* 0x000fc800078e00ff */
[----:B------:R-:W-:Y:S02]  /*87d0*/  IMAD.MOV R8, RZ, RZ, -R8 ;  /* 0x000000ffff087224 */ /* 0x000fe400078e0a08 */
[----:B------:R-:W-:Y:S02]  /*87e0*/  IMAD.MOV R9, RZ, RZ, -R9 ;  /* 0x000000ffff097224 */ /* 0x000fe400078e0a09 */
[C---:B------:R-:W-:Y:S01]  /*87f0*/  IMAD R6, R2.reuse, R8, R6 ;  /* 0x0000000802067224 */ /* 0x040fe200078e0206 */
[----:B------:R-:W-:Y:S01]  /*8800*/  IABS R10, R29 ;  /* 0x0000001d000a7213 */ /* 0x000fe20000000000 */
[----:B------:R-:W-:Y:S02]  /*8810*/  @!P6 IMAD.IADD R3, R3, 0x1, -R2 ;  /* 0x000000010303e824 */ /* 0x000fe400078e0a02 */
[C---:B------:R-:W-:Y:S01]  /*8820*/  IMAD R4, R2.reuse, R9, R4 ;  /* 0x0000000902047224 */ /* 0x040fe200078e0204 */
[----:B------:R-:W-:Y:S02]  /*8830*/  ISETP.GT.U32.AND P5, PT, R2, R6, PT ;  /* 0x000000060200720c */ /* 0x000fe40003fa4070 */
[----:B------:R-:W-:Y:S01]  /*8840*/  ISETP.GE.AND P0, PT, R13, RZ, PT ;  /* 0x000000ff0d00720c */ /* 0x000fe20003f06270 */
[----:B------:R-:W-:Y:S01]  /*8850*/  IMAD.HI.U32 R13, R0, R10, RZ ;  /* 0x0000000a000d7227 */ /* 0x000fe200078e00ff */
[----:B------:R-:W-:-:S02]  /*8860*/  ISETP.GT.U32.AND P6, PT, R2, R3, PT ;  /* 0x000000030200720c */ /* 0x000fc40003fc4070 */
[----:B------:R-:W-:Y:S01]  /*8870*/  ISETP.GT.U32.AND P2, PT, R2, R4, PT ;  /* 0x000000040200720c */ /* 0x000fe20003f44070 */
[----:B------:R-:W-:Y:S01]  /*8880*/  IMAD.MOV R13, RZ, RZ, -R13 ;  /* 0x000000ffff0d7224 */ /* 0x000fe200078e0a0d */
[----:B---3--:R-:W-:-:S03]  /*8890*/  IABS R11, R14 ;  /* 0x0000000e000b7213 */ /* 0x008fc60000000000 */
[----:B------:R-:W-:Y:S02]  /*88a0*/  IMAD R10, R2, R13, R10 ;  /* 0x0000000d020a7224 */ /* 0x000fe400078e020a */
[----:B------:R-:W-:Y:S01]  /*88b0*/  IMAD.HI.U32 R9, R0, R11, RZ ;  /* 0x0000000b00097227 */ /* 0x000fe200078e00ff */
[----:B----4-:R-:W-:-:S03]  /*88c0*/  IABS R7, R23 ;  /* 0x0000001700077213 */ /* 0x010fc60000000000 */
[--C-:B------:R-:W-:Y:S02]  /*88d0*/  @!P5 IMAD.IADD R6, R6, 0x1, -R2.reuse ;  /* 0x000000010606d824 */ /* 0x100fe400078e0a02 */
[----:B------:R-:W-:Y:S02]  /*88e0*/  IMAD.MOV R9, RZ, RZ, -R9 ;  /* 0x000000ffff097224 */ /* 0x000fe400078e0a09 */
[--C-:B------:R-:W-:Y:S01]  /*88f0*/  @!P6 IMAD.IADD R3, R3, 0x1, -R2.reuse ;  /* 0x000000010303e824 */ /* 0x100fe200078e0a02 */
[----:B------:R-:W-:Y:S01]  /*8900*/  ISETP.GT.U32.AND P6, PT, R2, R10, PT ;  /* 0x0000000a0200720c */ /* 0x000fe20003fc4070 */
[----:B------:R-:W-:Y:S01]  /*8910*/  @!P2 IMAD.IADD R4, R4, 0x1, -R2 ;  /* 0x000000010404a824 */ /* 0x000fe200078e0a02 */
[----:B------:R-:W-:Y:S01]  /*8920*/  ISETP.GT.U32.AND P2, PT, R2, R6, PT ;  /* 0x000000060200720c */ /* 0x000fe20003f44070 */
[----:B------:R-:W-:-:S04]  /*8930*/  IMAD.HI.U32 R13, R0, R7, RZ ;  /* 0x00000007000d7227 */ /* 0x000fc800078e00ff */
[C---:B------:R-:W-:Y:S02]  /*8940*/  IMAD R11, R2.reuse, R9, R11 ;  /* 0x00000009020b7224 */ /* 0x040fe400078e020b */
[----:B------:R-:W-:Y:S01]  /*8950*/  @!P3 IMAD.MOV R3, RZ, RZ, -R3 ;  /* 0x000000ffff03b224 */ /* 0x000fe200078e0a03 */
[----:B------:R-:W-:Y:S01]  /*8960*/  ISETP.GT.U32.AND P3, PT, R2, R4, PT ;  /* 0x000000040200720c */ /* 0x000fe20003f64070 */
[----:B------:R-:W-:-:S04]  /*8970*/  IMAD.MOV R13, RZ, RZ, -R13 ;  /* 0x000000ffff0d7224 */ /* 0x000fc800078e0a0d */
[----:B------:R-:W-:Y:S02]  /*8980*/  IMAD R7, R2, R13, R7 ;  /* 0x0000000d02077224 */ /* 0x000fe400078e0207 */
[--C-:B------:R-:W-:Y:S02]  /*8990*/  @!P6 IMAD.IADD R10, R10, 0x1, -R2.reuse ;  /* 0x000000010a0ae824 */ /* 0x100fe400078e0a02 */
[--C-:B------:R-:W-:Y:S01]  /*89a0*/  @!P2 IMAD.IADD R6, R6, 0x1, -R2.reuse ;  /* 0x000000010606a824 */ /* 0x100fe200078e0a02 */
[C---:B------:R-:W-:Y:S02]  /*89b0*/  ISETP.GT.U32.AND P2, PT, R2.reuse, R7, PT ;  /* 0x000000070200720c */ /* 0x040fe40003f44070 */
[----:B------:R-:W-:Y:S01]  /*89c0*/  ISETP.GT.U32.AND P6, PT, R2, R10, PT ;  /* 0x0000000a0200720c */ /* 0x000fe20003fc4070 */
[--C-:B------:R-:W-:Y:S01]  /*89d0*/  @!P3 IMAD.IADD R4, R4, 0x1, -R2.reuse ;  /* 0x000000010404b824 */ /* 0x100fe200078e0a02 */
[----:B------:R-:W-:Y:S02]  /*89e0*/  ISETP.GE.AND P4, PT, R29, RZ, PT ;  /* 0x000000ff1d00720c */ /* 0x000fe40003f86270 */
[----:B------:R-:W2:Y:S04]  /*89f0*/  LDL.LU R29, [R1+0x64] ;  /* 0x00006400011d7983 */ /* 0x000ea80000300800 */
[----:B------:R0:W-:Y:S03]  /*8a00*/  STL [R1+0x3a8], R3 ;  /* 0x0003a80301007387 */ /* 0x0001e60000100800 */
[----:B------:R-:W-:Y:S01]  /*8a10*/  @!P2 IMAD.IADD R7, R7, 0x1, -R2 ;  /* 0x000000010707a824 */ /* 0x000fe200078e0a02 */
[----:B------:R-:W-:Y:S01]  /*8a20*/  ISETP.GE.AND P2, PT, R23, RZ, PT ;  /* 0x000000ff1700720c */ /* 0x000fe20003f46270 */
[----:B------:R-:W-:-:S02]  /*8a30*/  IMAD.MOV.U32 R23, RZ, RZ, R22 ;  /* 0x000000ffff177224 */ /* 0x000fc400078e0016 */
[----:B------:R-:W-:Y:S02]  /*8a40*/  @!P6 IMAD.IADD R10, R10, 0x1, -R2 ;  /* 0x000000010a0ae824 */ /* 0x000fe400078e0a02 */
[----:B------:R-:W-:Y:S02]  /*8a50*/  IMAD.MOV.U32 R22, RZ, RZ, R18 ;  /* 0x000000ffff167224 */ /* 0x000fe400078e0012 */
[----:B------:R-:W-:Y:S01]  /*8a60*/  @!P0 IMAD.MOV R4, RZ, RZ, -R4 ;  /* 0x000000ffff048224 */ /* 0x000fe200078e0a04 */
[----:B------:R-:W-:-:S13]  /*8a70*/  ISETP.GT.U32.AND P5, PT, R2, R11, PT ;  /* 0x0000000b0200720c */ /* 0x000fda0003fa4070 */
[----:B------:R-:W-:-:S05]  /*8a80*/  @!P5 IMAD.IADD R11, R11, 0x1, -R2 ;  /* 0x000000010b0bd824 */ /* 0x000fca00078e0a02 */
[----:B------:R-:W-:Y:S02]  /*8a90*/  ISETP.GT.U32.AND P5, PT, R2, R11, PT ;  /* 0x0000000b0200720c */ /* 0x000fe40003fa4070 */
[----:B------:R-:W-:-:S11]  /*8aa0*/  ISETP.GE.AND P6, PT, R14, RZ, PT ;  /* 0x000000ff0e00720c */ /* 0x000fd60003fc6270 */
[----:B------:R-:W-:Y:S01]  /*8ab0*/  @!P5 IMAD.IADD R11, R11, 0x1, -R2 ;  /* 0x000000010b0bd824 */ /* 0x000fe200078e0a02 */
[----:B-----5:R-:W-:Y:S02]  /*8ac0*/  IABS R8, R17 ;  /* 0x0000001100087213 */ /* 0x020fe40000000000 */
[----:B------:R-:W-:-:S03]  /*8ad0*/  IABS R9, R12 ;  /* 0x0000000c00097213 */ /* 0x000fc60000000000 */
[----:B------:R-:W-:-:S04]  /*8ae0*/  IMAD.HI.U32 R12, R0, R8, RZ ;  /* 0x00000008000c7227 */ /* 0x000fc800078e00ff */
[----:B------:R-:W-:-:S04]  /*8af0*/  IMAD.MOV R12, RZ, RZ, -R12 ;  /* 0x000000ffff0c7224 */ /* 0x000fc800078e0a0c */
[----:B------:R-:W-:-:S05]  /*8b00*/  IMAD R8, R2, R12, R8 ;  /* 0x0000000c02087224 */ /* 0x000fca00078e0208 */
[----:B------:R-:W-:Y:S01]  /*8b10*/  ISETP.GT.U32.AND P3, PT, R2, R8, PT ;  /* 0x000000080200720c */ /* 0x000fe20003f64070 */
[----:B------:R1:W-:Y:S01]  /*8b20*/  STL [R1+0x3260], R15 ;  /* 0x0032600f01007387 */ /* 0x0003e20000100800 */
[----:B0-----:R-:W-:-:S03]  /*8b30*/  IABS R3, R15 ;  /* 0x0000000f00037213 */ /* 0x001fc60000000000 */
[----:B------:R-:W3:Y:S01]  /*8b40*/  LDL.LU R18, [R1+0x6c] ;  /* 0x00006c0001127983 */ /* 0x000ee20000300800 */
[----:B-1----:R-:W-:-:S07]  /*8b50*/  IMAD.MOV.U32 R15, RZ, RZ, R6 ;  /* 0x000000ffff0f7224 */ /* 0x002fce00078e0006 */
[----:B------:R-:W-:Y:S02]  /*8b60*/  @!P3 IMAD.IADD R8, R8, 0x1, -R2 ;  /* 0x000000010808b824 */ /* 0x000fe400078e0a02 */
[----:B------:R-:W-:Y:S01]  /*8b70*/  @!P1 IMAD.MOV R15, RZ, RZ, -R15 ;  /* 0x000000ffff0f9224 */ /* 0x000fe200078e0a0f */
[----:B------:R-:W-:Y:S02]  /*8b80*/  ISETP.GE.AND P3, PT, R17, RZ, PT ;  /* 0x000000ff1100720c */ /* 0x000fe40003f66270 */
[----:B------:R-:W4:Y:S04]  /*8b90*/  LDL.LU R17, [R1+0x70] ;  /* 0x0000700001117983 */ /* 0x000f280000300800 */
[----:B------:R0:W-:Y:S02]  /*8ba0*/  STL [R1+0x320], R15 ;  /* 0x0003200f01007387 */ /* 0x0001e40000100800 */
[----:B0-----:R-:W-:-:S02]  /*8bb0*/  IMAD.MOV.U32 R15, RZ, RZ, R10 ;  /* 0x000000ffff0f7224 */ /* 0x001fc400078e000a */
[----:B------:R-:W5:Y:S02]  /*8bc0*/  LDL.LU R10, [R1+0x58] ;  /* 0x00005800010a7983 */ /* 0x000f640000300800 */
[----:B------:R-:W-:Y:S02]  /*8bd0*/  @!P4 IMAD.MOV R15, RZ, RZ, -R15 ;  /* 0x000000ffff0fc224 */ /* 0x000fe400078e0a0f */
[----:B------:R-:W-:Y:S04]  /*8be0*/  STL [R1+0x324], R4 ;  /* 0x0003240401007387 */ /* 0x000fe80000100800 */
[----:B------:R0:W-:Y:S04]  /*8bf0*/  STL [R1+0x328], R15 ;  /* 0x0003280f01007387 */ /* 0x0001e80000100800 */
[----:B0-----:R-:W4:Y:S01]  /*8c00*/  LDL.LU R15, [R1+0x3260] ;  /* 0x00326000010f7983 */ /* 0x001f220000300800 */
[----:B------:R-:W-:-:S04]  /*8c10*/  IMAD.HI.U32 R12, R0, R9, RZ ;  /* 0x00000009000c7227 */ /* 0x000fc800078e00ff */
[----:B------:R-:W-:Y:S02]  /*8c20*/  IMAD.MOV R12, RZ, RZ, -R12 ;  /* 0x000000ffff0c7224 */ /* 0x000fe400078e0a0c */
[----:B------:R-:W-:-:S04]  /*8c30*/  IMAD.HI.U32 R14, R0, R3, RZ ;  /* 0x00000003000e7227 */ /* 0x000fc800078e00ff */
[C---:B------:R-:W-:Y:S01]  /*8c40*/  IMAD R9, R2.reuse, R12, R9 ;  /* 0x0000000c02097224 */ /* 0x040fe200078e0209 */
[----:B------:R-:W-:Y:S01]  /*8c50*/  IABS R12, R16 ;  /* 0x00000010000c7213 */ /* 0x000fe20000000000 */
[----:B------:R-:W-:Y:S02]  /*8c60*/  IMAD.MOV R14, RZ, RZ, -R14 ;  /* 0x000000ffff0e7224 */ /* 0x000fe400078e0a0e */
[----:B------:R-:W-:Y:S02]  /*8c70*/  IMAD.MOV.U32 R4, RZ, RZ, R11 ;  /* 0x000000ffff047224 */ /* 0x000fe400078e000b */
[----:B------:R-:W-:Y:S02]  /*8c80*/  IMAD R14, R2, R14, R3 ;  /* 0x0000000e020e7224 */ /* 0x000fe400078e0203 */
[----:B------:R-:W-:-:S04]  /*8c90*/  IMAD.HI.U32 R3, R0, R12, RZ ;  /* 0x0000000c00037227 */ /* 0x000fc800078e00ff */
[----:B------:R-:W-:Y:S02]  /*8ca0*/  @!P6 IMAD.MOV R4, RZ, RZ, -R4 ;  /* 0x000000ffff04e224 */ /* 0x000fe400078e0a04 */
[----:B------:R-:W-:-:S03]  /*8cb0*/  IMAD.MOV R3, RZ, RZ, -R3 ;  /* 0x000000ffff037224 */ /* 0x000fc600078e0a03 */
[----:B------:R3:W-:Y:S01]  /*8cc0*/  STL [R1+0x32c], R4 ;  /* 0x00032c0401007387 */ /* 0x0007e20000100800 */
[----:B------:R-:W-:-:S03]  /*8cd0*/  IMAD R3, R2, R3, R12 ;  /* 0x0000000302037224 */ /* 0x000fc600078e020c */
[----:B------:R-:W5:Y:S01]  /*8ce0*/  LDL.LU R12, [R1+0x68] ;  /* 0x00006800010c7983 */ /* 0x000f620000300800 */
[C---:B------:R-:W-:Y:S02]  /*8cf0*/  ISETP.GT.U32.AND P5, PT, R2.reuse, R9, PT ;  /* 0x000000090200720c */ /* 0x040fe40003fa4070 */
[----:B------:R-:W-:-:S11]  /*8d00*/  ISETP.GT.U32.AND P1, PT, R2, R7, PT ;  /* 0x000000070200720c */ /* 0x000fd60003f24070 */
[--C-:B------:R-:W-:Y:S01]  /*8d10*/  @!P5 IMAD.IADD R9, R9, 0x1, -R2.reuse ;  /* 0x000000010909d824 */ /* 0x100fe200078e0a02 */
[----:B------:R-:W-:Y:S01]  /*8d20*/  ISETP.GT.U32.AND P5, PT, R2, R8, PT ;  /* 0x000000080200720c */ /* 0x000fe20003fa4070 */
[----:B------:R-:W-:-:S03]  /*8d30*/  @!P1 IMAD.IADD R7, R7, 0x1, -R2 ;  /* 0x0000000107079824 */ /* 0x000fc600078e0a02 */
[----:B------:R-:W-:Y:S02]  /*8d40*/  ISETP.GT.U32.AND P0, PT, R2, R9, PT ;  /* 0x000000090200720c */ /* 0x000fe40003f04070 */
[----:B--2---:R-:W-:-:S07]  /*8d50*/  IABS R13, R29 ;  /* 0x0000001d000d7213 */ /* 0x004fce0000000000 */
[----:B------:R-:W-:-:S04]  /*8d60*/  @!P5 IMAD.IADD R8, R8, 0x1, -R2 ;  /* 0x000000010808d824 */ /* 0x000fc800078e0a02 */
[----:B------:R-:W-:Y:S02]  /*8d70*/  @!P3 IMAD.MOV R8, RZ, RZ, -R8 ;  /* 0x000000ffff08b224 */ /* 0x000fe400078e0a08 */
[----:B------:R-:W-:Y:S01]  /*8d80*/  @!P0 IMAD.IADD R9, R9, 0x1, -R2 ;  /* 0x0000000109098824 */ /* 0x000fe200078e0a02 */
[----:B------:R-:W-:Y:S01]  /*8d90*/  ISETP.GE.AND P0, PT, R16, RZ, PT ;  /* 0x000000ff1000720c */ /* 0x000fe20003f06270 */
[----:B------:R-:W-:Y:S01]  /*8da0*/  IMAD.HI.U32 R6, R0, R13, RZ ;  /* 0x0000000d00067227 */ /* 0x000fe200078e00ff */
[----:B------:R-:W-:-:S03]  /*8db0*/  ISETP.GT.U32.AND P6, PT, R2, R14, PT ;  /* 0x0000000e0200720c */ /* 0x000fc60003fc4070 */
[----:B------:R-:W-:Y:S01]  /*8dc0*/  IMAD.MOV R6, RZ, RZ, -R6 ;  /* 0x000000ffff067224 */ /* 0x000fe200078e0a06 */
[----:B------:R-:W-:-:S03]  /*8dd0*/  ISETP.GT.U32.AND P5, PT, R2, R3, PT ;  /* 0x000000030200720c */ /* 0x000fc60003fa4070 */
[----:B------:R-:W-:-:S06]  /*8de0*/  IMAD R13, R2, R6, R13 ;  /* 0x00000006020d7224 */ /* 0x000fcc00078e020d */
[----:B------:R-:W-:Y:S01]  /*8df0*/  @!P6 IMAD.IADD R14, R14, 0x1, -R2 ;  /* 0x000000010e0ee824 */ /* 0x000fe200078e0a02 */
[----:B------:R-:W-:-:S03]  /*8e00*/  ISETP.GT.U32.AND P6, PT, R2, R13, PT ;  /* 0x0000000d0200720c */ /* 0x000fc60003fc4070 */
[----:B------:R-:W-:Y:S01]  /*8e10*/  @!P5 IMAD.IADD R3, R3, 0x1, -R2 ;  /* 0x000000010303d824 */ /* 0x000fe200078e0a02 */
[----:B------:R-:W-:-:S09]  /*8e20*/  ISETP.GT.U32.AND P5, PT, R2, R14, PT ;  /* 0x0000000e0200720c */ /* 0x000fd20003fa4070 */
[----:B------:R-:W-:Y:S01]  /*8e30*/  @!P6 IMAD.IADD R13, R13, 0x1, -R2 ;  /* 0x000000010d0de824 */ /* 0x000fe200078e0a02 */
[----:B------:R-:W-:-:S03]  /*8e40*/  ISETP.GT.U32.AND P6, PT, R2, R3, PT ;  /* 0x000000030200720c */ /* 0x000fc60003fc4070 */
[----:B------:R-:W-:-:S10]  /*8e50*/  @!P5 IMAD.IADD R14, R14, 0x1, -R2 ;  /* 0x000000010e0ed824 */ /* 0x000fd400078e0a02 */
[----:B------:R-:W-:-:S04]  /*8e60*/  @!P6 IMAD.IADD R3, R3, 0x1, -R2 ;  /* 0x000000010303e824 */ /* 0x000fc800078e0a02 */
[----:B------:R-:W-:Y:S01]  /*8e70*/  @!P0 IMAD.MOV R3, RZ, RZ, -R3 ;  /* 0x000000ffff038224 */ /* 0x000fe200078e0a03 */
[----:B---3--:R-:W-:-:S05]  /*8e80*/  IABS R4, R18 ;  /* 0x0000001200047213 */ /* 0x008fca0000000000 */
[----:B------:R-:W-:-:S04]  /*8e90*/  IMAD.HI.U32 R11, R0, R4, RZ ;  /* 0x00000004000b7227 */ /* 0x000fc800078e00ff */
[----:B------:R-:W-:-:S04]  /*8ea0*/  IMAD.MOV R11, RZ, RZ, -R11 ;  /* 0x000000ffff0b7224 */ /* 0x000fc800078e0a0b */
[----:B------:R-:W-:Y:S02]  /*8eb0*/  IMAD R4, R2, R11, R4 ;  /* 0x0000000b02047224 */ /* 0x000fe400078e0204 */
[----:B------:R-:W-:Y:S01]  /*8ec0*/  IMAD.MOV.U32 R11, RZ, RZ, R9 ;  /* 0x000000ffff0b7224 */ /* 0x000fe200078e0009 */
[----:B----4-:R-:W-:Y:S01]  /*8ed0*/  ISETP.GE.AND P1, PT, R15, RZ, PT ;  /* 0x000000ff0f00720c */ /* 0x010fe20003f26270 */
[----:B------:R-:W-:-:S04]  /*8ee0*/  IMAD.MOV.U32 R15, RZ, RZ, R7 ;  /* 0x000000ffff0f7224 */ /* 0x000fc800078e0007 */
[----:B------:R-:W-:Y:S01]  /*8ef0*/  @!P2 IMAD.MOV R15, RZ, RZ, -R15 ;  /* 0x000000ffff0fa224 */ /* 0x000fe200078e0a0f */
[----:B------:R-:W-:Y:S01]  /*8f00*/  ISETP.GE.AND P2, PT, R29, RZ, PT ;  /* 0x000000ff1d00720c */ /* 0x000fe20003f46270 */
[----:B------:R-:W-:Y:S02]  /*8f10*/  IMAD.MOV.U32 R29, RZ, RZ, R23 ;  /* 0x000000ffff1d7224 */ /* 0x000fe400078e0017 */
[----:B------:R-:W-:Y:S01]  /*8f20*/  IMAD.MOV.U32 R23, RZ, RZ, R22 ;  /* 0x000000ffff177224 */ /* 0x000fe200078e0016 */
[----:B------:R0:W-:Y:S01]  /*8f30*/  STL [R1+0x330], R15 ;  /* 0x0003300f01007387 */ /* 0x0001e20000100800 */
[----:B------:R-:W-:-:S03]  /*8f40*/  IMAD.MOV.U32 R22, RZ, RZ, R20 ;  /* 0x000000ffff167224 */ /* 0x000fc600078e0014 */
[----:B------:R-:W2:Y:S04]  /*8f50*/  LDL.LU R20, [R1+0x7c] ;  /* 0x00007c0001147983 */ /* 0x000ea80000300800 */
[----:B------:R-:W3:Y:S04]  /*8f60*/  LDL R16, [R1+0x80] ;  /* 0x0000800001107983 */ /* 0x000ee80000100800 */
[----:B------:R1:W-:Y:S04]  /*8f70*/  STL [R1+0x334], R8 ;  /* 0x0003340801007387 */ /* 0x0003e80000100800 */
[----:B0-----:R-:W4:Y:S04]  /*8f80*/  LDL R15, [R1+0x84] ;  /* 0x00008400010f7983 */ /* 0x001f280000100800 */
[----:B------:R-:W3:Y:S01]  /*8f90*/  LDL.LU R9, [R1+0x78] ;  /* 0x0000780001097983 */ /* 0x000ee20000300800 */
[----:B-----5:R-:W-:Y:S01]  /*8fa0*/  ISETP.GE.AND P4, PT, R10, RZ, PT ;  /* 0x000000ff0a00720c */ /* 0x020fe20003f86270 */
[----:B-1----:R-:W-:-:S04]  /*8fb0*/  IMAD.MOV.U32 R8, RZ, RZ, R14 ;  /* 0x000000ffff087224 */ /* 0x002fc800078e000e */
[----:B------:R-:W-:-:S08]  /*8fc0*/  @!P1 IMAD.MOV R8, RZ, RZ, -R8 ;  /* 0x000000ffff089224 */ /* 0x000fd000078e0a08 */
[----:B------:R-:W-:-:S05]  /*8fd0*/  @!P4 IMAD.MOV R11, RZ, RZ, -R11 ;  /* 0x000000ffff0bc224 */ /* 0x000fca00078e0a0b */
[----:B------:R0:W-:Y:S04]  /*8fe0*/  STL [R1+0x338], R11 ;  /* 0x0003380b01007387 */ /* 0x0001e80000100800 */
[----:B------:R-:W-:Y:S04]  /*8ff0*/  STL [R1+0x33c], R8 ;  /* 0x00033c0801007387 */ /* 0x000fe80000100800 */
[----:B------:R1:W-:Y:S04]  /*9000*/  STL [R1+0x340], R3 ;  /* 0x0003400301007387 */ /* 0x0003e80000100800 */
[----:B------:R-:W5:Y:S01]  /*9010*/  LDL R14, [R1+0x88] ;  /* 0x00008800010e7983 */ /* 0x000f620000100800 */
[----:B------:R-:W-:-:S02]  /*9020*/  IABS R6, R12 ;  /* 0x0000000c00067213 */ /* 0x000fc40000000000 */
[----:B------:R-:W-:Y:S01]  /*9030*/  ISETP.GE.AND P4, PT, R12, RZ, PT ;  /* 0x000000ff0c00720c */ /* 0x000fe20003f86270 */
[----:B0-----:R-:W5:Y:S04]  /*9040*/  LDL R11, [R1+0x90] ;  /* 0x00009000010b7983 */ /* 0x001f680000100800 */
[----:B------:R-:W5:Y:S01]  /*9050*/  LDL R12, [R1+0x8c] ;  /* 0x00008c00010c7983 */ /* 0x000f620000100800 */
[----:B------:R-:W-:Y:S01]  /*9060*/  IMAD.HI.U32 R7, R0, R6, RZ ;  /* 0x0000000600077227 */ /* 0x000fe200078e00ff */
[----:B------:R-:W-:-:S03]  /*9070*/  IABS R10, R17 ;  /* 0x00000011000a7213 */ /* 0x000fc60000000000 */
[----:B------:R-:W-:Y:S01]  /*9080*/  IMAD.MOV R7, RZ, RZ, -R7 ;  /* 0x000000ffff077224 */ /* 0x000fe200078e0a07 */
[----:B------:R-:W-:-:S03]  /*9090*/  ISETP.GT.U32.AND P3, PT, R2, R13, PT ;  /* 0x0000000d0200720c */ /* 0x000fc60003f64070 */
[----:B------:R-:W-:Y:S02]  /*90a0*/  IMAD R6, R2, R7, R6 ;  /* 0x0000000702067224 */ /* 0x000fe400078e0206 */
[----:B------:R-:W-:-:S03]  /*90b0*/  IMAD.HI.U32 R7, R0, R10, RZ ;  /* 0x0000000a00077227 */ /* 0x000fc600078e00ff */
[C---:B------:R-:W-:Y:S01]  /*90c0*/  ISETP.GT.U32.AND P5, PT, R2.reuse, R6, PT ;  /* 0x000000060200720c */ /* 0x040fe20003fa4070 */
[----:B------:R-:W-:Y:S01]  /*90d0*/  IMAD.MOV R7, RZ, RZ, -R7 ;  /* 0x000000ffff077224 */ /* 0x000fe200078e0a07 */
[----:B------:R-:W-:-:S03]  /*90e0*/  ISETP.GT.U32.AND P6, PT, R2, R4, PT ;  /* 0x000000040200720c */ /* 0x000fc60003fc4070 */
[----:B------:R-:W-:Y:S02]  /*90f0*/  IMAD R7, R2, R7, R10 ;  /* 0x0000000702077224 */ /* 0x000fe400078e020a */
[----:B------:R-:W-:Y:S01]  /*9100*/  @!P3 IMAD.IADD R13, R13, 0x1, -R2 ;  /* 0x000000010d0db824 */ /* 0x000fe200078e0a02 */
[----:B------:R-:W-:Y:S01]  /*9110*/  ISETP.GE.AND P1, PT, R18, RZ, PT ;  /* 0x000000ff1200720c */ /* 0x000fe20003f26270 */
[----:B------:R-:W5:Y:S01]  /*9120*/  LDL R10, [R1+0x94] ;  /* 0x00009400010a7983 */ /* 0x000f620000100800 */
[----:B------:R-:W-:-:S03]  /*9130*/  ISETP.GT.U32.AND P3, PT, R2, R7, PT ;  /* 0x000000070200720c */ /* 0x000fc60003f64070 */
[--C-:B------:R-:W-:Y:S02]  /*9140*/  @!P5 IMAD.IADD R6, R6, 0x1, -R2.reuse ;  /* 0x000000010606d824 */ /* 0x100fe400078e0a02 */
[----:B------:R-:W-:-:S03]  /*9150*/  @!P6 IMAD.IADD R4, R4, 0x1, -R2 ;  /* 0x000000010404e824 */ /* 0x000fc600078e0a02 */
[----:B------:R-:W-:Y:S02]  /*9160*/  ISETP.GT.U32.AND P5, PT, R2, R6, PT ;  /* 0x000000060200720c */ /* 0x000fe40003fa4070 */
[----:B------:R-:W-:-:S03]  /*9170*/  ISETP.GE.AND P0, PT, R17, RZ, PT ;  /* 0x000000ff1100720c */ /* 0x000fc60003f06270 */
[----:B------:R-:W-:Y:S01]  /*9180*/  @!P3 IMAD.IADD R7, R7, 0x1, -R2 ;  /* 0x000000010707b824 */ /* 0x000fe200078e0a02 */
[----:B------:R-:W-:-:S04]  /*9190*/  ISETP.GT.U32.AND P6, PT, R2, R4, PT ;  /* 0x000000040200720c */ /* 0x000fc80003fc4070 */
[----:B------:R-:W-:-:S03]  /*91a0*/  ISETP.GT.U32.AND P3, PT, R2, R7, PT ;  /* 0x000000070200720c */ /* 0x000fc60003f64070 */
[----:B------:R-:W-:-:S06]  /*91b0*/  @!P5 IMAD.IADD R6, R6, 0x1, -R2 ;  /* 0x000000010606d824 */ /* 0x000fcc00078e0a02 */
[----:B------:R-:W-:-:S04]  /*91c0*/  @!P6 IMAD.IADD R4, R4, 0x1, -R2 ;  /* 0x000000010404e824 */ /* 0x000fc800078e0a02 */
[----:B------:R-:W-:Y:S01]  /*91d0*/  @!P3 IMAD.IADD R7, R7, 0x1, -R2 ;  /* 0x000000010707b824 */ /* 0x000fe200078e0a02 */
[----:B--2---:R-:W-:-:S05]  /*91e0*/  IABS R17, R20 ;  /* 0x0000001400117213 */ /* 0x004fca0000000000 */
[----:B-1----:R-:W-:Y:S01]  /*91f0*/  IMAD.HI.U32 R3, R0, R17, RZ ;  /* 0x0000001100037227 */ /* 0x002fe200078e00ff */
[----:B---3--:R-:W-:-:S05]  /*9200*/  IABS R18, R9 ;  /* 0x0000000900127213 */ /* 0x008fca0000000000 */
[----:B------:R-:W-:Y:S01]  /*9210*/  IMAD.HI.U32 R8, R0, R18, RZ ;  /* 0x0000001200087227 */ /* 0x000fe200078e00ff */
[----:B------:R-:W-:-:S03]  /*9220*/  ISETP.GE.AND P5, PT, R9, RZ, PT ;  /* 0x000000ff0900720c */ /* 0x000fc60003fa6270 */
[----:B------:R-:W-:Y:S02]  /*9230*/  IMAD.MOV R8, RZ, RZ, -R8 ;  /* 0x000000ffff087224 */ /* 0x000fe400078e0a08 */
[----:B------:R-:W-:Y:S01]  /*9240*/  IMAD.MOV R9, RZ, RZ, -R3 ;  /* 0x000000ffff097224 */ /* 0x000fe200078e0a03 */
[----:B------:R-:W-:Y:S01]  /*9250*/  IABS R16, R16 ;  /* 0x0000001000107213 */ /* 0x000fe20000000000 */
[C---:B------:R-:W-:Y:S01]  /*9260*/  IMAD R18, R2.reuse, R8, R18 ;  /* 0x0000000802127224 */ /* 0x040fe200078e0212 */
[----:B----4-:R-:W-:Y:S01]  /*9270*/  IABS R15, R15 ;  /* 0x0000000f000f7213 */ /* 0x010fe20000000000 */
[----:B------:R-:W-:Y:S02]  /*9280*/  IMAD R17, R2, R9, R17 ;  /* 0x0000000902117224 */ /* 0x000fe400078e0211 */
[----:B------:R-:W-:Y:S01]  /*9290*/  IMAD.HI.U32 R8, R0, R16, RZ ;  /* 0x0000001000087227 */ /* 0x000fe200078e00ff */
[C---:B------:R-:W-:Y:S01]  /*92a0*/  ISETP.GT.U32.AND P6, PT, R2.reuse, R18, PT ;  /* 0x000000120200720c */ /* 0x040fe20003fc4070 */
[----:B------:R-:W2:Y:S01]  /*92b0*/  LDL R9, [R1+0x98] ;  /* 0x0000980001097983 */ /* 0x000ea20000100800 */
[----:B------:R-:W-:Y:S01]  /*92c0*/  ISETP.GT.U32.AND P3, PT, R2, R17, PT ;  /* 0x000000110200720c */ /* 0x000fe20003f64070 */
[----:B------:R-:W-:-:S04]  /*92d0*/  IMAD.HI.U32 R3, R0, R15, RZ ;  /* 0x0000000f00037227 */ /* 0x000fc800078e00ff */
[----:B------:R-:W-:Y:S02]  /*92e0*/  IMAD.MOV R8, RZ, RZ, -R8 ;  /* 0x000000ffff087224 */ /* 0x000fe400078e0a08 */
[----:B------:R-:W-:Y:S02]  /*92f0*/  IMAD.MOV R3, RZ, RZ, -R3 ;  /* 0x000000ffff037224 */ /* 0x000fe400078e0a03 */
[C---:B------:R-:W-:Y:S02]  /*9300*/  IMAD R16, R2.reuse, R8, R16 ;  /* 0x0000000802107224 */ /* 0x040fe400078e0210 */
[----:B------:R-:W-:Y:S02]  /*9310*/  IMAD R15, R2, R3, R15 ;  /* 0x00000003020f7224 */ /* 0x000fe400078e020f */
[--C-:B------:R-:W-:Y:S01]  /*9320*/  @!P6 IMAD.IADD R18, R18, 0x1, -R2.reuse ;  /* 0x000000011212e824 */ /* 0x100fe200078e0a02 */
[C---:B------:R-:W-:Y:S01]  /*9330*/  ISETP.GT.U32.AND P6, PT, R2.reuse, R16, PT ;  /* 0x000000100200720c */ /* 0x040fe20003fc4070 */
[----:B------:R-:W-:Y:S01]  /*9340*/  @!P3 IMAD.IADD R17, R17, 0x1, -R2 ;  /* 0x000000011111b824 */ /* 0x000fe200078e0a02 */
[----:B------:R-:W-:-:S04]  /*9350*/  ISETP.GT.U32.AND P3, PT, R2, R15, PT ;  /* 0x0000000f0200720c */ /* 0x000fc80003f64070 */
[----:B------:R-:W-:Y:S07]  /*9360*/  STL [R1+0x325c], R17 ;  /* 0x00325c1101007387 */ /* 0x000fee0000100800 */
[--C-:B------:R-:W-:Y:S02]  /*9370*/  @!P6 IMAD.IADD R16, R16, 0x1, -R2.reuse ;  /* 0x000000011010e824 */ /* 0x100fe400078e0a02 */
[----:B------:R-:W-:Y:S01]  /*9380*/  @!P3 IMAD.IADD R15, R15, 0x1, -R2 ;  /* 0x000000010f0fb824 */ /* 0x000fe200078e0a02 */
[----:B-----5:R-:W-:-:S02]  /*9390*/  IABS R14, R14 ;  /* 0x0000000e000e7213 */ /* 0x020fc40000000000 */
[----:B------:R0:W-:Y:S03]  /*93a0*/  STL [R1+0x3258], R16 ;  /* 0x0032581001007387 */ /* 0x0001e60000100800 */
[----:B------:R-:W-:Y:S01]  /*93b0*/  IMAD.HI.U32 R3, R0, R14, RZ ;  /* 0x0000000e00037227 */ /* 0x000fe200078e00ff */
[----:B0-----:R-:W3:Y:S04]  /*93c0*/  LDL.LU R16, [R1+0x1d4] ;  /* 0x0001d40001107983 */ /* 0x001ee80000300800 */
[----:B------:R0:W-:Y:S01]  /*93d0*/  STL [R1+0x3254], R15 ;  /* 0x0032540f01007387 */ /* 0x0001e20000100800 */
[----:B------:R-:W-:Y:S01]  /*93e0*/  IABS R12, R12 ;  /* 0x0000000c000c7213 */ /* 0x000fe20000000000 */
[----:B------:R-:W-:-:S02]  /*93f0*/  IMAD.MOV R3, RZ, RZ, -R3 ;  /* 0x000000ffff037224 */ /* 0x000fc400078e0a03 */
[----:B0-----:R-:W4:Y:S02]  /*9400*/  LDL.LU R15, [R1+0x80] ;  /* 0x00008000010f7983 */ /* 0x001f240000300800 */
[----:B------:R-:W-:Y:S02]  /*9410*/  IMAD R14, R2, R3, R14 ;  /* 0x00000003020e7224 */ /* 0x000fe400078e020e */
[----:B------:R-:W-:-:S04]  /*9420*/  IMAD.HI.U32 R3, R0, R12, RZ ;  /* 0x0000000c00037227 */ /* 0x000fc800078e00ff */
[----:B------:R-:W-:-:S04]  /*9430*/  IMAD.MOV R3, RZ, RZ, -R3 ;  /* 0x000000ffff037224 */ /* 0x000fc800078e0a03 */
[----:B------:R-:W-:Y:S02]  /*9440*/  IMAD R3, R2, R3, R12 ;  /* 0x0000000302037224 */ /* 0x000fe400078e020c */
[----:B------:R-:W5:Y:S01]  /*9450*/  LDL.LU R12, [R1+0x9c] ;  /* 0x00009c00010c7983 */ /* 0x000f620000300800 */
[----:B------:R-:W-:Y:S01]  /*9460*/  IABS R11, R11 ;  /* 0x0000000b000b7213 */ /* 0x000fe20000000000 */
[----:B------:R-:W-:Y:S01]  /*9470*/  IMAD.MOV.U32 R17, RZ, RZ, R29 ;  /* 0x000000ffff117224 */ /* 0x000fe200078e001d */
[----:B------:R-:W-:Y:S01]  /*9480*/  IABS R10, R10 ;  /* 0x0000000a000a7213 */ /* 0x000fe20000000000 */
[----:B------:R-:W-:Y:S02]  /*9490*/  IMAD.MOV.U32 R29, RZ, RZ, R21 ;  /* 0x000000ffff1d7224 */ /* 0x000fe400078e0015 */
[----:B------:R-:W-:Y:S02]  /*94a0*/  IMAD.MOV.U32 R21, RZ, RZ, R19 ;  /* 0x000000ffff157224 */ /* 0x000fe400078e0013 */
[----:B------:R-:W-:-:S04]  /*94b0*/  IMAD.HI.U32 R19, R0, R11, RZ ;  /* 0x0000000b00137227 */ /* 0x000fc800078e00ff */
[----:B------:R-:W-:-:S04]  /*94c0*/  IMAD.MOV R19, RZ, RZ, -R19 ;  /* 0x000000ffff137224 */ /* 0x000fc800078e0a13 */
[----:B------:R-:W-:Y:S01]  /*94d0*/  IMAD R11, R2, R19, R11 ;  /* 0x00000013020b7224 */ /* 0x000fe200078e020b */
[----:B------:R-:W-:Y:S02]  /*94e0*/  ISETP.GE.AND P3, PT, R20, RZ, PT ;  /* 0x000000ff1400720c */ /* 0x000fe40003f66270 */
[----:B--2---:R-:W-:Y:S01]  /*94f0*/  IABS R8, R9 ;  /* 0x0000000900087213 */ /* 0x004fe20000000000 */
[----:B------:R-:W-:-:S04]  /*9500*/  IMAD.HI.U32 R9, R0, R10, RZ ;  /* 0x0000000a00097227 */ /* 0x000fc800078e00ff */
[----:B------:R-:W-:-:S04]  /*9510*/  IMAD.MOV R9, RZ, RZ, -R9 ;  /* 0x000000ffff097224 */ /* 0x000fc800078e0a09 */
[----:B------:R-:W-:Y:S02]  /*9520*/  IMAD R9, R2, R9, R10 ;  /* 0x0000000902097224 */ /* 0x000fe400078e020a */
[----:B------:R-:W-:-:S04]  /*9530*/  IMAD.HI.U32 R20, R0, R8, RZ ;  /* 0x0000000800147227 */ /* 0x000fc800078e00ff */
[----:B------:R-:W-:-:S04]  /*9540*/  IMAD.MOV R20, RZ, RZ, -R20 ;  /* 0x000000ffff147224 */ /* 0x000fc800078e0a14 */
[----:B------:R-:W-:Y:S02]  /*9550*/  IMAD R8, R2, R20, R8 ;  /* 0x0000001402087224 */ /* 0x000fe400078e0208 */
[----:B----4-:R-:W-:Y:S02]  /*9560*/  IMAD.MOV.U32 R19, RZ, RZ, R15 ;  /* 0x000000ffff137224 */ /* 0x010fe400078e000f */
[----:B------:R-:W-:Y:S02]  /*9570*/  IMAD.MOV.U32 R15, RZ, RZ, R13 ;  /* 0x000000ffff0f7224 */ /* 0x000fe400078e000d */
[----:B------:R-:W-:Y:S01]  /*9580*/  IMAD.MOV.U32 R10, RZ, RZ, R19 ;  /* 0x000000ffff0a7224 */ /* 0x000fe200078e0013 */
[----:B------:R-:W2:Y:S01]  /*9590*/  LDL.LU R13, [R1+0x264] ;  /* 0x00026400010d7983 */ /* 0x000ea20000300800 */
[----:B------:R-:W-:Y:S02]  /*95a0*/  IMAD.MOV.U32 R19, RZ, RZ, R17 ;  /* 0x000000ffff137224 */ /* 0x000fe400078e0011 */
[----:B------:R-:W-:-:S02]  /*95b0*/  @!P2 IMAD.MOV R15, RZ, RZ, -R15 ;  /* 0x000000ffff0fa224 */ /* 0x000fc400078e0a0f */
[----:B------:R-:W-:Y:S02]  /*95c0*/  IMAD.MOV.U32 R17, RZ, RZ, R6 ;  /* 0x000000ffff117224 */ /* 0x000fe400078e0006 */
[----:B---3--:R-:W-:Y:S02]  /*95d0*/  IMAD.MOV.U32 R6, RZ, RZ, R16 ;  /* 0x000000ffff067224 */ /* 0x008fe400078e0010 */
[----:B------:R-:W-:Y:S02]  /*95e0*/  IMAD.MOV.U32 R16, RZ, RZ, R4 ;  /* 0x000000ffff107224 */ /* 0x000fe400078e0004 */
[----:B------:R-:W3:Y:S01]  /*95f0*/  LDL R4, [R1+0xa0] ;  /* 0x0000a00001047983 */ /* 0x000ee20000100800 */
[----:B------:R-:W-:-:S03]  /*9600*/  @!P4 IMAD.MOV R17, RZ, RZ, -R17 ;  /* 0x000000ffff11c224 */ /* 0x000fc600078e0a11 */
[----:B------:R0:W-:Y:S01]  /*9610*/  STL [R1+0x344], R15 ;  /* 0x0003440f01007387 */ /* 0x0001e20000100800 */
[----:B------:R-:W-:Y:S02]  /*9620*/  @!P1 IMAD.MOV R16, RZ, RZ, -R16 ;  /* 0x000000ffff109224 */ /* 0x000fe400078e0a10 */
[----:B0-----:R-:W-:Y:S02]  /*9630*/  IMAD.MOV.U32 R15, RZ, RZ, R7 ;  /* 0x000000ffff0f7224 */ /* 0x001fe400078e0007 */
[----:B------:R-:W4:Y:S02]  /*9640*/  LDL.LU R7, [R1+0x188] ;  /* 0x0001880001077983 */ /* 0x000f240000300800 */
[----:B------:R-:W-:Y:S02]  /*9650*/  @!P0 IMAD.MOV R15, RZ, RZ, -R15 ;  /* 0x000000ffff0f8224 */ /* 0x000fe400078e0a0f */
[----:B------:R0:W-:Y:S01]  /*9660*/  STL [R1+0x348], R17 ;  /* 0x0003481101007387 */ /* 0x0001e20000100800 */
[----:B------:R-:W-:Y:S01]  /*9670*/  IMAD.MOV.U32 R20, RZ, RZ, R6 ;  /* 0x000000ffff147224 */ /* 0x000fe200078e0006 */
[----:B-----5:R-:W-:-:S02]  /*9680*/  IABS R6, R12 ;  /* 0x0000000c00067213 */ /* 0x020fc40000000000 */
[----:B0-----:R-:W5:Y:S04]  /*9690*/  LDL.LU R17, [R1+0x325c] ;  /* 0x00325c0001117983 */ /* 0x001f680000300800 */
[----:B------:R0:W-:Y:S04]  /*96a0*/  STL [R1+0x34c], R16 ;  /* 0x00034c1001007387 */ /* 0x0001e80000100800 */
[----:B0-----:R-:W2:Y:S04]  /*96b0*/  LDL.LU R16, [R1+0x3258] ;  /* 0x0032580001107983 */ /* 0x001ea80000300800 */
[----:B------:R0:W-:Y:S04]  /*96c0*/  STL [R1+0x350], R15 ;  /* 0x0003500f01007387 */ /* 0x0001e80000100800 */
[----:B0-----:R-:W3:Y:S04]  /*96d0*/  LDL.LU R15, [R1+0x3254] ;  /* 0x00325400010f7983 */ /* 0x001ee80000300800 */
[----:B------:R0:W-:Y:S04]  /*96e0*/  STL [R1+0x3240], R12 ;  /* 0x0032400c01007387 */ /* 0x0001e80000100800 */
[----:B------:R1:W-:Y:S01]  /*96f0*/  STL [R1+0x3250], R25 ;  /* 0x0032501901007387 */ /* 0x0003e20000100800 */
[----:B0-----:R-:W-:-:S03]  /*9700*/  IMAD.MOV.U32 R12, RZ, RZ, R20 ;  /* 0x000000ffff0c7224 */ /* 0x001fc600078e0014 */
[----:B-1----:R-:W2:Y:S04]  /*9710*/  LDL.LU R25, [R1+0x84] ;  /* 0x0000840001197983 */ /* 0x002ea80000300800 */
[----:B------:R0:W-:Y:S04]  /*9720*/  STL [R1+0x3248], R12 ;  /* 0x0032480c01007387 */ /* 0x0001e80000100800 */
[----:B0-----:R-:W4:Y:S01]  /*9730*/  LDL.LU R12, [R1+0x8c] ;  /* 0x00008c00010c7983 */ /* 0x001f220000300800 */
[----:B------:R-:W-:-:S13]  /*9740*/  ISETP.GT.U32.AND P2, PT, R2, R18, PT ;  /* 0x000000120200720c */ /* 0x000fda0003f44070 */
[----:B------:R-:W-:Y:S01]  /*9750*/  @!P2 IMAD.IADD R18, R18, 0x1, -R2 ;  /* 0x000000011212a824 */ /* 0x000fe200078e0a02 */
[----:B----4-:R0:W-:Y:S04]  /*9760*/  STL [R1+0x324c], R12 ;  /* 0x00324c0c01007387 */ /* 0x0101e80000100800 */
[----:B0-----:R-:W4:Y:S01]  /*9770*/  LDL.LU R12, [R1+0x88] ;  /* 0x00008800010c7983 */ /* 0x001f220000300800 */
[C---:B-----5:R-:W-:Y:S02]  /*9780*/  ISETP.GT.U32.AND P4, PT, R2.reuse, R17, PT ;  /* 0x000000110200720c */ /* 0x060fe40003f84070 */
[C---:B---3--:R-:W-:Y:S02]  /*9790*/  ISETP.GT.U32.AND P0, PT, R2.reuse, R15, PT ;  /* 0x0000000f0200720c */ /* 0x048fe40003f04070 */
[----:B------:R-:W-:-:S09]  /*97a0*/  ISETP.GT.U32.AND P2, PT, R2, R3, PT ;  /* 0x000000030200720c */ /* 0x000fd20003f44070 */
[--C-:B------:R-:W-:Y:S01]  /*97b0*/  @!P4 IMAD.IADD R17, R17, 0x1, -R2.reuse ;  /* 0x000000011111c824 */ /* 0x100fe200078e0a02 */
[----:B------:R-:W-:Y:S02]  /*97c0*/  ISETP.GT.U32.AND P4, PT, R2, R11, PT ;  /* 0x0000000b0200720c */ /* 0x000fe40003f84070 */
[----:B------:R-:W-:Y:S01]  /*97d0*/  IABS R4, R4 ;  /* 0x0000000400047213 */ /* 0x000fe20000000000 */
[----:B------:R-:W-:Y:S01]  /*97e0*/  @!P0 IMAD.IADD R15, R15, 0x1, -R2 ;  /* 0x000000010f0f8824 */ /* 0x000fe200078e0a02 */
[----:B------:R-:W-:Y:S01]  /*97f0*/  ISETP.GE.AND P0, PT, R10, RZ, PT ;  /* 0x000000ff0a00720c */ /* 0x000fe20003f06270 */
[----:B------:R-:W-:Y:S01]  /*9800*/  IMAD.MOV.U32 R20, RZ, RZ, R7 ;  /* 0x000000ffff147224 */ /* 0x000fe200078e0007 */
[----:B------:R0:W-:Y:S01]  /*9810*/  STL [R1+0x3244], R0 ;  /* 0x0032440001007387 */ /* 0x0001e20000100800 */
[----:B------:R-:W-:-:S04]  /*9820*/  IMAD.HI.U32 R7, R0, R6, RZ ;  /* 0x0000000600077227 */ /* 0x000fc800078e00ff */
[----:B------:R-:W-:-:S04]  /*9830*/  IMAD.HI.U32 R10, R0, R4, RZ ;  /* 0x00000004000a7227 */ /* 0x000fc800078e00ff */
[--C-:B------:R-:W-:Y:S01]  /*9840*/  @!P2 IMAD.IADD R3, R3, 0x1, -R2.reuse ;  /* 0x000000010303a824 */ /* 0x100fe200078e0a02 */
[----:B0-----:R-:W3:Y:S01]  /*9850*/  LDL.LU R0, [R1+0xa4] ;  /* 0x0000a40001007983 */ /* 0x001ee20000300800 */
[----:B--2---:R-:W-:Y:S01]  /*9860*/  ISETP.GE.AND P2, PT, R25, RZ, PT ;  /* 0x000000ff1900720c */ /* 0x004fe20003f46270 */
[----:B------:R-:W-:Y:S02]  /*9870*/  @!P4 IMAD.IADD R11, R11, 0x1, -R2 ;  /* 0x000000010b0bc824 */ /* 0x000fe400078e0a02 */
[----:B------:R-:W2:Y:S01]  /*9880*/  LDL.LU R25, [R1+0x3250] ;  /* 0x0032500001197983 */ /* 0x000ea20000300800 */
[----:B----4-:R-:W-:-:S03]  /*9890*/  ISETP.GE.AND P4, PT, R12, RZ, PT ;  /* 0x000000ff0c00720c */ /* 0x010fc60003f86270 */
[----:B------:R-:W4:Y:S01]  /*98a0*/  LDL.LU R12, [R1+0x324c] ;  /* 0x00324c00010c7983 */ /* 0x000f220000300800 */
[----:B------:R-:W-:-:S13]  /*98b0*/  ISETP.GT.U32.AND P1, PT, R2, R16, PT ;  /* 0x000000100200720c */ /* 0x000fda0003f24070 */
[----:B------:R-:W-:Y:S01]  /*98c0*/  @!P1 IMAD.IADD R16, R16, 0x1, -R2 ;  /* 0x0000000110109824 */ /* 0x000fe200078e0a02 */
[----:B------:R-:W-:-:S13]  /*98d0*/  ISETP.GT.U32.AND P1, PT, R2, R9, PT ;  /* 0x000000090200720c */ /* 0x000fda0003f24070 */
[----:B------:R-:W-:Y:S01]  /*98e0*/  @!P1 IMAD.IADD R9, R9, 0x1, -R2 ;  /* 0x0000000109099824 */ /* 0x000fe200078e0a02 */
[----:B----4-:R-:W-:Y:S02]  /*98f0*/  ISETP.GE.AND P1, PT, R12, RZ, PT ;  /* 0x000000ff0c00720c */ /* 0x010fe40003f26270 */
[----:B------:R-:W4:Y:S01]  /*9900*/  LDL.LU R12, [R1+0x3248] ;  /* 0x00324800010c7983 */ /* 0x000f220000300800 */
[----:B------:R-:W-:Y:S02]  /*9910*/  IMAD.MOV R10, RZ, RZ, -R10 ;  /* 0x000000ffff0a7224 */ /* 0x000fe400078e0a0a */
[----:B------:R-:W-:Y:S02]  /*9920*/  IMAD.MOV R7, RZ, RZ, -R7 ;  /* 0x000000ffff077224 */ /* 0x000fe400078e0a07 */
[----:B------:R-:W-:Y:S02]  /*9930*/  IMAD R4, R2, R10, R4 ;  /* 0x0000000a02047224 */ /* 0x000fe400078e0204 */
[----:B------:R-:W-:-:S02]  /*9940*/  @!P5 IMAD.MOV R18, RZ, RZ, -R18 ;  /* 0x000000ffff12d224 */ /* 0x000fc400078e0a12 */
[C---:B------:R-:W-:Y:S01]  /*9950*/  IMAD R6, R2.reuse, R7, R6 ;  /* 0x0000000702067224 */ /* 0x040fe200078e0206 */
[----:B---3--:R-:W-:Y:S02]  /*9960*/  IABS R7, R0 ;  /* 0x0000000000077213 */ /* 0x008fe40000000000 */
[----:B------:R-:W-:-:S13]  /*9970*/  ISETP.GT.U32.AND P6, PT, R2, R14, PT ;  /* 0x0000000e0200720c */ /* 0x000fda0003fc4070 */
[----:B------:R-:W-:-:S05]  /*9980*/  @!P6 IMAD.IADD R14, R14, 0x1, -R2 ;  /* 0x000000010e0ee824 */ /* 0x000fca00078e0a02 */
[----:B------:R-:W-:Y:S01]  /*9990*/  ISETP.GT.U32.AND P6, PT, R2, R14, PT ;  /* 0x0000000e0200720c */ /* 0x000fe20003fc4070 */
[----:B----4-:R-:W-:Y:S02]  /*99a0*/  IMAD.MOV.U32 R10, RZ, RZ, R12 ;  /* 0x000000ffff0a7224 */ /* 0x010fe400078e000c */
[----:B------:R-:W-:Y:S02]  /*99b0*/  IMAD.MOV.U32 R12, RZ, RZ, R17 ;  /* 0x000000ffff0c7224 */ /* 0x000fe400078e0011 */
[----:B------:R-:W-:Y:S02]  /*99c0*/  IMAD.MOV.U32 R17, RZ, RZ, R0 ;  /* 0x000000ffff117224 */ /* 0x000fe400078e0000 */
[----:B------:R-:W-:Y:S02]  /*99d0*/  @!P3 IMAD.MOV R12, RZ, RZ, -R12 ;  /* 0x000000ffff0cb224 */ /* 0x000fe400078e0a0c */
[----:B------:R-:W-:Y:S02]  /*99e0*/  IMAD.MOV.U32 R0, RZ, RZ, R16 ;  /* 0x000000ffff007224 */ /* 0x000fe400078e0010 */
[----:B------:R-:W3:Y:S04]  /*99f0*/  LDL.LU R16, [R1+0xa8] ;  /* 0x0000a80001107983 */ /* 0x000ee80000300800 */
[----:B------:R0:W-:Y:S04]  /*9a00*/  STL [R1+0x354], R18 ;  /* 0x0003541201007387 */ /* 0x0001e80000100800 */
[----:B0-----:R-:W4:Y:S04]  /*9a10*/  LDL.LU R18, [R1+0x90] ;  /* 0x0000900001127983 */ /* 0x001f280000300800 */
[----:B------:R0:W-:Y:S04]  /*9a20*/  STL [R1+0x358], R12 ;  /* 0x0003580c01007387 */ /* 0x0001e80000100800 */
[----:B0-----:R-:W5:Y:S01]  /*9a30*/  LDL.LU R12, [R1+0x94] ;  /* 0x00009400010c7983 */ /* 0x001f620000300800 */
[----:B------:R-:W-:-:S02]  /*9a40*/  @!P0 IMAD.MOV R0, RZ, RZ, -R0 ;  /* 0x000000ffff008224 */ /* 0x000fc400078e0a00 */
[----:B------:R-:W-:-:S03]  /*9a50*/  @!P6 IMAD.IADD R14, R14, 0x1, -R2 ;  /* 0x000000010e0ee824 */ /* 0x000fc600078e0a02 */
[----:B------:R0:W-:Y:S01]  /*9a60*/  STL [R1+0x35c], R0 ;  /* 0x00035c0001007387 */ /* 0x0001e20000100800 */
[----:B------:R-:W-:Y:S02]  /*9a70*/  @!P2 IMAD.MOV R15, RZ, RZ, -R15 ;  /* 0x000000ffff0fa224 */ /* 0x000fe400078e0a0f */
[----:B0-----:R-:W-:Y:S02]  /*9a80*/  IMAD.MOV.U32 R0, RZ, RZ, R14 ;  /* 0x000000ffff007224 */ /* 0x001fe400078e000e */
[----:B------:R-:W2:Y:S02]  /*9a90*/  LDL.LU R14, [R1+0x98] ;  /* 0x00009800010e7983 */ /* 0x000ea40000300800 */
[----:B------:R-:W-:Y:S02]  /*9aa0*/  @!P4 IMAD.MOV R0, RZ, RZ, -R0 ;  /* 0x000000ffff00c224 */ /* 0x000fe400078e0a00 */
[----:B------:R0:W-:Y:S01]  /*9ab0*/  STL [R1+0x360], R15 ;  /* 0x0003600f01007387 */ /* 0x0001e20000100800 */
[----:B------:R-:W-:-:S03]  /*9ac0*/  ISETP.GT.U32.AND P3, PT, R2, R11, PT ;  /* 0x0000000b0200720c */ /* 0x000fc60003f64070 */
[----:B0-----:R-:W3:Y:S04]  /*9ad0*/  LDL.LU R15, [R1+0xa0] ;  /* 0x0000a000010f7983 */ /* 0x001ee80000300800 */
[----:B------:R0:W-:Y:S04]  /*9ae0*/  STL [R1+0x364], R0 ;  /* 0x0003640001007387 */ /* 0x0001e80000100800 */
[----:B0-----:R-:W3:Y:S02]  /*9af0*/  LDL.LU R0, [R1+0x3244] ;  /* 0x0032440001007983 */ /* 0x001ee40000300800 */
[----:B------:R-:W-:Y:S01]  /*9b00*/  @!P3 IMAD.IADD R11, R11, 0x1, -R2 ;  /* 0x000000010b0bb824 */ /* 0x000fe200078e0a02 */
[----:B-----5:R-:W-:-:S02]  /*9b10*/  ISETP.GE.AND P3, PT, R12, RZ, PT ;  /* 0x000000ff0c00720c */ /* 0x020fc40003f66270 */
[----:B------:R-:W5:Y:S01]  /*9b20*/  LDL.LU R12, [R1+0x3240] ;  /* 0x00324000010c7983 */ /* 0x000f620000300800 */
[C---:B------:R-:W-:Y:S02]  /*9b30*/  ISETP.GT.U32.AND P6, PT, R2.reuse, R8, PT ;  /* 0x000000080200720c */ /* 0x040fe40003fc4070 */
[----:B------:R-:W-:Y:S02]  /*9b40*/  ISETP.GT.U32.AND P0, PT, R2, R9, PT ;  /* 0x000000090200720c */ /* 0x000fe40003f04070 */
[----:B----4-:R-:W-:-:S09]  /*9b50*/  ISETP.GE.AND P4, PT, R18, RZ, PT ;  /* 0x000000ff1200720c */ /* 0x010fd20003f86270 */
[----:B------:R-:W-:Y:S01]  /*9b60*/  @!P6 IMAD.IADD R8, R8, 0x1, -R2 ;  /* 0x000000010808e824 */ /* 0x000fe200078e0a02 */
[C---:B------:R-:W-:Y:S01]  /*9b70*/  ISETP.GT.U32.AND P6, PT, R2.reuse, R3, PT ;  /* 0x000000030200720c */ /* 0x040fe20003fc4070 */
[----:B------:R-:W-:Y:S01]  /*9b80*/  IMAD.MOV.U32 R18, RZ, RZ, R10 ;  /* 0x000000ffff127224 */ /* 0x000fe200078e000a */
[C---:B------:R-:W-:Y:S02]  /*9b90*/  ISETP.GT.U32.AND P2, PT, R2.reuse, R6, PT ;  /* 0x000000060200720c */ /* 0x040fe40003f44070 */
[----:B------:R-:W-:Y:S01]  /*9ba0*/  ISETP.GT.U32.AND P5, PT, R2, R8, PT ;  /* 0x000000080200720c */ /* 0x000fe20003fa4070 */
[----:B------:R-:W-:Y:S01]  /*9bb0*/  @!P0 IMAD.IADD R9, R9, 0x1, -R2 ;  /* 0x0000000109098824 */ /* 0x000fe200078e0a02 */
[----:B--2---:R-:W-:Y:S01]  /*9bc0*/  ISETP.GE.AND P0, PT, R14, RZ, PT ;  /* 0x000000ff0e00720c */ /* 0x004fe20003f06270 */
[----:B------:R-:W-:-:S06]  /*9bd0*/  @!P4 IMAD.MOV R11, RZ, RZ, -R11 ;  /* 0x000000ffff0bc224 */ /* 0x000fcc00078e0a0b */
[----:B------:R-:W-:-:S04]  /*9be0*/  @!P6 IMAD.IADD R3, R3, 0x1, -R2 ;  /* 0x000000010303e824 */ /* 0x000fc800078e0a02 */
[----:B------:R-:W-:Y:S02]  /*9bf0*/  @!P1 IMAD.MOV R3, RZ, RZ, -R3 ;  /* 0x000000ffff039224 */ /* 0x000fe400078e0a03 */
[----:B---3--:R-:W-:-:S04]  /*9c00*/  IMAD.HI.U32 R10, R0, R7, RZ ;  /* 0x00000007000a7227 */ /* 0x008fc800078e00ff */
[----:B------:R-:W-:Y:S02]  /*9c10*/  IMAD.MOV R10, RZ, RZ, -R10 ;  /* 0x000000ffff0a7224 */ /* 0x000fe400078e0a0a */
[--C-:B------:R-:W-:Y:S02]  /*9c20*/  @!P5 IMAD.IADD R8, R8, 0x1, -R2.reuse ;  /* 0x000000010808d824 */ /* 0x100fe400078e0a02 */
[----:B------:R-:W-:Y:S02]  /*9c30*/  IMAD R7, R2, R10, R7 ;  /* 0x0000000a02077224 */ /* 0x000fe400078e0207 */
[----:B------:R-:W2:Y:S01]  /*9c40*/  LDL.LU R10, [R1+0xd0] ;  /* 0x0000d000010a7983 */ /* 0x000ea20000300800 */
[----:B------:R-:W-:Y:S01]  /*9c50*/  @!P3 IMAD.MOV R9, RZ, RZ, -R9 ;  /* 0x000000ffff09b224 */ /* 0x000fe200078e0a09 */
[----:B------:R-:W-:Y:S02]  /*9c60*/  ISETP.GE.AND P3, PT, R17, RZ, PT ;  /* 0x000000ff1100720c */ /* 0x000fe40003f66270 */
[----:B------:R0:W-:Y:S01]  /*9c70*/  STL [R1+0x368], R3 ;  /* 0x0003680301007387 */ /* 0x0001e20000100800 */
[----:B------:R-:W-:Y:S01]  /*9c80*/  @!P2 IMAD.IADD R6, R6, 0x1, -R2 ;  /* 0x000000010606a824 */ /* 0x000fe200078e0a02 */
[----:B------:R-:W-:-:S02]  /*9c90*/  ISETP.GE.AND P2, PT, R15, RZ, PT ;  /* 0x000000ff0f00720c */ /* 0x000fc40003f46270 */
[----:B------:R-:W3:Y:S01]  /*9ca0*/  LDL.LU R14, [R1+0xd4] ;  /* 0x0000d400010e7983 */ /* 0x000ee20000300800 */
[----:B------:R-:W-:-:S03]  /*9cb0*/  @!P0 IMAD.MOV R8, RZ, RZ, -R8 ;  /* 0x000000ffff088224 */ /* 0x000fc600078e0a08 */
[----:B------:R1:W-:Y:S01]  /*9cc0*/  STL [R1+0x36c], R11 ;  /* 0x00036c0b01007387 */ /* 0x0003e20000100800 */
[----:B------:R-:W-:-:S03]  /*9cd0*/  ISETP.GE.AND P0, PT, R16, RZ, PT ;  /* 0x000000ff1000720c */ /* 0x000fc60003f06270 */
[----:B------:R-:W4:Y:S04]  /*9ce0*/  LDL.LU R17, [R1+0xdc] ;  /* 0x0000dc0001117983 */ /* 0x000f280000300800 */
[----:B------:R-:W4:Y:S04]  /*9cf0*/  LDL.LU R15, [R1+0xb0] ;  /* 0x0000b000010f7983 */ /* 0x000f280000300800 */
[----:B------:R3:W-:Y:S01]  /*9d00*/  STL [R1+0x370], R9 ;  /* 0x0003700901007387 */ /* 0x0007e20000100800 */
[----:B-----5:R-:W-:Y:S02]  /*9d10*/  ISETP.GE.AND P5, PT, R12, RZ, PT ;  /* 0x000000ff0c00720c */ /* 0x020fe40003fa6270 */
[----:B------:R-:W-:-:S02]  /*9d20*/  IABS R12, R16 ;  /* 0x00000010000c7213 */ /* 0x000fc40000000000 */
[----:B------:R-:W5:Y:S01]  /*9d30*/  LDL R16, [R1+0xac] ;  /* 0x0000ac0001107983 */ /* 0x000f620000100800 */
[C---:B------:R-:W-:Y:S02]  /*9d40*/  ISETP.GT.U32.AND P6, PT, R2.reuse, R4, PT ;  /* 0x000000040200720c */ /* 0x040fe40003fc4070 */
[----:B------:R-:W-:-:S11]  /*9d50*/  ISETP.GT.U32.AND P1, PT, R2, R6, PT ;  /* 0x000000060200720c */ /* 0x000fd60003f24070 */
[----:B------:R-:W-:-:S05]  /*9d60*/  @!P6 IMAD.IADD R4, R4, 0x1, -R2 ;  /* 0x000000010404e824 */ /* 0x000fca00078e0a02 */
[----:B------:R-:W-:Y:S01]  /*9d70*/  ISETP.GT.U32.AND P4, PT, R2, R4, PT ;  /* 0x000000040200720c */ /* 0x000fe20003f84070 */
[----:B------:R-:W-:Y:S02]  /*9d80*/  @!P1 IMAD.IADD R6, R6, 0x1, -R2 ;  /* 0x0000000106069824 */ /* 0x000fe400078e0a02 */
[----:B0-----:R-:W-:-:S10]  /*9d90*/  IMAD.HI.U32 R3, R0, R12, RZ ;  /* 0x0000000c00037227 */ /* 0x001fd400078e00ff */
[----:B------:R-:W-:-:S04]  /*9da0*/  @!P4 IMAD.IADD R4, R4, 0x1, -R2 ;  /* 0x000000010404c824 */ /* 0x000fc800078e0a02 */
[----:B-1----:R-:W-:Y:S02]  /*9db0*/  IMAD.MOV.U32 R11, RZ, RZ, R4 ;  /* 0x000000ffff0b7224 */ /* 0x002fe400078e0004 */
[----:B------:R-:W-:Y:S02]  /*9dc0*/  @!P5 IMAD.MOV R6, RZ, RZ, -R6 ;  /* 0x000000ffff06d224 */ /* 0x000fe400078e0a06 */
[----:B------:R-:W-:Y:S02]  /*9dd0*/  IMAD.MOV R3, RZ, RZ, -R3 ;  /* 0x000000ffff037224 */ /* 0x000fe400078e0a03 */
[----:B------:R-:W-:Y:S01]  /*9de0*/  @!P2 IMAD.MOV R11, RZ, RZ, -R11 ;  /* 0x000000ffff0ba224 */ /* 0x000fe200078e0a0b */
[----:B------:R2:W-:Y:S01]  /*9df0*/  STL [R1+0x374], R8 ;  /* 0x0003740801007387 */ /* 0x0005e20000100800 */
[----:B------:R-:W-:-:S03]  /*9e00*/  IMAD R12, R2, R3, R12 ;  /* 0x00000003020c7224 */ /* 0x000fc600078e020c */
[----:B------:R4:W-:Y:S04]  /*9e10*/  STL [R1+0x378], R6 ;  /* 0x0003780601007387 */ /* 0x0009e80000100800 */
[----:B------:R0:W-:Y:S01]  /*9e20*/  STL [R1+0x37c], R11 ;  /* 0x00037c0b01007387 */ /* 0x0001e20000100800 */
[----:B---3--:R-:W-:Y:S02]  /*9e30*/  ISETP.GE.AND P4, PT, R14, RZ, PT ;  /* 0x000000ff0e00720c */ /* 0x008fe40003f86270 */
[----:B------:R-:W-:Y:S02]  /*9e40*/  IABS R3, R14 ;  /* 0x0000000e00037213 */ /* 0x000fe40000000000 */
[----:B------:R-:W3:Y:S01]  /*9e50*/  LDL R14, [R1+0xb4] ;  /* 0x0000b400010e7983 */ /* 0x000ee20000100800 */
[----:B-----5:R-:W-:-:S03]  /*9e60*/  IABS R9, R16 ;  /* 0x0000001000097213 */ /* 0x020fc60000000000 */
[----:B------:R-:W5:Y:S01]  /*9e70*/  LDL.LU R16, [R1+0xbc] ;  /* 0x0000bc0001107983 */ /* 0x000f620000300800 */
[C---:B------:R-:W-:Y:S02]  /*9e80*/  ISETP.GT.U32.AND P6, PT, R2.reuse, R7, PT ;  /* 0x000000070200720c */ /* 0x040fe40003fc4070 */
[----:B------:R-:W-:Y:S02]  /*9e90*/  ISETP.GT.U32.AND P5, PT, R2, R12, PT ;  /* 0x0000000c0200720c */ /* 0x000fe40003fa4070 */
[----:B--2---:R-:W-:Y:S02]  /*9ea0*/  IABS R8, R10 ;  /* 0x0000000a00087213 */ /* 0x004fe40000000000 */
[----:B------:R-:W-:Y:S01]  /*9eb0*/  ISETP.GE.AND P1, PT, R10, RZ, PT ;  /* 0x000000ff0a00720c */ /* 0x000fe20003f26270 */
[----:B------:R-:W-:Y:S02]  /*9ec0*/  IMAD.MOV.U32 R4, RZ, RZ, R3 ;  /* 0x000000ffff047224 */ /* 0x000fe400078e0003 */
[----:B------:R-:W-:-:S04]  /*9ed0*/  IMAD.HI.U32 R10, R0, R8, RZ ;  /* 0x00000008000a7227 */ /* 0x000fc800078e00ff */
[--C-:B------:R-:W-:Y:S02]  /*9ee0*/  @!P6 IMAD.IADD R7, R7, 0x1, -R2.reuse ;  /* 0x000000010707e824 */ /* 0x100fe400078e0a02 */
[----:B------:R-:W-:Y:S01]  /*9ef0*/  @!P5 IMAD.IADD R12, R12, 0x1, -R2 ;  /* 0x000000010c0cd824 */ /* 0x000fe200078e0a02 */
[----:B----4-:R-:W-:Y:S02]  /*9f00*/  IABS R6, R17 ;  /* 0x0000001100067213 */ /* 0x010fe40000000000 */
[C---:B------:R-:W-:Y:S02]  /*9f10*/  ISETP.GT.U32.AND P6, PT, R2.reuse, R7, PT ;  /* 0x000000070200720c */ /* 0x040fe40003fc4070 */
[----:B------:R-:W-:Y:S01]  /*9f20*/  ISETP.GE.AND P2, PT, R17, RZ, PT ;  /* 0x000000ff1100720c */ /* 0x000fe20003f46270 */
[----:B------:R-:W-:Y:S01]  /*9f30*/  IMAD.MOV.U32 R17, RZ, RZ, R20 ;  /* 0x000000ffff117224 */ /* 0x000fe200078e0014 */
[----:B------:R-:W-:Y:S01]  /*9f40*/  ISETP.GT.U32.AND P5, PT, R2, R12, PT ;  /* 0x0000000c0200720c */ /* 0x000fe20003fa4070 */
[----:B------:R-:W-:-:S02]  /*9f50*/  IMAD.MOV R10, RZ, RZ, -R10 ;  /* 0x000000ffff0a7224 */ /* 0x000fc400078e0a0a */
[----:B------:R-:W-:Y:S02]  /*9f60*/  IMAD.MOV.U32 R20, RZ, RZ, R13 ;  /* 0x000000ffff147224 */ /* 0x000fe400078e000d */
[----:B------:R-:W-:-:S04]  /*9f70*/  IMAD.HI.U32 R13, R0, R4, RZ ;  /* 0x00000004000d7227 */ /* 0x000fc800078e00ff */
[C---:B------:R-:W-:Y:S02]  /*9f80*/  IMAD R3, R2.reuse, R10, R8 ;  /* 0x0000000a02037224 */ /* 0x040fe400078e0208 */
[----:B------:R-:W-:Y:S01]  /*9f90*/  IMAD.MOV.U32 R8, RZ, RZ, R9 ;  /* 0x000000ffff087224 */ /* 0x000fe200078e0009 */
[----:B------:R-:W-:Y:S01]  /*9fa0*/  IABS R9, R15 ;  /* 0x0000000f00097213 */ /* 0x000fe20000000000 */
[----:B------:R-:W-:Y:S02]  /*9fb0*/  IMAD.MOV R13, RZ, RZ, -R13 ;  /* 0x000000ffff0d7224 */ /* 0x000fe400078e0a0d */
[----:B------:R-:W-:Y:S02]  /*9fc0*/  @!P6 IMAD.IADD R7, R7, 0x1, -R2 ;  /* 0x000000010707e824 */ /* 0x000fe400078e0a02 */
[----:B------:R-:W-:Y:S02]  /*9fd0*/  IMAD R4, R2, R13, R4 ;  /* 0x0000000d02047224 */ /* 0x000fe400078e0204 */
[----:B------:R-:W-:-:S04]  /*9fe0*/  IMAD.HI.U32 R10, R0, R6, RZ ;  /* 0x00000006000a7227 */ /* 0x000fc800078e00ff */
[----:B0-----:R-:W-:-:S04]  /*9ff0*/  IMAD.HI.U32 R11, R0, R8, RZ ;  /* 0x00000008000b7227 */ /* 0x001fc800078e00ff */
[----:B------:R-:W-:Y:S02]  /*a000*/  @!P5 IMAD.IADD R12, R12, 0x1, -R2 ;  /* 0x000000010c0cd824 */ /* 0x000fe400078e0a02 */
[----:B------:R-:W-:Y:S02]  /*a010*/  IMAD.MOV R10, RZ, RZ, -R10 ;  /* 0x000000ffff0a7224 */ /* 0x000fe400078e0a0a */
[----:B------:R-:W-:Y:S01]  /*a020*/  IMAD.MOV R11, RZ, RZ, -R11 ;  /* 0x000000ffff0b7224 */ /* 0x000fe200078e0a0b */
[----:B---3--:R-:W-:Y:S01]  /*a030*/  IABS R13, R14 ;  /* 0x0000000e000d7213 */ /* 0x008fe20000000000 */
[----:B------:R-:W-:-:S04]  /*a040*/  IMAD.HI.U32 R14, R0, R9, RZ ;  /* 0x00000009000e7227 */ /* 0x000fc800078e00ff */
[----:B------:R-:W-:Y:S02]  /*a050*/  IMAD.MOV R14, RZ, RZ, -R14 ;  /* 0x000000ffff0e7224 */ /* 0x000fe400078e0a0e */
[C---:B------:R-:W-:Y:S02]  /*a060*/  IMAD R6, R2.reuse, R10, R6 ;  /* 0x0000000a02067224 */ /* 0x040fe400078e0206 */
[C---:B------:R-:W-:Y:S02]  /*a070*/  IMAD R8, R2.reuse, R11, R8 ;  /* 0x0000000b02087224 */ /* 0x040fe400078e0208 */
[----:B------:R-:W-:Y:S01]  /*a080*/  IMAD R9, R2, R14, R9 ;  /* 0x0000000e02097224 */ /* 0x000fe200078e0209 */
[----:B-----5:R0:W-:Y:S04]  /*a090*/  STL [R1+0x3238], R16 ;  /* 0x0032381001007387 */ /* 0x0201e80000100800 */
[----:B------:R1:W-:Y:S04]  /*a0a0*/  STL [R1+0x323c], R15 ;  /* 0x00323c0f01007387 */ /* 0x0003e80000100800 */
[----:B------:R-:W2:Y:S01]  /*a0b0*/  LDL R10, [R1+0xc4] ;  /* 0x0000c400010a7983 */ /* 0x000ea20000100800 */
[----:B0-----:R-:W-:-:S03]  /*a0c0*/  IMAD.MOV.U32 R16, RZ, RZ, R12 ;  /* 0x000000ffff107224 */ /* 0x001fc600078e000c */
[----:B------:R-:W3:Y:S01]  /*a0d0*/  LDL R11, [R1+0xc0] ;  /* 0x0000c000010b7983 */ /* 0x000ee20000100800 */
[----:B-1----:R-:W-:Y:S02]  /*a0e0*/  IMAD.MOV.U32 R15, RZ, RZ, R7 ;  /* 0x000000ffff0f7224 */ /* 0x002fe400078e0007 */
[----:B------:R-:W-:Y:S01]  /*a0f0*/  @!P0 IMAD.MOV R16, RZ, RZ, -R16 ;  /* 0x000000ffff108224 */ /* 0x000fe200078e0a10 */
[----:B------:R-:W4:Y:S01]  /*a100*/  LDL R14, [R1+0xb8] ;  /* 0x0000b800010e7983 */ /* 0x000f220000100800 */
[----:B------:R-:W-:-:S03]  /*a110*/  @!P3 IMAD.MOV R15, RZ, RZ, -R15 ;  /* 0x000000ffff0fb224 */ /* 0x000fc600078e0a0f */
[----:B------:R-:W5:Y:S04]  /*a120*/  LDL.LU R12, [R1+0xac] ;  /* 0x0000ac00010c7983 */ /* 0x000f680000300800 */
[----:B------:R0:W-:Y:S04]  /*a130*/  STL [R1+0x380], R15 ;  /* 0x0003800f01007387 */ /* 0x0001e80000100800 */
[----:B0-----:R-:W2:Y:S04]  /*a140*/  LDL.LU R15, [R1+0x323c] ;  /* 0x00323c00010f7983 */ /* 0x001ea80000300800 */
[----:B------:R0:W-:Y:S04]  /*a150*/  STL [R1+0x384], R16 ;  /* 0x0003841001007387 */ /* 0x0001e80000100800 */
[----:B0-----:R-:W3:Y:S01]  /*a160*/  LDL.LU R16, [R1+0x3238] ;  /* 0x0032380001107983 */ /* 0x001ee20000300800 */
[----:B------:R-:W-:-:S13]  /*a170*/  ISETP.GT.U32.AND P6, PT, R2, R3, PT ;  /* 0x000000030200720c */ /* 0x000fda0003fc4070 */
[----:B------:R-:W-:-:S05]  /*a180*/  @!P6 IMAD.IADD R3, R3, 0x1, -R2 ;  /* 0x000000010303e824 */ /* 0x000fca00078e0a02 */
[----:B------:R-:W-:-:S13]  /*a190*/  ISETP.GT.U32.AND P6, PT, R2, R3, PT ;  /* 0x000000030200720c */ /* 0x000fda0003fc4070 */
[----:B------:R-:W-:Y:S01]  /*a1a0*/  @!P6 IMAD.IADD R3, R3, 0x1, -R2 ;  /* 0x000000010303e824 */ /* 0x000fe200078e0a02 */
[----:B-----5:R-:W-:Y:S02]  /*a1b0*/  ISETP.GE.AND P6, PT, R12, RZ, PT ;  /* 0x000000ff0c00720c */ /* 0x020fe40003fc6270 */
[----:B---3--:R-:W-:Y:S01]  /*a1c0*/  IABS R12, R16 ;  /* 0x00000010000c7213 */ /* 0x008fe20000000000 */
[----:B------:R0:W-:Y:S04]  /*a1d0*/  STL [R1+0x3230], R16 ;  /* 0x0032301001007387 */ /* 0x0001e80000100800 */
[----:B0-----:R-:W3:Y:S01]  /*a1e0*/  LDL.LU R16, [R1+0xb8] ;  /* 0x0000b80001107983 */ /* 0x001ee20000300800 */
[----:B------:R-:W-:Y:S01]  /*a1f0*/  ISETP.GT.U32.AND P5, PT, R2, R4, PT ;  /* 0x000000040200720c */ /* 0x000fe20003fa4070 */
[----:B------:R-:W-:-:S04]  /*a200*/  IMAD.HI.U32 R7, R0, R13, RZ ;  /* 0x0000000d00077227 */ /* 0x000fc800078e00ff */
[----:B------:R-:W-:-:S08]  /*a210*/  IMAD.MOV R7, RZ, RZ, -R7 ;  /* 0x000000ffff077224 */ /* 0x000fd000078e0a07 */
[--C-:B------:R-:W-:Y:S01]  /*a220*/  @!P5 IMAD.IADD R4, R4, 0x1, -R2.reuse ;  /* 0x000000010404d824 */ /* 0x100fe200078e0a02 */
[C---:B------:R-:W-:Y:S01]  /*a230*/  ISETP.GT.U32.AND P5, PT, R2.reuse, R9, PT ;  /* 0x000000090200720c */ /* 0x040fe20003fa4070 */
[----:B------:R-:W-:Y:S01]  /*a240*/  IMAD R13, R2, R7, R13 ;  /* 0x00000007020d7224 */ /* 0x000fe200078e020d */
[----:B----4-:R-:W-:Y:S01]  /*a250*/  IABS R7, R14 ;  /* 0x0000000e00077213 */ /* 0x010fe20000000000 */
[----:B------:R-:W-:Y:S01]  /*a260*/  IMAD.MOV.U32 R14, RZ, RZ, R3 ;  /* 0x000000ffff0e7224 */ /* 0x000fe200078e0003 */
[----:B---3--:R0:W-:Y:S04]  /*a270*/  STL [R1+0x3234], R16 ;  /* 0x0032341001007387 */ /* 0x0081e80000100800 */
[----:B0-----:R-:W3:Y:S05]  /*a280*/  LDL.LU R16, [R1+0xb4] ;  /* 0x0000b40001107983 */ /* 0x001eea0000300800 */
[----:B------:R-:W-:-:S02]  /*a290*/  @!P5 IMAD.IADD R9, R9, 0x1, -R2 ;  /* 0x000000010909d824 */ /* 0x000fc400078e0a02 */
[----:B------:R-:W-:-:S03]  /*a2a0*/  @!P1 IMAD.MOV R14, RZ, RZ, -R14 ;  /* 0x000000ffff0e9224 */ /* 0x000fc600078e0a0e */
[C---:B------:R-:W-:Y:S02]  /*a2b0*/  ISETP.GT.U32.AND P1, PT, R2.reuse, R9, PT ;  /* 0x000000090200720c */ /* 0x040fe40003f24070 */
[----:B------:R0:W-:Y:S11]  /*a2c0*/  STL [R1+0x38c], R14 ;  /* 0x00038c0e01007387 */ /* 0x0001f60000100800 */
[----:B------:R-:W-:Y:S01]  /*a2d0*/  @!P1 IMAD.IADD R9, R9, 0x1, -R2 ;  /* 0x0000000109099824 */ /* 0x000fe200078e0a02 */
[----:B------:R-:W-:-:S02]  /*a2e0*/  ISETP.GT.U32.AND P3, PT, R2, R6, PT ;  /* 0x000000060200720c */ /* 0x000fc40003f64070 */
[----:B---3--:R-:W-:Y:S02]  /*a2f0*/  ISETP.GE.AND P1, PT, R16, RZ, PT ;  /* 0x000000ff1000720c */ /* 0x008fe40003f26270 */
[----:B------:R-:W3:Y:S09]  /*a300*/  LDL.LU R16, [R1+0x3234] ;  /* 0x0032340001107983 */ /* 0x000ef20000300800 */
[----:B------:R-:W-:Y:S01]  /*a310*/  @!P3 IMAD.IADD R6, R6, 0x1, -R2 ;  /* 0x000000010606b824 */ /* 0x000fe200078e0a02 */
[----:B------:R-:W-:Y:S01]  /*a320*/  ISETP.GT.U32.AND P3, PT, R2, R4, PT ;  /* 0x000000040200720c */ /* 0x000fe20003f64070 */
[----:B------:R-:W-:Y:S01]  /*a330*/  IMAD.HI.U32 R3, R0, R7, RZ ;  /* 0x0000000700037227 */ /* 0x000fe200078e00ff */
[----:B------:R-:W-:-:S03]  /*a340*/  IABS R11, R11 ;  /* 0x0000000b000b7213 */ /* 0x000fc60000000000 */
[----:B------:R-:W-:-:S08]  /*a350*/  IMAD.MOV R3, RZ, RZ, -R3 ;  /* 0x000000ffff037224 */ /* 0x000fd000078e0a03 */
[----:B------:R-:W-:Y:S01]  /*a360*/  @!P3 IMAD.IADD R4, R4, 0x1, -R2 ;  /* 0x000000010404b824 */ /* 0x000fe200078e0a02 */
[C---:B------:R-:W-:Y:S01]  /*a370*/  ISETP.GT.U32.AND P3, PT, R2.reuse, R13, PT ;  /* 0x0000000d0200720c */ /* 0x040fe20003f64070 */
[----:B------:R-:W-:Y:S02]  /*a380*/  IMAD R7, R2, R3, R7 ;  /* 0x0000000302077224 */ /* 0x000fe400078e0207 */
[----:B------:R-:W-:-:S04]  /*a390*/  IMAD.HI.U32 R3, R0, R12, RZ ;  /* 0x0000000c00037227 */ /* 0x000fc800078e00ff */
[----:B0-----:R-:W-:-:S04]  /*a3a0*/  IMAD.HI.U32 R14, R0, R11, RZ ;  /* 0x0000000b000e7227 */ /* 0x001fc800078e00ff */
[----:B------:R-:W-:Y:S02]  /*a3b0*/  IMAD.MOV R3, RZ, RZ, -R3 ;  /* 0x000000ffff037224 */ /* 0x000fe400078e0a03 */
[----:B------:R-:W-:Y:S02]  /*a3c0*/  IMAD.MOV R14, RZ, RZ, -R14 ;  /* 0x000000ffff0e7224 */ /* 0x000fe400078e0a0e */
[----:B------:R-:W-:Y:S02]  /*a3d0*/  @!P3 IMAD.IADD R13, R13, 0x1, -R2 ;  /* 0x000000010d0db824 */ /* 0x000fe400078e0a02 */
[C---:B------:R-:W-:Y:S02]  /*a3e0*/  IMAD R3, R2.reuse, R3, R12 ;  /* 0x0000000302037224 */ /* 0x040fe400078e020c */
[C---:B------:R-:W-:Y:S01]  /*a3f0*/  IMAD R11, R2.reuse, R14, R11 ;  /* 0x0000000e020b7224 */ /* 0x040fe200078e020b */
[----:B------:R-:W-:Y:S02]  /*a400*/  ISETP.GT.U32.AND P0, PT, R2, R8, PT ;  /* 0x000000080200720c */ /* 0x000fe40003f04070 */
[----:B---3--:R-:W-:-:S02]  /*a410*/  ISETP.GE.AND P3, PT, R16, RZ, PT ;  /* 0x000000ff1000720c */ /* 0x008fc40003f66270 */
[----:B------:R-:W3:Y:S04]  /*a420*/  LDL.LU R16, [R1+0x3230] ;  /* 0x0032300001107983 */ /* 0x000ee80000300800 */
[----:B------:R-:W4:Y:S04]  /*a430*/  LDL.LU R12, [R1+0xc0] ;  /* 0x0000c000010c7983 */ /* 0x000f280000300800 */
[----:B------:R-:W5:Y:S01]  /*a440*/  LDL.LU R14, [R1+0xc8] ;  /* 0x0000c800010e7983 */ /* 0x000f620000300800 */
[----:B------:R-:W-:-:S05]  /*a450*/  @!P0 IMAD.IADD R8, R8, 0x1, -R2 ;  /* 0x0000000108088824 */ /* 0x000fca00078e0a02 */
[C---:B------:R-:W-:Y:S02]  /*a460*/  ISETP.GT.U32.AND P5, PT, R2.reuse, R8, PT ;  /* 0x000000080200720c */ /* 0x040fe40003fa4070 */
[----:B------:R-:W-:Y:S02]  /*a470*/  ISETP.GT.U32.AND P0, PT, R2, R6, PT ;  /* 0x000000060200720c */ /* 0x000fe40003f04070 */
[----:B--2---:R-:W-:-:S09]  /*a480*/  IABS R10, R10 ;  /* 0x0000000a000a7213 */ /* 0x004fd20000000000 */
[--C-:B------:R-:W-:Y:S01]  /*a490*/  @!P5 IMAD.IADD R8, R8, 0x1, -R2.reuse ;  /* 0x000000010808d824 */ /* 0x100fe200078e0a02 */
[----:B------:R-:W-:Y:S01]  /*a4a0*/  ISETP.GT.U32.AND P5, PT, R2, R7, PT ;  /* 0x000000070200720c */ /* 0x000fe20003fa4070 */
[----:B------:R-:W-:Y:S01]  /*a4b0*/  @!P0 IMAD.IADD R6, R6, 0x1, -R2 ;  /* 0x0000000106068824 */ /* 0x000fe200078e0a02 */
[----:B------:R-:W-:Y:S01]  /*a4c0*/  ISETP.GE.AND P0, PT, R15, RZ, PT ;  /* 0x000000ff0f00720c */ /* 0x000fe20003f06270 */
[----:B------:R-:W-:-:S04]  /*a4d0*/  IMAD.HI.U32 R15, R0, R10, RZ ;  /* 0x0000000a000f7227 */ /* 0x000fc800078e00ff */
[----:B------:R-:W-:Y:S02]  /*a4e0*/  IMAD.MOV R15, RZ, RZ, -R15 ;  /* 0x000000ffff0f7224 */ /* 0x000fe400078e0a0f */
[----:B------:R-:W-:-:S04]  /*a4f0*/  @!P2 IMAD.MOV R6, RZ, RZ, -R6 ;  /* 0x000000ffff06a224 */ /* 0x000fc800078e0a06 */
[----:B------:R-:W-:Y:S02]  /*a500*/  @!P5 IMAD.IADD R7, R7, 0x1, -R2 ;  /* 0x000000010707d824 */ /* 0x000fe400078e0a02 */
[----:B------:R-:W-:-:S03]  /*a510*/  IMAD R15, R2, R15, R10 ;  /* 0x0000000f020f7224 */ /* 0x000fc600078e020a */
[----:B------:R-:W-:Y:S01]  /*a520*/  ISETP.GT.U32.AND P2, PT, R2, R7, PT ;  /* 0x000000070200720c */ /* 0x000fe20003f44070 */
[----:B------:R-:W-:Y:S02]  /*a530*/  @!P6 IMAD.MOV R8, RZ, RZ, -R8 ;  /* 0x000000ffff08e224 */ /* 0x000fe400078e0a08 */
[----:B------:R-:W-:-:S10]  /*a540*/  @!P0 IMAD.MOV R9, RZ, RZ, -R9 ;  /* 0x000000ffff098224 */ /* 0x000fd400078e0a09 */
[----:B------:R-:W-:Y:S01]  /*a550*/  @!P2 IMAD.IADD R7, R7, 0x1, -R2 ;  /* 0x000000010707a824 */ /* 0x000fe200078e0a02 */
[----:B-----5:R-:W-:Y:S01]  /*a560*/  IABS R10, R14 ;  /* 0x0000000e000a7213 */ /* 0x020fe20000000000 */
[----:B------:R0:W-:Y:S02]  /*a570*/  STL [R1+0x322c], R14 ;  /* 0x00322c0e01007387 */ /* 0x0001e40000100800 */
[----:B0-----:R-:W-:Y:S02]  /*a580*/  IMAD.MOV.U32 R14, RZ, RZ, R4 ;  /* 0x000000ffff0e7224 */ /* 0x001fe400078e0004 */
[----:B------:R-:W2:Y:S02]  /*a590*/  LDL R4, [R1+0xcc] ;  /* 0x0000cc0001047983 */ /* 0x000ea40000100800 */
[----:B------:R-:W-:Y:S01]  /*a5a0*/  @!P4 IMAD.MOV R14, RZ, RZ, -R14 ;  /* 0x000000ffff0ec224 */ /* 0x000fe200078e0a0e */
[----:B---3--:R-:W-:-:S04]  /*a5b0*/  ISETP.GE.AND P0, PT, R16, RZ, PT ;  /* 0x000000ff1000720c */ /* 0x008fc80003f06270 */
[----:B------:R0:W-:Y:S04]  /*a5c0*/  STL [R1+0x390], R14 ;  /* 0x0003900e01007387 */ /* 0x0001e80000100800 */
[----:B0-----:R-:W3:Y:S04]  /*a5d0*/  LDL.LU R14, [R1+0xc4] ;  /* 0x0000c400010e7983 */ /* 0x001ee80000300800 */
[----:B------:R0:W-:Y:S04]  /*a5e0*/  STL [R1+0x394], R6 ;  /* 0x0003940601007387 */ /* 0x0001e80000100800 */
[----:B------:R-:W-:Y:S04]  /*a5f0*/  STL [R1+0x388], R8 ;  /* 0x0003880801007387 */ /* 0x000fe80000100800 */
[----:B------:R-:W5:Y:S04]  /*a600*/  LDL R16, [R1+0xd8] ;  /* 0x0000d80001107983 */ /* 0x000f680000100800 */
[----:B------:R1:W-:Y:S04]  /*a610*/  STL [R1+0x300], R9 ;  /* 0x0003000901007387 */ /* 0x0003e80000100800 */
[----:B------:R4:W-:Y:S01]  /*a620*/  STL [R1+0x3228], R7 ;  /* 0x0032280701007387 */ /* 0x0009e20000100800 */
[----:B------:R-:W-:-:S02]  /*a630*/  ISETP.GT.U32.AND P4, PT, R2, R13, PT ;  /* 0x0000000d0200720c */ /* 0x000fc40003f84070 */
[----:B------:R-:W-:Y:S01]  /*a640*/  ISETP.GT.U32.AND P5, PT, R2, R3, PT ;  /* 0x000000030200720c */ /* 0x000fe20003fa4070 */
[----:B0-----:R-:W-:Y:S01]  /*a650*/  IMAD.HI.U32 R6, R0, R10, RZ ;  /* 0x0000000a00067227 */ /* 0x001fe200078e00ff */
[----:B-1----:R-:W5:Y:S04]  /*a660*/  LDL R9, [R1+0xe4] ;  /* 0x0000e40001097983 */ /* 0x002f680000100800 */
[----:B----4-:R-:W4:Y:S01]  /*a670*/  LDL R7, [R1+0xe0] ;  /* 0x0000e00001077983 */ /* 0x010f220000100800 */
[----:B------:R-:W-:-:S04]  /*a680*/  ISETP.GE.AND P2, PT, R12, RZ, PT ;  /* 0x000000ff0c00720c */ /* 0x000fc80003f46270 */
[--C-:B------:R-:W-:Y:S01]  /*a690*/  @!P4 IMAD.IADD R13, R13, 0x1, -R2.reuse ;  /* 0x000000010d0dc824 */ /* 0x100fe200078e0a02 */
[----:B------:R-:W5:Y:S01]  /*a6a0*/  LDL R12, [R1+0xe8] ;  /* 0x0000e800010c7983 */ /* 0x000f620000100800 */
[----:B------:R-:W-:Y:S02]  /*a6b0*/  @!P5 IMAD.IADD R3, R3, 0x1, -R2 ;  /* 0x000000010303d824 */ /* 0x000fe400078e0a02 */
[----:B------:R-:W-:Y:S02]  /*a6c0*/  IMAD.MOV R6, RZ, RZ, -R6 ;  /* 0x000000ffff067224 */ /* 0x000fe400078e0a06 */
[----:B------:R-:W-:Y:S02]  /*a6d0*/  @!P1 IMAD.MOV R13, RZ, RZ, -R13 ;  /* 0x000000ffff0d9224 */ /* 0x000fe400078e0a0d */
[----:B------:R-:W-:Y:S01]  /*a6e0*/  IMAD R10, R2, R6, R10 ;  /* 0x00000006020a7224 */ /* 0x000fe200078e020a */
[----:B---3--:R-:W-:Y:S02]  /*a6f0*/  ISETP.GE.AND P5, PT, R14, RZ, PT ;  /* 0x000000ff0e00720c */ /* 0x008fe40003fa6270 */
[----:B------:R-:W3:Y:S04]  /*a700*/  LDL.LU R14, [R1+0x322c] ;  /* 0x00322c00010e7983 */ /* 0x000ee80000300800 */
[----:B------:R0:W-:Y:S01]  /*a710*/  STL [R1+0x2f0], R13 ;  /* 0x0002f00d01007387 */ /* 0x0001e20000100800 */
[----:B----4-:R-:W-:-:S03]  /*a720*/  IABS R6, R7 ;  /* 0x0000000700067213 */ /* 0x010fc60000000000 */
[----:B------:R-:W4:Y:S01]  /*a730*/  LDL.LU R7, [R1+0xcc] ;  /* 0x0000cc0001077983 */ /* 0x000f220000300800 */
[C---:B------:R-:W-:Y:S02]  /*a740*/  ISETP.GT.U32.AND P6, PT, R2.reuse, R11, PT ;  /* 0x0000000b0200720c */ /* 0x040fe40003fc4070 */
[----:B------:R-:W-:Y:S02]  /*a750*/  ISETP.GT.U32.AND P4, PT, R2, R15, PT ;  /* 0x0000000f0200720c */ /* 0x000fe40003f84070 */
[----:B--2---:R-:W-:-:S09]  /*a760*/  IABS R4, R4 ;  /* 0x0000000400047213 */ /* 0x004fd20000000000 */
[--C-:B------:R-:W-:Y:S02]  /*a770*/  @!P6 IMAD.IADD R11, R11, 0x1, -R2.reuse ;  /* 0x000000010b0be824 */ /* 0x100fe400078e0a02 */
[----:B------:R-:W-:Y:S02]  /*a780*/  @!P4 IMAD.IADD R15, R15, 0x1, -R2 ;  /* 0x000000010f0fc824 */ /* 0x000fe400078e0a02 */
[----:B------:R-:W-:Y:S01]  /*a790*/  IMAD.HI.U32 R8, R0, R4, RZ ;  /* 0x0000000400087227 */ /* 0x000fe200078e00ff */
[----:B------:R-:W-:-:S03]  /*a7a0*/  ISETP.GT.U32.AND P4, PT, R2, R11, PT ;  /* 0x0000000b0200720c */ /* 0x000fc60003f84070 */
[----:B------:R-:W-:Y:S01]  /*a7b0*/  IMAD.MOV R8, RZ, RZ, -R8 ;  /* 0x000000ffff087224 */ /* 0x000fe200078e0a08 */
[----:B------:R-:W-:-:S03]  /*a7c0*/  ISETP.GT.U32.AND P1, PT, R2, R15, PT ;  /* 0x0000000f0200720c */ /* 0x000fc60003f24070 */
[----:B------:R-:W-:-:S06]  /*a7d0*/  IMAD R4, R2, R8, R4 ;  /* 0x0000000802047224 */ /* 0x000fcc00078e0204 */
[--C-:B------:R-:W-:Y:S01]  /*a7e0*/  @!P4 IMAD.IADD R11, R11, 0x1, -R2.reuse ;  /* 0x000000010b0bc824 */ /* 0x100fe200078e0a02 */
[----:B------:R-:W-:Y:S02]  /*a7f0*/  ISETP.GT.U32.AND P4, PT, R2, R4, PT ;  /* 0x000000040200720c */ /* 0x000fe40003f84070 */
[----:B-----5:R-:W-:Y:S01]  /*a800*/  IABS R8, R9 ;  /* 0x0000000900087213 */ /* 0x020fe20000000000 */
[----:B------:R-:W-:Y:S01]  /*a810*/  @!P1 IMAD.IADD R15, R15, 0x1, -R2 ;  /* 0x000000010f0f9824 */ /* 0x000fe200078e0a02 */
[----:B------:R-:W-:Y:S01]  /*a820*/  IABS R9, R12 ;  /* 0x0000000c00097213 */ /* 0x000fe20000000000 */
[----:B------:R-:W-:-:S08]  /*a830*/  IMAD.HI.U32 R12, R0, R6, RZ ;  /* 0x00000006000c7227 */ /* 0x000fd000078e00ff */
[----:B------:R-:W-:Y:S02]  /*a840*/  @!P4 IMAD.IADD R4, R4, 0x1, -R2 ;  /* 0x000000010404c824 */ /* 0x000fe400078e0a02 */
[----:B------:R-:W-:-:S04]  /*a850*/  IMAD.MOV R12, RZ, RZ, -R12 ;  /* 0x000000ffff0c7224 */ /* 0x000fc800078e0a0c */
[----:B------:R-:W-:Y:S01]  /*a860*/  IMAD R6, R2, R12, R6 ;  /* 0x0000000c02067224 */ /* 0x000fe200078e0206 */
[----:B---3--:R-:W-:Y:S01]  /*a870*/  ISETP.GE.AND P1, PT, R14, RZ, PT ;  /* 0x000000ff0e00720c */ /* 0x008fe20003f26270 */
[----:B------:R-:W-:-:S04]  /*a880*/  IMAD.HI.U32 R14, R0, R8, RZ ;  /* 0x00000008000e7227 */ /* 0x000fc800078e00ff */
[----:B------:R-:W-:-:S04]  /*a890*/  IMAD.MOV R14, RZ, RZ, -R14 ;  /* 0x000000ffff0e7224 */ /* 0x000fc800078e0a0e */
[----:B------:R-:W-:Y:S01]  /*a8a0*/  IMAD R8, R2, R14, R8 ;  /* 0x0000000e02087224 */ /* 0x000fe200078e0208 */
[----:B----4-:R-:W-:Y:S02]  /*a8b0*/  ISETP.GE.AND P4, PT, R7, RZ, PT ;  /* 0x000000ff0700720c */ /* 0x010fe40003f86270 */
[----:B------:R-:W2:Y:S04]  /*a8c0*/  LDL.LU R7, [R1+0x3228] ;  /* 0x0032280001077983 */ /* 0x000ea80000300800 */
[----:B------:R-:W3:Y:S04]  /*a8d0*/  LDL R14, [R1+0xf0] ;  /* 0x0000f000010e7983 */ /* 0x000ee80000100800 */
[----:B------:R-:W4:Y:S01]  /*a8e0*/  LDL R12, [R1+0xec] ;  /* 0x0000ec00010c7983 */ /* 0x000f220000100800 */
[----:B------:R-:W-:-:S02]  /*a8f0*/  IABS R16, R16 ;  /* 0x0000001000107213 */ /* 0x000fc40000000000 */
[----:B------:R-:W-:-:S03]  /*a900*/  ISETP.GT.U32.AND P6, PT, R2, R3, PT ;  /* 0x000000030200720c */ /* 0x000fc60003fc4070 */
[----:B0-----:R-:W-:-:S04]  /*a910*/  IMAD.HI.U32 R13, R0, R16, RZ ;  /* 0x00000010000d7227 */ /* 0x001fc800078e00ff */
[----:B------:R-:W-:-:S04]  /*a920*/  IMAD.MOV R13, RZ, RZ, -R13 ;  /* 0x000000ffff0d7224 */ /* 0x000fc800078e0a0d */
[----:B------:R-:W-:Y:S02]  /*a930*/  IMAD R16, R2, R13, R16 ;  /* 0x0000000d02107224 */ /* 0x000fe400078e0210 */
[----:B------:R-:W-:-:S04]  /*a940*/  IMAD.HI.U32 R13, R0, R9, RZ ;  /* 0x00000009000d7227 */ /* 0x000fc800078e00ff */
[----:B------:R-:W-:Y:S02]  /*a950*/  @!P6 IMAD.IADD R3, R3, 0x1, -R2 ;  /* 0x000000010303e824 */ /* 0x000fe400078e0a02 */
[----:B------:R-:W-:Y:S02]  /*a960*/  IMAD.MOV R13, RZ, RZ, -R13 ;  /* 0x000000ffff0d7224 */ /* 0x000fe400078e0a0d */
[----:B------:R-:W-:Y:S01]  /*a970*/  @!P0 IMAD.MOV R3, RZ, RZ, -R3 ;  /* 0x000000ffff038224 */ /* 0x000fe200078e0a03 */
[----:B------:R0:W-:Y:S01]  /*a980*/  STL [R1+0x3224], R8 ;  /* 0x0032240801007387 */ /* 0x0001e20000100800 */
[----:B------:R-:W-:Y:S02]  /*a990*/  IMAD R9, R2, R13, R9 ;  /* 0x0000000d02097224 */ /* 0x000fe400078e0209 */
[----:B0-----:R-:W-:Y:S02]  /*a9a0*/  IMAD.MOV.U32 R8, RZ, RZ, R15 ;  /* 0x000000ffff087224 */ /* 0x001fe400078e000f */
[----:B--2---:R-:W-:Y:S01]  /*a9b0*/  @!P3 IMAD.MOV R7, RZ, RZ, -R7 ;  /* 0x000000ffff07b224 */ /* 0x004fe200078e0a07 */
[----:B---3--:R-:W-:-:S04]  /*a9c0*/  IABS R13, R14 ;  /* 0x0000000e000d7213 */ /* 0x008fc80000000000 */
[----:B------:R-:W-:Y:S04]  /*a9d0*/  STL [R1+0x2e8], R7 ;  /* 0x0002e80701007387 */ /* 0x000fe80000100800 */
[----:B------:R-:W2:Y:S04]  /*a9e0*/  LDL.LU R14, [R1+0xd8] ;  /* 0x0000d800010e7983 */ /* 0x000ea80000300800 */
[----:B------:R0:W-:Y:S01]  /*a9f0*/  STL [R1+0x2e0], R3 ;  /* 0x0002e00301007387 */ /* 0x0001e20000100800 */
[----:B----4-:R-:W-:-:S03]  /*aa00*/  IABS R12, R12 ;  /* 0x0000000c000c7213 */ /* 0x010fc60000000000 */
[----:B------:R-:W3:Y:S01]  /*aa10*/  LDL.LU R15, [R1+0xf4] ;  /* 0x0000f400010f7983 */ /* 0x000ee20000300800 */
[----:B0-----:R-:W-:-:S03]  /*aa20*/  IMAD.MOV.U32 R3, RZ, RZ, R11 ;  /* 0x000000ffff037224 */ /* 0x001fc600078e000b */
[----:B------:R-:W4:Y:S01]  /*aa30*/  LDL.LU R11, [R1+0xe4] ;  /* 0x0000e400010b7983 */ /* 0x000f220000300800 */
[----:B------:R-:W-:Y:S02]  /*aa40*/  @!P2 IMAD.MOV R3, RZ, RZ, -R3 ;  /* 0x000000ffff03a224 */ /* 0x000fe400078e0a03 */
[----:B------:R-:W-:-:S03]  /*aa50*/  IMAD.HI.U32 R7, R0, R13, RZ ;  /* 0x0000000d00077227 */ /* 0x000fc600078e00ff */
[----:B------:R0:W-:Y:S04]  /*aa60*/  STL [R1+0x2d8], R3 ;  /* 0x0002d80301007387 */ /* 0x0001e80000100800 */
[----:B------:R1:W-:Y:S01]  /*aa70*/  STL [R1+0x3220], R0 ;  /* 0x0032200001007387 */ /* 0x0003e20000100800 */
[----:B0-----:R-:W-:-:S03]  /*aa80*/  IMAD.HI.U32 R3, R0, R12, RZ ;  /* 0x0000000c00037227 */ /* 0x001fc600078e00ff */
[----:B-1----:R-:W5:Y:S01]  /*aa90*/  LDL.LU R0, [R1+0xe0] ;  /* 0x0000e00001007983 */ /* 0x002f620000300800 */
[----:B------:R-:W-:Y:S01]  /*aaa0*/  ISETP.GT.U32.AND P6, PT, R2, R10, PT ;  /* 0x0000000a0200720c */ /* 0x000fe20003fc4070 */
[----:B------:R-:W-:-:S05]  /*aab0*/  @!P5 IMAD.MOV R8, RZ, RZ, -R8 ;  /* 0x000000ffff08d224 */ /* 0x000fca00078e0a08 */
[----:B------:R0:W-:Y:S07]  /*aac0*/  STL [R1+0x2d0], R8 ;  /* 0x0002d00801007387 */ /* 0x0001ee0000100800 */
[----:B------:R-:W-:Y:S01]  /*aad0*/  @!P6 IMAD.IADD R10, R10, 0x1, -R2 ;  /* 0x000000010a0ae824 */ /* 0x000fe200078e0a02 */
[C---:B------:R-:W-:Y:S01]  /*aae0*/  ISETP.GT.U32.AND P6, PT, R2.reuse, R16, PT ;  /* 0x000000100200720c */ /* 0x040fe20003fc4070 */
[----:B0-----:R-:W3:Y:S03]  /*aaf0*/  LDL.LU R8, [R1+0x3224] ;  /* 0x0032240001087983 */ /* 0x001ee60000300800 */
[----:B------:R-:W-:-:S09]  /*ab00*/  ISETP.GT.U32.AND P3, PT, R2, R10, PT ;  /* 0x0000000a0200720c */ /* 0x000fd20003f64070 */
[----:B------:R-:W-:Y:S01]  /*ab10*/  @!P6 IMAD.IADD R16, R16, 0x1, -R2 ;  /* 0x000000011010e824 */ /* 0x000fe200078e0a02 */
[----:B------:R-:W-:-:S04]  /*ab20*/  ISETP.GT.U32.AND P6, PT, R2, R4, PT ;  /* 0x000000040200720c */ /* 0x000fc80003fc4070 */
[----:B------:R-:W-:Y:S01]  /*ab30*/  ISETP.GT.U32.AND P0, PT, R2, R16, PT ;  /* 0x000000100200720c */ /* 0x000fe20003f04070 */
[----:B------:R-:W-:Y:S02]  /*ab40*/  @!P3 IMAD.IADD R10, R10, 0x1, -R2 ;  /* 0x000000010a0ab824 */ /* 0x000fe400078e0a02 */
[----:B------:R-:W-:-:S06]  /*ab50*/  IMAD.MOV R3, RZ, RZ, -R3 ;  /* 0x000000ffff037224 */ /* 0x000fcc00078e0a03 */
[----:B------:R-:W-:-:S04]  /*ab60*/  @!P6 IMAD.IADD R4, R4, 0x1, -R2 ;  /* 0x000000010404e824 */ /* 0x000fc800078e0a02 */
[----:B------:R-:W-:Y:S02]  /*ab70*/  @!P0 IMAD.IADD R16, R16, 0x1, -R2 ;  /* 0x0000000110108824 */ /* 0x000fe400078e0a02 */
[----:B------:R-:W-:Y:S01]  /*ab80*/  IMAD R3, R2, R3, R12 ;  /* 0x0000000302037224 */ /* 0x000fe200078e020c */
[----:B--2---:R-:W-:Y:S02]  /*ab90*/  ISETP.GE.AND P6, PT, R14, RZ, PT ;  /* 0x000000ff0e00720c */ /* 0x004fe40003fc6270 */
[----:B------:R-:W2:Y:S01]  /*aba0*/  LDL.LU R14, [R1+0xf8] ;  /* 0x0000f800010e7983 */ /* 0x000ea20000300800 */
[----:B-----5:R-:W-:Y:S01]  /*abb0*/  ISETP.GE.AND P0, PT, R0, RZ, PT ;  /* 0x000000ff0000720c */ /* 0x020fe20003f06270 */
[----:B------:R-:W-:Y:S02]  /*abc0*/  IMAD.MOV.U32 R0, RZ, RZ, R10 ;  /* 0x000000ffff007224 */ /* 0x000fe400078e000a */
[----:B------:R-:W5:Y:S04]  /*abd0*/  LDL.LU R10, [R1+0xe8] ;  /* 0x0000e800010a7983 */ /* 0x000f680000300800 */
[----:B------:R-:W2:Y:S01]  /*abe0*/  LDL.LU R12, [R1+0xec] ;  /* 0x0000ec00010c7983 */ /* 0x000ea20000300800 */
[----:B------:R-:W-:Y:S01]  /*abf0*/  ISETP.GT.U32.AND P2, PT, R2, R6, PT ;  /* 0x000000060200720c */ /* 0x000fe20003f44070 */
[----:B------:R-:W-:-:S02]  /*ac00*/  @!P1 IMAD.MOV R0, RZ, RZ, -R0 ;  /* 0x000000ffff009224 */ /* 0x000fc400078e0a00 */
[----:B------:R-:W-:-:S10]  /*ac10*/  IMAD.MOV R7, RZ, RZ, -R7 ;  /* 0x000000ffff077224 */ /* 0x000fd400078e0a07 */
[----:B------:R-:W-:Y:S01]  /*ac20*/  @!P2 IMAD.IADD R6, R6, 0x1, -R2 ;  /* 0x000000010606a824 */ /* 0x000fe200078e0a02 */
[----:B----4-:R-:W-:Y:S02]  /*ac30*/  ISETP.GE.AND P2, PT, R11, RZ, PT ;  /* 0x000000ff0b00720c */ /* 0x010fe40003f46270 */
[----:B------:R-:W4:Y:S04]  /*ac40*/  LDL.LU R11, [R1+0xf0] ;  /* 0x0000f000010b7983 */ /* 0x000f280000300800 */
[----:B------:R0:W-:Y:S01]  /*ac50*/  STL [R1+0x2c8], R0 ;  /* 0x0002c80001007387 */ /* 0x0001e20000100800 */
[C---:B---3--:R-:W-:Y:S01]  /*ac60*/  ISETP.GT.U32.AND P5, PT, R2.reuse, R8, PT ;  /* 0x000000080200720c */ /* 0x048fe20003fa4070 */
[----:B------:R-:W-:Y:S02]  /*ac70*/  IMAD R7, R2, R7, R13 ;  /* 0x0000000702077224 */ /* 0x000fe400078e020d */
[----:B------:R-:W3:Y:S01]  /*ac80*/  LDL.LU R13, [R1+0xfc] ;  /* 0x0000fc00010d7983 */ /* 0x000ee20000300800 */
[----:B0-----:R-:W-:-:S04]  /*ac90*/  IMAD.MOV.U32 R0, RZ, RZ, R4 ;  /* 0x000000ffff007224 */ /* 0x001fc800078e0004 */
[----:B------:R-:W-:-:S05]  /*aca0*/  @!P4 IMAD.MOV R0, RZ, RZ, -R0 ;  /* 0x000000ffff00c224 */ /* 0x000fca00078e0a00 */
[----:B------:R0:W-:Y:S01]  /*acb0*/  STL [R1+0x2c4], R0 ;  /* 0x0002c40001007387 */ /* 0x0001e20000100800 */
[----:B------:R-:W-:-:S03]  /*acc0*/  @!P5 IMAD.IADD R8, R8, 0x1, -R2 ;  /* 0x000000010808d824 */ /* 0x000fc600078e0a02 */
[----:B0-----:R-:W3:Y:S02]  /*acd0*/  LDL.LU R0, [R1+0x3220] ;  /* 0x0032200001007983 */ /* 0x001ee40000300800 */
[C---:B------:R-:W-:Y:S02]  /*ace0*/  ISETP.GT.U32.AND P1, PT, R2.reuse, R8, PT ;  /* 0x000000080200720c */ /* 0x040fe40003f24070 */
[----:B------:R-:W-:Y:S01]  /*acf0*/  ISETP.GT.U32.AND P4, PT, R2, R3, PT ;  /* 0x000000030200720c */ /* 0x000fe20003f84070 */
[----:B------:R-:W-:Y:S01]  /*ad00*/  @!P6 IMAD.MOV R16, RZ, RZ, -R16 ;  /* 0x000000ffff10e224 */ /* 0x000fe200078e0a10 */
[----:B------:R-:W-:-:S04]  /*ad10*/  IABS R4, R15 ;  /* 0x0000000f00047213 */ /* 0x000fc80000000000 */
[----:B------:R0:W-:Y:S05]  /*ad20*/  STL [R1+0x2c0], R16 ;  /* 0x0002c01001007387 */ /* 0x0001ea0000100800 */
[--C-:B------:R-:W-:Y:S02]  /*ad30*/  @!P1 IMAD.IADD R8, R8, 0x1, -R2.reuse ;  /* 0x0000000108089824 */ /* 0x100fe400078e0a02 */
[----:B------:R-:W-:Y:S01]  /*ad40*/  @!P4 IMAD.IADD R3, R3, 0x1, -R2 ;  /* 0x000000010303c824 */ /* 0x000fe200078e0a02 */
[----:B------:R-:W-:Y:S02]  /*ad50*/  ISETP.GE.AND P4, PT, R15, RZ, PT ;  /* 0x000000ff0f00720c */ /* 0x000fe40003f86270 */
[----:B--2---:R-:W-:-:S02]  /*ad60*/  ISETP.GE.AND P1, PT, R12, RZ, PT ;  /* 0x000000ff0c00720c */ /* 0x004fc40003f26270 */
[----:B------:R-:W2:Y:S04]  /*ad70*/  LDL.LU R12, [R1+0x100] ;  /* 0x00010000010c7983 */ /* 0x000ea80000300800 */
[----:B------:R-:W2:Y:S01]  /*ad80*/  LDL.LU R15, [R1+0x134] ;  /* 0x00013400010f7983 */ /* 0x000ea20000300800 */
[C---:B------:R-:W-:Y:S02]  /*ad90*/  ISETP.GT.U32.AND P3, PT, R2.reuse, R9, PT ;  /* 0x000000090200720c */ /* 0x040fe40003f64070 */
[----:B------:R-:W-:-:S11]  /*ada0*/  ISETP.GT.U32.AND P5, PT, R2, R6, PT ;  /* 0x000000060200720c */ /* 0x000fd60003fa4070 */
[----:B------:R-:W-:-:S05]  /*adb0*/  @!P3 IMAD.IADD R9, R9, 0x1, -R2 ;  /* 0x000000010909b824 */ /* 0x000fca00078e0a02 */
[----:B------:R-:W-:Y:S01]  /*adc0*/  ISETP.GT.U32.AND P3, PT, R2, R9, PT ;  /* 0x000000090200720c */ /* 0x000fe20003f64070 */
[----:B------:R-:W-:Y:S01]  /*add0*/  @!P5 IMAD.IADD R6, R6, 0x1, -R2 ;  /* 0x000000010606d824 */ /* 0x000fe200078e0a02 */
[----:B-----5:R-:W-:-:S03]  /*ade0*/  ISETP.GE.AND P6, PT, R10, RZ, PT ;  /* 0x000000ff0a00720c */ /* 0x020fc60003fc6270 */
[----:B------:R-:W-:Y:S01]  /*adf0*/  @!P0 IMAD.MOV R6, RZ, RZ, -R6 ;  /* 0x000000ffff068224 */ /* 0x000fe200078e0a06 */
[----:B------:R-:W-:-:S07]  /*ae00*/  ISETP.GT.U32.AND P0, PT, R2, R3, PT ;  /* 0x000000030200720c */ /* 0x000fce0003f04070 */
[----:B------:R-:W-:Y:S01]  /*ae10*/  @!P3 IMAD.IADD R9, R9, 0x1, -R2 ;  /* 0x000000010909b824 */ /* 0x000fe200078e0a02 */
[----:B----4-:R-:W-:Y:S02]  /*ae20*/  ISETP.GE.AND P3, PT, R11, RZ, PT ;  /* 0x000000ff0b00720c */ /* 0x010fe40003f66270 */
[----:B------:R-:W-:Y:S01]  /*ae30*/  IABS R11, R14 ;  /* 0x0000000e000b7213 */ /* 0x000fe20000000000 */
[----:B---3--:R-:W-:-:S04]  /*ae40*/  IMAD.HI.U32 R10, R0, R4, RZ ;  /* 0x00000004000a7227 */ /* 0x008fc800078e00ff */
[----:B------:R-:W-:Y:S02]  /*ae50*/  IMAD.MOV R10, RZ, RZ, -R10 ;  /* 0x000000ffff0a7224 */ /* 0x000fe400078e0a0a */
[----:B------:R-:W-:Y:S02]  /*ae60*/  @!P2 IMAD.MOV R8, RZ, RZ, -R8 ;  /* 0x000000ffff08a224 */ /* 0x000fe400078e0a08 */
[----:B------:R-:W-:Y:S02]  /*ae70*/  IMAD R10, R2, R10, R4 ;  /* 0x0000000a020a7224 */ /* 0x000fe400078e0204 */
[----:B------:R-:W-:Y:S01]  /*ae80*/  IMAD.HI.U32 R4, R0, R11, RZ ;  /* 0x0000000b00047227 */ /* 0x000fe200078e00ff */
[----:B------:R-:W-:Y:S02]  /*ae90*/  STL [R1+0x2bc], R6 ;  /* 0x0002bc0601007387 */ /* 0x000fe40000100800 */
[----:B------:R-:W-:Y:S01]  /*aea0*/  ISETP.GT.U32.AND P2, PT, R2, R10, PT ;  /* 0x0000000a0200720c */ /* 0x000fe20003f44070 */
[----:B------:R-:W-:Y:S01]  /*aeb0*/  IMAD.MOV R4, RZ, RZ, -R4 ;  /* 0x000000ffff047224 */ /* 0x000fe200078e0a04 */
[----:B------:R2:W-:Y:S01]  /*aec0*/  STL [R1+0x2b8], R8 ;  /* 0x0002b80801007387 */ /* 0x0005e20000100800 */
[----:B------:R-:W-:Y:S01]  /*aed0*/  @!P6 IMAD.MOV R9, RZ, RZ, -R9 ;  /* 0x000000ffff09e224 */ /* 0x000fe200078e0a09 */
[----:B------:R-:W-:Y:S01]  /*aee0*/  ISETP.GE.AND P6, PT, R14, RZ, PT ;  /* 0x000000ff0e00720c */ /* 0x000fe20003fc6270 */
[----:B------:R-:W-:Y:S01]  /*aef0*/  @!P0 IMAD.IADD R3, R3, 0x1, -R2 ;  /* 0x0000000103038824 */ /* 0x000fe200078e0a02 */
[----:B------:R-:W3:Y:S01]  /*af00*/  LDL.LU R14, [R1+0x108] ;  /* 0x00010800010e7983 */ /* 0x000ee20000300800 */
[----:B------:R-:W-:-:S02]  /*af10*/  IMAD R4, R2, R4, R11 ;  /* 0x0000000402047224 */ /* 0x000fc400078e020b */
[----:B------:R-:W-:-:S04]  /*af20*/  IMAD.MOV.U32 R11, RZ, RZ, R3 ;  /* 0x000000ffff0b7224 */ /* 0x000fc800078e0003 */
[----:B------:R-:W-:Y:S01]  /*af30*/  @!P1 IMAD.MOV R11, RZ, RZ, -R11 ;  /* 0x000000ffff0b9224 */ /* 0x000fe200078e0a0b */
[----:B------:R1:W-:Y:S01]  /*af40*/  STL [R1+0x2b4], R9 ;  /* 0x0002b40901007387 */ /* 0x0003e20000100800 */
[----:B------:R-:W-:-:S03]  /*af50*/  @!P2 IMAD.IADD R10, R10, 0x1, -R2 ;  /* 0x000000010a0aa824 */ /* 0x000fc600078e0a02 */
[----:B------:R4:W-:Y:S04]  /*af60*/  STL [R1+0x2b0], R11 ;  /* 0x0002b00b01007387 */ /* 0x0009e80000100800 */
[----:B0-----:R-:W5:Y:S01]  /*af70*/  LDL.LU R16, [R1+0x104] ;  /* 0x0001040001107983 */ /* 0x001f620000300800 */
[----:B--2---:R-:W-:Y:S02]  /*af80*/  IABS R8, R15 ;  /* 0x0000000f00087213 */ /* 0x004fe40000000000 */
[----:B------:R-:W-:Y:S02]  /*af90*/  ISETP.GE.AND P2, PT, R15, RZ, PT ;  /* 0x000000ff0f00720c */ /* 0x000fe40003f46270 */
[----:B------:R-:W2:Y:S01]  /*afa0*/  LDL.LU R15, [R1+0x10c] ;  /* 0x00010c00010f7983 */ /* 0x000ea20000300800 */
[----:B------:R-:W-:-:S13]  /*afb0*/  ISETP.GT.U32.AND P5, PT, R2, R7, PT ;  /* 0x000000070200720c */ /* 0x000fda0003fa4070 */
[----:B------:R-:W-:-:S05]  /*afc0*/  @!P5 IMAD.IADD R7, R7, 0x1, -R2 ;  /* 0x000000010707d824 */ /* 0x000fca00078e0a02 */
[----:B------:R-:W-:Y:S02]  /*afd0*/  ISETP.GT.U32.AND P5, PT, R2, R7, PT ;  /* 0x000000070200720c */ /* 0x000fe40003fa4070 */
[----:B------:R-:W-:-:S11]  /*afe0*/  IABS R6, R13 ;  /* 0x0000000d00067213 */ /* 0x000fd60000000000 */
[----:B------:R-:W-:Y:S01]  /*aff0*/  @!P5 IMAD.IADD R7, R7, 0x1, -R2 ;  /* 0x000000010707d824 */ /* 0x000fe200078e0a02 */
[C---:B------:R-:W-:Y:S02]  /*b000*/  ISETP.GT.U32.AND P5, PT, R2.reuse, R4, PT ;  /* 0x000000040200720c */ /* 0x040fe40003fa4070 */
[----:B------:R-:W-:Y:S01]  /*b010*/  ISETP.GT.U32.AND P1, PT, R2, R10, PT ;  /* 0x0000000a0200720c */ /* 0x000fe20003f24070 */
[----:B-1----:R-:W-:-:S04]  /*b020*/  IMAD.HI.U32 R9, R0, R6, RZ ;  /* 0x0000000600097227 */ /* 0x002fc800078e00ff */
[----:B------:R-:W-:-:S06]  /*b030*/  IMAD.MOV R9, RZ, RZ, -R9 ;  /* 0x000000ffff097224 */ /* 0x000fcc00078e0a09 */
[----:B------:R-:W-:-:S05]  /*b040*/  @!P5 IMAD.IADD R4, R4, 0x1, -R2 ;  /* 0x000000010404d824 */ /* 0x000fca00078e0a02 */
[C---:B------:R-:W-:Y:S01]  /*b050*/  ISETP.GT.U32.AND P5, PT, R2.reuse, R4, PT ;  /* 0x000000040200720c */ /* 0x040fe20003fa4070 */
[----:B------:R-:W-:Y:S02]  /*b060*/  IMAD R6, R2, R9, R6 ;  /* 0x0000000902067224 */ /* 0x000fe400078e0206 */
[----:B------:R-:W-:Y:S01]  /*b070*/  IMAD.HI.U32 R9, R0, R8, RZ ;  /* 0x0000000800097227 */ /* 0x000fe200078e00ff */
[----:B------:R-:W-:-:S03]  /*b080*/  IABS R3, R12 ;  /* 0x0000000c00037213 */ /* 0x000fc60000000000 */
[--C-:B------:R-:W-:Y:S01]  /*b090*/  @!P1 IMAD.IADD R10, R10, 0x1, -R2.reuse ;  /* 0x000000010a0a9824 */ /* 0x100fe200078e0a02 */
[----:B------:R-:W-:Y:S01]  /*b0a0*/  ISETP.GE.AND P1, PT, R12, RZ, PT ;  /* 0x000000ff0c00720c */ /* 0x000fe20003f26270 */
[----:B----4-:R-:W-:Y:S01]  /*b0b0*/  IMAD.MOV.U32 R11, RZ, RZ, R7 ;  /* 0x000000ffff0b7224 */ /* 0x010fe200078e0007 */
[----:B---3--:R-:W-:Y:S01]  /*b0c0*/  IABS R12, R14 ;  /* 0x0000000e000c7213 */ /* 0x008fe20000000000 */
[----:B------:R-:W-:Y:S02]  /*b0d0*/  IMAD.MOV R9, RZ, RZ, -R9 ;  /* 0x000000ffff097224 */ /* 0x000fe400078e0a09 */
[----:B------:R-:W-:Y:S02]  /*b0e0*/  @!P5 IMAD.IADD R4, R4, 0x1, -R2 ;  /* 0x000000010404d824 */ /* 0x000fe400078e0a02 */
[----:B------:R-:W-:Y:S02]  /*b0f0*/  @!P3 IMAD.MOV R11, RZ, RZ, -R11 ;  /* 0x000000ffff0bb224 */ /* 0x000fe400078e0a0b */
[----:B------:R-:W-:-:S02]  /*b100*/  IMAD R8, R2, R9, R8 ;  /* 0x0000000902087224 */ /* 0x000fc400078e0208 */
[----:B------:R-:W-:Y:S01]  /*b110*/  IMAD.HI.U32 R9, R0, R12, RZ ;  /* 0x0000000c00097227 */ /* 0x000fe200078e00ff */
[----:B------:R-:W-:-:S03]  /*b120*/  ISETP.GE.AND P0, PT, R13, RZ, PT ;  /* 0x000000ff0d00720c */ /* 0x000fc60003f06270 */
[----:B------:R-:W-:Y:S02]  /*b130*/  @!P4 IMAD.MOV R10, RZ, RZ, -R10 ;  /* 0x000000ffff0ac224 */ /* 0x000fe400078e0a0a */
[----:B------:R-:W-:Y:S01]  /*b140*/  @!P6 IMAD.MOV R4, RZ, RZ, -R4 ;  /* 0x000000ffff04e224 */ /* 0x000fe200078e0a04 */
[----:B------:R-:W-:Y:S01]  /*b150*/  STL [R1+0x2ac], R11 ;  /* 0x0002ac0b01007387 */ /* 0x000fe20000100800 */
[----:B------:R-:W-:-:S03]  /*b160*/  IMAD.MOV R9, RZ, RZ, -R9 ;  /* 0x000000ffff097224 */ /* 0x000fc600078e0a09 */
[----:B------:R-:W3:Y:S01]  /*b170*/  LDL R13, [R1+0x110] ;  /* 0x00011000010d7983 */ /* 0x000ee20000100800 */
[----:B------:R-:W-:-:S03]  /*b180*/  IMAD R9, R2, R9, R12 ;  /* 0x0000000902097224 */ /* 0x000fc600078e020c */
[----:B------:R0:W-:Y:S04]  /*b190*/  STL [R1+0x2a8], R10 ;  /* 0x0002a80a01007387 */ /* 0x0001e80000100800 */
[----:B------:R1:W-:Y:S04]  /*b1a0*/  STL [R1+0x2a4], R4 ;  /* 0x0002a40401007387 */ /* 0x0003e80000100800 */
[----:B--2---:R2:W-:Y:S04]  /*b1b0*/  STL [R1+0x321c], R15 ;  /* 0x00321c0f01007387 */ /* 0x0045e80000100800 */
[----:B------:R-:W4:Y:S01]  /*b1c0*/  LDL.LU R12, [R1+0x114] ;  /* 0x00011400010c7983 */ /* 0x000f220000300800 */
[----:B------:R-:W-:Y:S01]  /*b1d0*/  IMAD.HI.U32 R7, R0, R3, RZ ;  /* 0x0000000300077227 */ /* 0x000fe200078e00ff */
[----:B------:R-:W-:-:S03]  /*b1e0*/  ISETP.GT.U32.AND P3, PT, R2, R6, PT ;  /* 0x000000060200720c */ /* 0x000fc60003f64070 */
[----:B------:R-:W-:Y:S01]  /*b1f0*/  IMAD.MOV R7, RZ, RZ, -R7 ;  /* 0x000000ffff077224 */ /* 0x000fe200078e0a07 */
[----:B------:R-:W-:-:S03]  /*b200*/  ISETP.GT.U32.AND P5, PT, R2, R8, PT ;  /* 0x000000080200720c */ /* 0x000fc60003fa4070 */
[----:B------:R-:W-:-:S05]  /*b210*/  IMAD R3, R2, R7, R3 ;  /* 0x0000000702037224 */ /* 0x000fca00078e0203 */
[----:B------:R-:W-:Y:S01]  /*b220*/  ISETP.GT.U32.AND P4, PT, R2, R3, PT ;  /* 0x000000030200720c */ /* 0x000fe20003f84070 */
[----:B------:R-:W-:-:S04]  /*b230*/  @!P3 IMAD.IADD R6, R6, 0x1, -R2 ;  /* 0x000000010606b824 */ /* 0x000fc800078e0a02 */
[----:B------:R-:W-:Y:S01]  /*b240*/  @!P5 IMAD.IADD R8, R8, 0x1, -R2 ;  /* 0x000000010808d824 */ /* 0x000fe200078e0a02 */
[----:B------:R-:W-:-:S04]  /*b250*/  ISETP.GT.U32.AND P3, PT, R2, R6, PT ;  /* 0x000000060200720c */ /* 0x000fc80003f64070 */
[----:B------:R-:W-:-:S03]  /*b260*/  ISETP.GT.U32.AND P5, PT, R2, R8, PT ;  /* 0x000000080200720c */ /* 0x000fc60003fa4070 */
[----:B------:R-:W-:-:S05]  /*b270*/  @!P4 IMAD.IADD R3, R3, 0x1, -R2 ;  /* 0x000000010303c824 */ /* 0x000fca00078e0a02 */
[----:B------:R-:W-:Y:S01]  /*b280*/  ISETP.GT.U32.AND P4, PT, R2, R3, PT ;  /* 0x000000030200720c */ /* 0x000fe20003f84070 */
[----:B------:R-:W-:-:S04]  /*b290*/  @!P3 IMAD.IADD R6, R6, 0x1, -R2 ;  /* 0x000000010606b824 */ /* 0x000fc800078e0a02 */
[----:B0-----:R-:W-:Y:S02]  /*b2a0*/  IMAD.MOV.U32 R10, RZ, RZ, R6 ;  /* 0x000000ffff0a7224 */ /* 0x001fe400078e0006 */
[----:B------:R-:W-:Y:S01]  /*b2b0*/  @!P5 IMAD.IADD R8, R8, 0x1, -R2 ;  /* 0x000000010808d824 */ /* 0x000fe200078e0a02 */
[----:B-1----:R-:W-:Y:S01]  /*b2c0*/  IABS R4, R15 ;  /* 0x0000000f00047213 */ /* 0x002fe20000000000 */
[----:B------:R-:W-:Y:S02]  /*b2d0*/  @!P0 IMAD.MOV R10, RZ, RZ, -R10 ;  /* 0x000000ffff0a8224 */ /* 0x000fe400078e0a0a */
[----:B--2---:R-:W-:Y:S02]  /*b2e0*/  IMAD.MOV.U32 R15, RZ, RZ, R8 ;  /* 0x000000ffff0f7224 */ /* 0x004fe400078e0008 */
[----:B------:R-:W-:Y:S01]  /*b2f0*/  @!P4 IMAD.IADD R3, R3, 0x1, -R2 ;  /* 0x000000010303c824 */ /* 0x000fe200078e0a02 */
[----:B------:R0:W-:Y:S01]  /*b300*/  STL [R1+0x29c], R10 ;  /* 0x00029c0a01007387 */ /* 0x0001e20000100800 */
[----:B-----5:R-:W-:Y:S01]  /*b310*/  IABS R11, R16 ;  /* 0x00000010000b7213 */ /* 0x020fe20000000000 */
[----:B------:R-:W-:Y:S01]  /*b320*/  @!P2 IMAD.MOV R15, RZ, RZ, -R15 ;  /* 0x000000ffff0fa224 */ /* 0x000fe200078e0a0f */
[----:B------:R-:W-:-:S02]  /*b330*/  ISETP.GE.AND P6, PT, R16, RZ, PT ;  /* 0x000000ff1000720c */ /* 0x000fc40003fc6270 */
[----:B------:R-:W-:Y:S02]  /*b340*/  ISETP.GE.AND P5, PT, R14, RZ, PT ;  /* 0x000000ff0e00720c */ /* 0x000fe40003fa6270 */
[----:B---3--:R-:W-:Y:S01]  /*b350*/  IABS R6, R13 ;  /* 0x0000000d00067213 */ /* 0x008fe20000000000 */
[----:B----4-:R1:W-:Y:S01]  /*b360*/  STL [R1+0x3218], R12 ;  /* 0x0032180c01007387 */ /* 0x0103e20000100800 */
[----:B0-----:R-:W-:-:S03]  /*b370*/  IABS R10, R12 ;  /* 0x0000000c000a7213 */ /* 0x001fc60000000000 */
[----:B------:R-:W2:Y:S04]  /*b380*/  LDL.LU R16, [R1+0x118] ;  /* 0x0001180001107983 */ /* 0x000ea80000300800 */
[----:B------:R-:W3:Y:S01]  /*b390*/  LDL.LU R14, [R1+0x14c] ;  /* 0x00014c00010e7983 */ /* 0x000ee20000300800 */
[----:B-1----:R-:W-:-:S03]  /*b3a0*/  IMAD.MOV.U32 R12, RZ, RZ, R3 ;  /* 0x000000ffff0c7224 */ /* 0x002fc600078e0003 */
[----:B------:R-:W4:Y:S04]  /*b3b0*/  LDL.LU R13, [R1+0x11c] ;  /* 0x00011c00010d7983 */ /* 0x000f280000300800 */
[----:B------:R-:W5:Y:S04]  /*b3c0*/  LDL.LU R3, [R1+0x110] ;  /* 0x0001100001037983 */ /* 0x000f680000300800 */
[----:B------:R0:W-:Y:S04]  /*b3d0*/  STL [R1+0x298], R15 ;  /* 0x0002980f01007387 */ /* 0x0001e80000100800 */
[----:B0-----:R-:W2:Y:S01]  /*b3e0*/  LDL.LU R15, [R1+0x321c] ;  /* 0x00321c00010f7983 */ /* 0x001ea20000300800 */
[----:B------:R-:W-:-:S02]  /*b3f0*/  @!P1 IMAD.MOV R12, RZ, RZ, -R12 ;  /* 0x000000ffff0c9224 */ /* 0x000fc400078e0a0c */
[----:B------:R-:W-:-:S04]  /*b400*/  IMAD.HI.U32 R7, R0, R11, RZ ;  /* 0x0000000b00077227 */ /* 0x000fc800078e00ff */
[----:B------:R-:W-:Y:S01]  /*b410*/  IMAD.MOV R7, RZ, RZ, -R7 ;  /* 0x000000ffff077224 */ /* 0x000fe200078e0a07 */
[----:B------:R-:W-:-:S03]  /*b420*/  ISETP.GT.U32.AND P0, PT, R2, R9, PT ;  /* 0x000000090200720c */ /* 0x000fc60003f04070 */
[----:B------:R-:W-:-:S05]  /*b430*/  IMAD R7, R2, R7, R11 ;  /* 0x0000000702077224 */ /* 0x000fca00078e020b */
[----:B------:R-:W-:Y:S02]  /*b440*/  ISETP.GT.U32.AND P3, PT, R2, R7, PT ;  /* 0x000000070200720c */ /* 0x000fe40003f64070 */
[----:B--2---:R-:W-:Y:S02]  /*b450*/  ISETP.GE.AND P2, PT, R15, RZ, PT ;  /* 0x000000ff0f00720c */ /* 0x004fe40003f46270 */
[----:B------:R-:W2:Y:S04]  /*b460*/  LDL.LU R15, [R1+0x120] ;  /* 0x00012000010f7983 */ /* 0x000ea80000300800 */
[----:B------:R0:W-:Y:S04]  /*b470*/  STL [R1+0x294], R12 ;  /* 0x0002940c01007387 */ /* 0x0001e80000100800 */
[----:B0-----:R-:W3:Y:S01]  /*b480*/  LDL.LU R12, [R1+0x3218] ;  /* 0x00321800010c7983 */ /* 0x001ee20000300800 */
[----:B------:R-:W-:-:S02]  /*b490*/  @!P0 IMAD.IADD R9, R9, 0x1, -R2 ;  /* 0x0000000109098824 */ /* 0x000fc400078e0a02 */
[----:B------:R-:W-:-:S03]  /*b4a0*/  @!P3 IMAD.IADD R7, R7, 0x1, -R2 ;  /* 0x000000010707b824 */ /* 0x000fc600078e0a02 */
[C---:B------:R-:W-:Y:S02]  /*b4b0*/  ISETP.GT.U32.AND P0, PT, R2.reuse, R9, PT ;  /* 0x000000090200720c */ /* 0x040fe40003f04070 */
[----:B------:R-:W-:-:S11]  /*b4c0*/  ISETP.GT.U32.AND P3, PT, R2, R7, PT ;  /* 0x000000070200720c */ /* 0x000fd60003f64070 */
[--C-:B------:R-:W-:Y:S02]  /*b4d0*/  @!P0 IMAD.IADD R9, R9, 0x1, -R2.reuse ;  /* 0x0000000109098824 */ /* 0x100fe400078e0a02 */
[----:B------:R-:W-:-:S04]  /*b4e0*/  @!P3 IMAD.IADD R7, R7, 0x1, -R2 ;  /* 0x000000010707b824 */ /* 0x000fc800078e0a02 */
[----:B------:R-:W-:Y:S01]  /*b4f0*/  @!P6 IMAD.MOV R7, RZ, RZ, -R7 ;  /* 0x000000ffff07e224 */ /* 0x000fe200078e0a07 */
[----:B-----5:R-:W-:Y:S02]  /*b500*/  ISETP.GE.AND P1, PT, R3, RZ, PT ;  /* 0x000000ff0300720c */ /* 0x020fe40003f26270 */
[----:B------:R-:W-:Y:S02]  /*b510*/  IABS R3, R16 ;  /* 0x0000001000037213 */ /* 0x000fe40000000000 */
[----:B------:R4:W-:Y:S01]  /*b520*/  STL [R1+0x288], R7 ;  /* 0x0002880701007387 */ /* 0x0009e20000100800 */
[----:B------:R-:W-:Y:S01]  /*b530*/  ISETP.GE.AND P6, PT, R16, RZ, PT ;  /* 0x000000ff1000720c */ /* 0x000fe20003fc6270 */
[----:B------:R-:W-:-:S04]  /*b540*/  IMAD.HI.U32 R11, R0, R4, RZ ;  /* 0x00000004000b7227 */ /* 0x000fc800078e00ff */
[----:B------:R-:W-:Y:S01]  /*b550*/  IMAD.MOV R11, RZ, RZ, -R11 ;  /* 0x000000ffff0b7224 */ /* 0x000fe200078e0a0b */
[----:B---3--:R-:W-:Y:S01]  /*b560*/  ISETP.GE.AND P3, PT, R12, RZ, PT ;  /* 0x000000ff0c00720c */ /* 0x008fe20003f66270 */
[----:B------:R-:W-:-:S04]  /*b570*/  IMAD.MOV.U32 R12, RZ, RZ, R9 ;  /* 0x000000ffff0c7224 */ /* 0x000fc800078e0009 */
[----:B------:R-:W-:-:S05]  /*b580*/  @!P5 IMAD.MOV R12, RZ, RZ, -R12 ;  /* 0x000000ffff0cd224 */ /* 0x000fca00078e0a0c */
[----:B------:R-:W-:Y:S04]  /*b590*/  STL [R1+0x284], R12 ;  /* 0x0002840c01007387 */ /* 0x000fe80000100800 */
[----:B------:R-:W3:Y:S01]  /*b5a0*/  LDL R16, [R1+0x128] ;  /* 0x0001280001107983 */ /* 0x000ee20000100800 */
[----:B------:R-:W-:Y:S02]  /*b5b0*/  IMAD R4, R2, R11, R4 ;  /* 0x0000000b02047224 */ /* 0x000fe400078e0204 */
[----:B------:R-:W-:Y:S02]  /*b5c0*/  IMAD.MOV.U32 R11, RZ, RZ, R10 ;  /* 0x000000ffff0b7224 */ /* 0x000fe400078e000a */
[----:B------:R-:W-:-:S04]  /*b5d0*/  IMAD.HI.U32 R10, R0, R6, RZ ;  /* 0x00000006000a7227 */ /* 0x000fc800078e00ff */
[----:B------:R-:W-:Y:S01]  /*b5e0*/  IMAD.MOV R10, RZ, RZ, -R10 ;  /* 0x000000ffff0a7224 */ /* 0x000fe200078e0a0a */
[----:B------:R-:W-:-:S03]  /*b5f0*/  ISETP.GT.U32.AND P4, PT, R2, R4, PT ;  /* 0x000000040200720c */ /* 0x000fc60003f84070 */
[----:B------:R-:W-:-:S05]  /*b600*/  IMAD R6, R2, R10, R6 ;  /* 0x0000000a02067224 */ /* 0x000fca00078e0206 */
[----:B------:R-:W-:Y:S01]  /*b610*/  ISETP.GT.U32.AND P0, PT, R2, R6, PT ;  /* 0x000000060200720c */ /* 0x000fe20003f04070 */
[----:B------:R-:W-:-:S04]  /*b620*/  IMAD.HI.U32 R8, R0, R11, RZ ;  /* 0x0000000b00087227 */ /* 0x000fc800078e00ff */
[----:B------:R-:W-:Y:S02]  /*b630*/  IMAD.MOV R8, RZ, RZ, -R8 ;  /* 0x000000ffff087224 */ /* 0x000fe400078e0a08 */
[----:B------:R-:W-:Y:S02]  /*b640*/  @!P4 IMAD.IADD R4, R4, 0x1, -R2 ;  /* 0x000000010404c824 */ /* 0x000fe400078e0a02 */
[----:B------:R-:W-:-:S04]  /*b650*/  IMAD R8, R2, R8, R11 ;  /* 0x0000000802087224 */ /* 0x000fc800078e020b */
[----:B------:R-:W-:Y:S01]  /*b660*/  @!P0 IMAD.IADD R6, R6, 0x1, -R2 ;  /* 0x0000000106068824 */ /* 0x000fe200078e0a02 */
[----:B------:R-:W-:Y:S01]  /*b670*/  ISETP.GT.U32.AND P4, PT, R2, R4, PT ;  /* 0x000000040200720c */ /* 0x000fe20003f84070 */
[----:B------:R-:W-:Y:S01]  /*b680*/  IMAD.HI.U32 R11, R0, R3, RZ ;  /* 0x00000003000b7227 */ /* 0x000fe200078e00ff */
[----:B----4-:R-:W-:Y:S02]  /*b690*/  IABS R7, R13 ;  /* 0x0000000d00077213 */ /* 0x010fe40000000000 */
[----:B------:R-:W-:Y:S01]  /*b6a0*/  ISETP.GT.U32.AND P0, PT, R2, R6, PT ;  /* 0x000000060200720c */ /* 0x000fe20003f04070 */
[----:B------:R-:W-:-:S04]  /*b6b0*/  IMAD.MOV R11, RZ, RZ, -R11 ;  /* 0x000000ffff0b7224 */ /* 0x000fc800078e0a0b */
[----:B------:R-:W-:Y:S02]  /*b6c0*/  IMAD R11, R2, R11, R3 ;  /* 0x0000000b020b7224 */ /* 0x000fe400078e0203 */
[----:B------:R-:W-:Y:S01]  /*b6d0*/  IMAD.HI.U32 R3, R0, R7, RZ ;  /* 0x0000000700037227 */ /* 0x000fe200078e00ff */
[----:B------:R-:W-:-:S03]  /*b6e0*/  IABS R9, R14 ;  /* 0x0000000e00097213 */ /* 0x000fc60000000000 */
[--C-:B------:R-:W-:Y:S02]  /*b6f0*/  @!P4 IMAD.IADD R4, R4, 0x1, -R2.reuse ;  /* 0x000000010404c824 */ /* 0x100fe400078e0a02 */
[----:B------:R-:W-:Y:S01]  /*b700*/  IMAD.MOV R3, RZ, RZ, -R3 ;  /* 0x000000ffff037224 */ /* 0x000fe200078e0a03 */
[----:B------:R-:W-:Y:S01]  /*b710*/  ISETP.GE.AND P4, PT, R14, RZ, PT ;  /* 0x000000ff0e00720c */ /* 0x000fe20003f86270 */
[----:B------:R-:W-:Y:S02]  /*b720*/  @!P0 IMAD.IADD R6, R6, 0x1, -R2 ;  /* 0x0000000106068824 */ /* 0x000fe400078e0a02 */
[----:B------:R-:W-:Y:S02]  /*b730*/  IMAD.MOV.U32 R14, RZ, RZ, R4 ;  /* 0x000000ffff0e7224 */ /* 0x000fe400078e0004 */
[----:B------:R-:W-:Y:S01]  /*b740*/  IMAD R3, R2, R3, R7 ;  /* 0x0000000302037224 */ /* 0x000fe200078e0207 */
[----:B------:R-:W4:Y:S01]  /*b750*/  LDL R4, [R1+0x124] ;  /* 0x0001240001047983 */ /* 0x000f220000100800 */
[----:B------:R-:W-:-:S05]  /*b760*/  @!P2 IMAD.MOV R14, RZ, RZ, -R14 ;  /* 0x000000ffff0ea224 */ /* 0x000fca00078e0a0e */
[----:B------:R0:W-:Y:S04]  /*b770*/  STL [R1+0x2a0], R14 ;  /* 0x0002a00e01007387 */ /* 0x0001e80000100800 */
[----:B0-----:R-:W5:Y:S01]  /*b780*/  LDL.LU R14, [R1+0x12c] ;  /* 0x00012c00010e7983 */ /* 0x001f620000300800 */
[----:B---3--:R-:W-:Y:S01]  /*b790*/  IABS R7, R16 ;  /* 0x0000001000077213 */ /* 0x008fe20000000000 */
[----:B------:R-:W-:-:S04]  /*b7a0*/  IMAD.MOV.U32 R16, RZ, RZ, R6 ;  /* 0x000000ffff107224 */ /* 0x000fc800078e0006 */
[----:B------:R-:W-:-:S05]  /*b7b0*/  @!P1 IMAD.MOV R16, RZ, RZ, -R16 ;  /* 0x000000ffff109224 */ /* 0x000fca00078e0a10 */
[----:B------:R0:W-:Y:S04]  /*b7c0*/  STL [R1+0x290], R16 ;  /* 0x0002901001007387 */ /* 0x0001e80000100800 */
[----:B0-----:R-:W3:Y:S01]  /*b7d0*/  LDL.LU R16, [R1+0x138] ;  /* 0x0001380001107983 */ /* 0x001ee20000300800 */
[C---:B------:R-:W-:Y:S02]  /*b7e0*/  ISETP.GT.U32.AND P5, PT, R2.reuse, R8, PT ;  /* 0x000000080200720c */ /* 0x040fe40003fa4070 */
[----:B------:R-:W-:Y:S01]  /*b7f0*/  ISETP.GT.U32.AND P2, PT, R2, R11, PT ;  /* 0x0000000b0200720c */ /* 0x000fe20003f44070 */
[----:B------:R-:W-:-:S04]  /*b800*/  IMAD.HI.U32 R12, R0, R9, RZ ;  /* 0x00000009000c7227 */ /* 0x000fc800078e00ff */
[----:B------:R-:W-:-:S04]  /*b810*/  IMAD.MOV R12, RZ, RZ, -R12 ;  /* 0x000000ffff0c7224 */ /* 0x000fc800078e0a0c */
[----:B------:R-:W-:Y:S02]  /*b820*/  IMAD R9, R2, R12, R9 ;  /* 0x0000000c02097224 */ /* 0x000fe400078e0209 */
[--C-:B------:R-:W-:Y:S02]  /*b830*/  @!P5 IMAD.IADD R8, R8, 0x1, -R2.reuse ;  /* 0x000000010808d824 */ /* 0x100fe400078e0a02 */
[----:B------:R-:W-:Y:S01]  /*b840*/  @!P2 IMAD.IADD R11, R11, 0x1, -R2 ;  /* 0x000000010b0ba824 */ /* 0x000fe200078e0a02 */
[C---:B------:R-:W-:Y:S02]  /*b850*/  ISETP.GT.U32.AND P0, PT, R2.reuse, R9, PT ;  /* 0x000000090200720c */ /* 0x040fe40003f04070 */
[C---:B------:R-:W-:Y:S02]  /*b860*/  ISETP.GT.U32.AND P5, PT, R2.reuse, R8, PT ;  /* 0x000000080200720c */ /* 0x040fe40003fa4070 */
[----:B------:R-:W-:Y:S02]  /*b870*/  ISETP.GT.U32.AND P2, PT, R2, R11, PT ;  /* 0x0000000b0200720c */ /* 0x000fe40003f44070 */
[----:B--2---:R-:W-:-:S02]  /*b880*/  IABS R10, R15 ;  /* 0x0000000f000a7213 */ /* 0x004fc40000000000 */
[----:B------:R-:W-:-:S03]  /*b890*/  ISETP.GE.AND P1, PT, R13, RZ, PT ;  /* 0x000000ff0d00720c */ /* 0x000fc60003f26270 */
[----:B------:R-:W-:-:S04]  /*b8a0*/  IMAD.HI.U32 R12, R0, R10, RZ ;  /* 0x0000000a000c7227 */ /* 0x000fc800078e00ff */
[--C-:B------:R-:W-:Y:S02]  /*b8b0*/  @!P5 IMAD.IADD R8, R8, 0x1, -R2.reuse ;  /* 0x000000010808d824 */ /* 0x100fe400078e0a02 */
[--C-:B------:R-:W-:Y:S01]  /*b8c0*/  @!P0 IMAD.IADD R9, R9, 0x1, -R2.reuse ;  /* 0x0000000109098824 */ /* 0x100fe200078e0a02 */
[----:B------:R-:W-:Y:S01]  /*b8d0*/  ISETP.GE.AND P0, PT, R15, RZ, PT ;  /* 0x000000ff0f00720c */ /* 0x000fe20003f06270 */
[----:B------:R-:W-:Y:S02]  /*b8e0*/  @!P2 IMAD.IADD R11, R11, 0x1, -R2 ;  /* 0x000000010b0ba824 */ /* 0x000fe400078e0a02 */
[----:B------:R-:W-:Y:S02]  /*b8f0*/  IMAD.MOV.U32 R15, RZ, RZ, R8 ;  /* 0x000000ffff0f7224 */ /* 0x000fe400078e0008 */
[----:B------:R-:W-:-:S04]  /*b900*/  IMAD.HI.U32 R13, R0, R7, RZ ;  /* 0x00000007000d7227 */ /* 0x000fc800078e00ff */
[----:B------:R-:W-:Y:S02]  /*b910*/  IMAD.MOV R12, RZ, RZ, -R12 ;  /* 0x000000ffff0c7224 */ /* 0x000fe400078e0a0c */
[----:B------:R-:W-:Y:S02]  /*b920*/  @!P3 IMAD.MOV R15, RZ, RZ, -R15 ;  /* 0x000000ffff0fb224 */ /* 0x000fe400078e0a0f */
[----:B------:R-:W-:Y:S02]  /*b930*/  IMAD.MOV R13, RZ, RZ, -R13 ;  /* 0x000000ffff0d7224 */ /* 0x000fe400078e0a0d */
[C---:B------:R-:W-:Y:S02]  /*b940*/  IMAD R10, R2.reuse, R12, R10 ;  /* 0x0000000c020a7224 */ /* 0x040fe400078e020a */
[----:B------:R-:W-:Y:S01]  /*b950*/  IMAD R7, R2, R13, R7 ;  /* 0x0000000d02077224 */ /* 0x000fe200078e0207 */
[----:B---3--:R0:W-:Y:S04]  /*b960*/  STL [R1+0x3214], R16 ;  /* 0x0032141001007387 */ /* 0x0081e80000100800 */
[----:B------:R-:W2:Y:S04]  /*b970*/  LDL R8, [R1+0x130] ;  /* 0x0001300001087983 */ /* 0x000ea80000100800 */
[----:B------:R-:W3:Y:S01]  /*b980*/  LDL.LU R12, [R1+0x124] ;  /* 0x00012400010c7983 */ /* 0x000ee20000300800 */
[----:B0-----:R-:W-:-:S03]  /*b990*/  IMAD.MOV.U32 R16, RZ, RZ, R11 ;  /* 0x000000ffff107224 */ /* 0x001fc600078e000b */
[----:B------:R0:W-:Y:S01]  /*b9a0*/  STL [R1+0x28c], R15 ;  /* 0x00028c0f01007387 */ /* 0x0001e20000100800 */
[----:B------:R-:W-:-:S03]  /*b9b0*/  @!P6 IMAD.MOV R16, RZ, RZ, -R16 ;  /* 0x000000ffff10e224 */ /* 0x000fc600078e0a10 */
[----:B0-----:R-:W3:Y:S04]  /*b9c0*/  LDL.LU R15, [R1+0x13c] ;  /* 0x00013c00010f7983 */ /* 0x001ee80000300800 */
[----:B------:R-:W4:Y:S04]  /*b9d0*/  LDL.LU R13, [R1+0x128] ;  /* 0x00012800010d7983 */ /* 0x000f280000300800 */
[----:B------:R0:W-:Y:S04]  /*b9e0*/  STL [R1+0x280], R16 ;  /* 0x0002801001007387 */ /* 0x0001e80000100800 */
[----:B0-----:R-:W5:Y:S01]  /*b9f0*/  LDL.LU R16, [R1+0x3214] ;  /* 0x0032140001107983 */ /* 0x001f620000300800 */
[----:B------:R-:W-:-:S02]  /*ba00*/  ISETP.GT.U32.AND P5, PT, R2, R3, PT ;  /* 0x000000030200720c */ /* 0x000fc40003fa4070 */
[----:B------:R-:W-:-:S11]  /*ba10*/  ISETP.GT.U32.AND P2, PT, R2, R10, PT ;  /* 0x0000000a0200720c */ /* 0x000fd60003f44070 */
[----:B------:R-:W-:Y:S01]  /*ba20*/  @!P5 IMAD.IADD R3, R3, 0x1, -R2 ;  /* 0x000000010303d824 */ /* 0x000fe200078e0a02 */
[----:B------:R-:W-:-:S04]  /*ba30*/  ISETP.GT.U32.AND P5, PT, R2, R9, PT ;  /* 0x000000090200720c */ /* 0x000fc80003fa4070 */
[----:B------:R-:W-:Y:S01]  /*ba40*/  ISETP.GT.U32.AND P3, PT, R2, R3, PT ;  /* 0x000000030200720c */ /* 0x000fe20003f64070 */
[----:B------:R-:W-:-:S08]  /*ba50*/  @!P2 IMAD.IADD R10, R10, 0x1, -R2 ;  /* 0x000000010a0aa824 */ /* 0x000fd000078e0a02 */
[----:B------:R-:W-:-:S04]  /*ba60*/  @!P5 IMAD.IADD R9, R9, 0x1, -R2 ;  /* 0x000000010909d824 */ /* 0x000fc800078e0a02 */
[----:B------:R-:W-:Y:S02]  /*ba70*/  @!P3 IMAD.IADD R3, R3, 0x1, -R2 ;  /* 0x000000010303b824 */ /* 0x000fe400078e0a02 */
[----:B------:R-:W-:Y:S01]  /*ba80*/  @!P4 IMAD.MOV R9, RZ, RZ, -R9 ;  /* 0x000000ffff09c224 */ /* 0x000fe200078e0a09 */
[----:B----4-:R-:W-:Y:S02]  /*ba90*/  ISETP.GE.AND P2, PT, R13, RZ, PT ;  /* 0x000000ff0d00720c */ /* 0x010fe40003f46270 */
[----:B-----5:R-:W-:Y:S01]  /*baa0*/  IABS R13, R16 ;  /* 0x00000010000d7213 */ /* 0x020fe20000000000 */
[----:B------:R0:W-:Y:S02]  /*bab0*/  STL [R1+0x3210], R16 ;  /* 0x0032101001007387 */ /* 0x0001e40000100800 */
[----:B0-----:R-:W-:Y:S02]  /*bac0*/  IMAD.MOV.U32 R16, RZ, RZ, R3 ;  /* 0x000000ffff107224 */ /* 0x001fe400078e0003 */
[----:B------:R-:W4:Y:S02]  /*bad0*/  LDL R3, [R1+0x140] ;  /* 0x0001400001037983 */ /* 0x000f240000100800 */
[----:B------:R-:W-:-:S02]  /*bae0*/  @!P1 IMAD.MOV R16, RZ, RZ, -R16 ;  /* 0x000000ffff109224 */ /* 0x000fc400078e0a10 */
[----:B------:R-:W-:Y:S04]  /*baf0*/  STL [R1+0x27c], R9 ;  /* 0x00027c0901007387 */ /* 0x000fe80000100800 */
[----:B------:R0:W-:Y:S04]  /*bb00*/  STL [R1+0x278], R16 ;  /* 0x0002781001007387 */ /* 0x0001e80000100800 */
[----:B0-----:R-:W5:Y:S01]  /*bb10*/  LDL.LU R16, [R1+0x130] ;  /* 0x0001300001107983 */ /* 0x001f620000300800 */
[----:B------:R-:W-:-:S05]  /*bb20*/  IABS R4, R4 ;  /* 0x0000000400047213 */ /* 0x000fca0000000000 */
[----:B------:R-:W-:-:S04]  /*bb30*/  IMAD.HI.U32 R6, R0, R4, RZ ;  /* 0x0000000400067227 */ /* 0x000fc800078e00ff */
[----:B------:R-:W-:Y:S01]  /*bb40*/  IMAD.MOV R6, RZ, RZ, -R6 ;  /* 0x000000ffff067224 */ /* 0x000fe200078e0a06 */
[----:B------:R-:W-:-:S03]  /*bb50*/  ISETP.GT.U32.AND P5, PT, R2, R7, PT ;  /* 0x000000070200720c */ /* 0x000fc60003fa4070 */
[----:B------:R-:W-:-:S05]  /*bb60*/  IMAD R4, R2, R6, R4 ;  /* 0x0000000602047224 */ /* 0x000fca00078e0204 */
[----:B------:R-:W-:-:S05]  /*bb70*/  ISETP.GT.U32.AND P6, PT, R2, R4, PT ;  /* 0x000000040200720c */ /* 0x000fca0003fc4070 */
[----:B------:R-:W-:-:S05]  /*bb80*/  @!P5 IMAD.IADD R7, R7, 0x1, -R2 ;  /* 0x000000010707d824 */ /* 0x000fca00078e0a02 */
[----:B------:R-:W-:-:S03]  /*bb90*/  ISETP.GT.U32.AND P4, PT, R2, R7, PT ;  /* 0x000000070200720c */ /* 0x000fc60003f84070 */
[----:B------:R-:W-:Y:S01]  /*bba0*/  @!P6 IMAD.IADD R4, R4, 0x1, -R2 ;  /* 0x000000010404e824 */ /* 0x000fe200078e0a02 */
[----:B------:R-:W-:-:S09]  /*bbb0*/  ISETP.GT.U32.AND P6, PT, R2, R10, PT ;  /* 0x0000000a0200720c */ /* 0x000fd20003fc4070 */
[----:B------:R-:W-:-:S04]  /*bbc0*/  @!P4 IMAD.IADD R7, R7, 0x1, -R2 ;  /* 0x000000010707c824 */ /* 0x000fc800078e0a02 */
[----:B------:R-:W-:Y:S01]  /*bbd0*/  @!P6 IMAD.IADD R10, R10, 0x1, -R2 ;  /* 0x000000010a0ae824 */ /* 0x000fe200078e0a02 */
[----:B------:R-:W-:Y:S02]  /*bbe0*/  IABS R6, R14 ;  /* 0x0000000e00067213 */ /* 0x000fe40000000000 */
[----:B------:R-:W-:Y:S02]  /*bbf0*/  ISETP.GE.AND P1, PT, R14, RZ, PT ;  /* 0x000000ff0e00720c */ /* 0x000fe40003f26270 */
[----:B------:R-:W4:Y:S01]  /*bc00*/  LDL R14, [R1+0x144] ;  /* 0x00014400010e7983 */ /* 0x000f220000100800 */
[----:B-----5:R-:W-:Y:S01]  /*bc10*/  ISETP.GE.AND P4, PT, R16, RZ, PT ;  /* 0x000000ff1000720c */ /* 0x020fe20003f86270 */
[----:B------:R-:W-:Y:S02]  /*bc20*/  IMAD.MOV.U32 R16, RZ, RZ, R10 ;  /* 0x000000ffff107224 */ /* 0x000fe400078e000a */
[----:B------:R-:W5:Y:S02]  /*bc30*/  LDL R10, [R1+0x148] ;  /* 0x00014800010a7983 */ /* 0x000f640000100800 */
[----:B------:R-:W-:-:S05]  /*bc40*/  @!P0 IMAD.MOV R16, RZ, RZ, -R16 ;  /* 0x000000ffff108224 */ /* 0x000fca00078e0a10 */
[----:B------:R0:W-:Y:S04]  /*bc50*/  STL [R1+0x274], R16 ;  /* 0x0002741001007387 */ /* 0x0001e80000100800 */
[----:B0-----:R-:W4:Y:S01]  /*bc60*/  LDL.LU R16, [R1+0x3210] ;  /* 0x0032100001107983 */ /* 0x001f220000300800 */
[----:B--2---:R-:W-:Y:S01]  /*bc70*/  IABS R11, R8 ;  /* 0x00000008000b7213 */ /* 0x004fe20000000000 */
[----:B------:R-:W-:Y:S01]  /*bc80*/  IMAD.MOV.U32 R8, RZ, RZ, R6 ;  /* 0x000000ffff087224 */ /* 0x000fe200078e0006 */
[----:B---3--:R-:W-:-:S03]  /*bc90*/  ISETP.GE.AND P3, PT, R12, RZ, PT ;  /* 0x000000ff0c00720c */ /* 0x008fc60003f66270 */
[----:B------:R-:W-:Y:S02]  /*bca0*/  IMAD.MOV.U32 R6, RZ, RZ, R11 ;  /* 0x000000ffff067224 */ /* 0x000fe400078e000b */
[----:B------:R-:W-:Y:S01]  /*bcb0*/  IMAD.HI.U32 R12, R0, R8, RZ ;  /* 0x00000008000c7227 */ /* 0x000fe200078e00ff */
[----:B------:R-:W-:-:S03]  /*bcc0*/  ISETP.GT.U32.AND P5, PT, R2, R4, PT ;  /* 0x000000040200720c */ /* 0x000fc60003fa4070 */
[----:B------:R-:W-:-:S04]  /*bcd0*/  IMAD.HI.U32 R11, R0, R6, RZ ;  /* 0x00000006000b7227 */ /* 0x000fc800078e00ff */
[----:B------:R-:W-:Y:S02]  /*bce0*/  IMAD.MOV R12, RZ, RZ, -R12 ;  /* 0x000000ffff0c7224 */ /* 0x000fe400078e0a0c */
[----:B------:R-:W-:Y:S02]  /*bcf0*/  IMAD.MOV R11, RZ, RZ, -R11 ;  /* 0x000000ffff0b7224 */ /* 0x000fe400078e0a0b */
[C---:B------:R-:W-:Y:S02]  /*bd00*/  IMAD R8, R2.reuse, R12, R8 ;  /* 0x0000000c02087224 */ /* 0x040fe400078e0208 */
[----:B------:R-:W-:-:S03]  /*bd10*/  IMAD R11, R2, R11, R6 ;  /* 0x0000000b020b7224 */ /* 0x000fc600078e0206 */
[----:B------:R-:W-:Y:S01]  /*bd20*/  ISETP.GT.U32.AND P6, PT, R2, R8, PT ;  /* 0x000000080200720c */ /* 0x000fe20003fc4070 */
[--C-:B------:R-:W-:Y:S01]  /*bd30*/  @!P5 IMAD.IADD R4, R4, 0x1, -R2.reuse ;  /* 0x000000010404d824 */ /* 0x100fe200078e0a02 */
[----:B------:R-:W-:Y:S02]  /*bd40*/  ISETP.GT.U32.AND P5, PT, R2, R11, PT ;  /* 0x0000000b0200720c */ /* 0x000fe40003fa4070 */
[----:B----4-:R-:W-:Y:S02]  /*bd50*/  ISETP.GE.AND P0, PT, R16, RZ, PT ;  /* 0x000000ff1000720c */ /* 0x010fe40003f06270 */
[----:B------:R-:W2:Y:S07]  /*bd60*/  LDL.LU R16, [R1+0x158] ;  /* 0x0001580001107983 */ /* 0x000eae0000300800 */
[----:B------:R-:W-:Y:S01]  /*bd70*/  @!P6 IMAD.IADD R8, R8, 0x1, -R2 ;  /* 0x000000010808e824 */ /* 0x000fe200078e0a02 */
[----:B------:R-:W-:Y:S01]  /*bd80*/  IABS R6, R15 ;  /* 0x0000000f00067213 */ /* 0x000fe20000000000 */
[----:B------:R-:W-:-:S04]  /*bd90*/  IMAD.HI.U32 R9, R0, R13, RZ ;  /* 0x0000000d00097227 */ /* 0x000fc800078e00ff */
[----:B------:R-:W-:Y:S01]  /*bda0*/  @!P5 IMAD.IADD R11, R11, 0x1, -R2 ;  /* 0x000000010b0bd824 */ /* 0x000fe200078e0a02 */
[----:B------:R-:W-:Y:S01]  /*bdb0*/  ISETP.GT.U32.AND P5, PT, R2, R8, PT ;  /* 0x000000080200720c */ /* 0x000fe20003fa4070 */
[----:B------:R-:W-:Y:S01]  /*bdc0*/  IMAD.HI.U32 R12, R0, R6, RZ ;  /* 0x00000006000c7227 */ /* 0x000fe200078e00ff */
[----:B------:R-:W-:-:S03]  /*bdd0*/  IABS R3, R3 ;  /* 0x0000000300037213 */ /* 0x000fc60000000000 */
[----:B------:R-:W-:Y:S02]  /*bde0*/  IMAD.MOV R9, RZ, RZ, -R9 ;  /* 0x000000ffff097224 */ /* 0x000fe400078e0a09 */
[----:B------:R-:W-:Y:S02]  /*bdf0*/  IMAD.MOV R12, RZ, RZ, -R12 ;  /* 0x000000ffff0c7224 */ /* 0x000fe400078e0a0c */
[----:B------:R-:W-:Y:S01]  /*be00*/  IMAD R13, R2, R9, R13 ;  /* 0x00000009020d7224 */ /* 0x000fe200078e020d */
[----:B------:R-:W-:Y:S01]  /*be10*/  IABS R9, R14 ;  /* 0x0000000e00097213 */ /* 0x000fe20000000000 */
[----:B------:R-:W-:-:S04]  /*be20*/  IMAD.HI.U32 R14, R0, R3, RZ ;  /* 0x00000003000e7227 */ /* 0x000fc800078e00ff */
[----:B------:R-:W-:Y:S01]  /*be30*/  IMAD R12, R2, R12, R6 ;  /* 0x0000000c020c7224 */ /* 0x000fe200078e0206 */
[----:B-----5:R-:W-:Y:S01]  /*be40*/  IABS R6, R10 ;  /* 0x0000000a00067213 */ /* 0x020fe20000000000 */
[----:B------:R-:W-:Y:S02]  /*be50*/  IMAD.MOV.U32 R10, RZ, RZ, R4 ;  /* 0x000000ffff0a7224 */ /* 0x000fe400078e0004 */
[----:B------:R-:W-:Y:S02]  /*be60*/  IMAD.MOV R14, RZ, RZ, -R14 ;  /* 0x000000ffff0e7224 */ /* 0x000fe400078e0a0e */
[----:B------:R-:W-:Y:S02]  /*be70*/  @!P5 IMAD.IADD R8, R8, 0x1, -R2 ;  /* 0x000000010808d824 */ /* 0x000fe400078e0a02 */
[----:B------:R-:W-:Y:S02]  /*be80*/  @!P3 IMAD.MOV R10, RZ, RZ, -R10 ;  /* 0x000000ffff0ab224 */ /* 0x000fe400078e0a0a */
[----:B------:R-:W-:-:S04]  /*be90*/  IMAD.HI.U32 R4, R0, R9, RZ ;  /* 0x0000000900047227 */ /* 0x000fc800078e00ff */
[----:B------:R-:W-:Y:S02]  /*bea0*/  IMAD R3, R2, R14, R3 ;  /* 0x0000000e02037224 */ /* 0x000fe400078e0203 */
[----:B------:R-:W-:Y:S02]  /*beb0*/  @!P2 IMAD.MOV R7, RZ, RZ, -R7 ;  /* 0x000000ffff07a224 */ /* 0x000fe400078e0a07 */
[----:B------:R-:W-:Y:S01]  /*bec0*/  IMAD.MOV R4, RZ, RZ, -R4 ;  /* 0x000000ffff047224 */ /* 0x000fe200078e0a04 */
[----:B------:R-:W-:-:S03]  /*bed0*/  ISETP.GE.AND P2, PT, R15, RZ, PT ;  /* 0x000000ff0f00720c */ /* 0x000fc60003f46270 */
[----:B------:R-:W-:Y:S01]  /*bee0*/  IMAD R4, R2, R4, R9 ;  /* 0x0000000402047224 */ /* 0x000fe200078e0209 */
[----:B--2---:R0:W-:Y:S04]  /*bef0*/  STL [R1+0x320c], R16 ;  /* 0x00320c1001007387 */ /* 0x0041e80000100800 */
[----:B------:R-:W2:Y:S01]  /*bf00*/  LDL.LU R14, [R1+0x150] ;  /* 0x00015000010e7983 */ /* 0x000ea20000300800 */
[----:B0-----:R-:W-:-:S03]  /*bf10*/  IMAD.MOV.U32 R16, RZ, RZ, R8 ;  /* 0x000000ffff107224 */ /* 0x001fc600078e0008 */
[----:B------:R0:W-:Y:S01]  /*bf20*/  STL [R1+0x270], R10 ;  /* 0x0002700a01007387 */ /* 0x0001e20000100800 */
[----:B------:R-:W-:-:S03]  /*bf30*/  @!P1 IMAD.MOV R16, RZ, RZ, -R16 ;  /* 0x000000ffff109224 */ /* 0x000fc600078e0a10 */
[----:B0-----:R-:W3:Y:S04]  /*bf40*/  LDL.LU R10, [R1+0x144] ;  /* 0x00014400010a7983 */ /* 0x001ee80000300800 */
[----:B------:R-:W4:Y:S04]  /*bf50*/  LDL R8, [R1+0x154] ;  /* 0x0001540001087983 */ /* 0x000f280000100800 */
[----:B------:R-:W-:Y:S04]  /*bf60*/  STL [R1+0x26c], R7 ;  /* 0x00026c0701007387 */ /* 0x000fe80000100800 */
[----:B------:R-:W5:Y:S04]  /*bf70*/  LDL R15, [R1+0x15c] ;  /* 0x00015c00010f7983 */ /* 0x000f680000100800 */
[----:B------:R-:W2:Y:S04]  /*bf80*/  LDL.LU R9, [R1+0x140] ;  /* 0x0001400001097983 */ /* 0x000ea80000300800 */
[----:B------:R0:W-:Y:S04]  /*bf90*/  STL [R1+0x268], R16 ;  /* 0x0002681001007387 */ /* 0x0001e80000100800 */
[----:B0-----:R-:W3:Y:S01]  /*bfa0*/  LDL.LU R16, [R1+0x320c] ;  /* 0x00320c0001107983 */ /* 0x001ee20000300800 */
[----:B------:R-:W-:-:S02]  /*bfb0*/  ISETP.GT.U32.AND P6, PT, R2, R13, PT ;  /* 0x0000000d0200720c */ /* 0x000fc40003fc4070 */
[----:B------:R-:W-:Y:S01]  /*bfc0*/  ISETP.GT.U32.AND P3, PT, R2, R11, PT ;  /* 0x0000000b0200720c */ /* 0x000fe20003f64070 */
[----:B------:R-:W-:-:S04]  /*bfd0*/  IMAD.HI.U32 R7, R0, R6, RZ ;  /* 0x0000000600077227 */ /* 0x000fc800078e00ff */
[----:B------:R-:W-:-:S06]  /*bfe0*/  IMAD.MOV R7, RZ, RZ, -R7 ;  /* 0x000000ffff077224 */ /* 0x000fcc00078e0a07 */
[----:B------:R-:W-:Y:S02]  /*bff0*/  @!P6 IMAD.IADD R13, R13, 0x1, -R2 ;  /* 0x000000010d0de824 */ /* 0x000fe400078e0a02 */
[----:B------:R-:W-:-:S03]  /*c000*/  IMAD R6, R2, R7, R6 ;  /* 0x0000000702067224 */ /* 0x000fc600078e0206 */
[----:B------:R-:W-:Y:S01]  /*c010*/  ISETP.GT.U32.AND P6, PT, R2, R13, PT ;  /* 0x0000000d0200720c */ /* 0x000fe20003fc4070 */
[----:B------:R-:W-:Y:S01]  /*c020*/  @!P3 IMAD.IADD R11, R11, 0x1, -R2 ;  /* 0x000000010b0bb824 */ /* 0x000fe200078e0a02 */
[----:B------:R0:W-:Y:S03]  /*c030*/  STL [R1+0x3208], R6 ;  /* 0x0032080601007387 */ /* 0x0001e60000100800 */
[----:B0-----:R-:W-:-:S08]  /*c040*/  IMAD.MOV.U32 R6, RZ, RZ, R11 ;  /* 0x000000ffff067224 */ /* 0x001fd000078e000b */
[----:B------:R-:W-:Y:S02]  /*c050*/  @!P6 IMAD.IADD R13, R13, 0x1, -R2 ;  /* 0x000000010d0de824 */ /* 0x000fe400078e0a02 */
[----:B------:R-:W-:Y:S01]  /*c060*/  @!P4 IMAD.MOV R6, RZ, RZ, -R6 ;  /* 0x000000ffff06c224 */ /* 0x000fe200078e0a06 */
[----:B----4-:R-:W-:Y:S02]  /*c070*/  IABS R7, R8 ;  /* 0x0000000800077213 */ /* 0x010fe40000000000 */
[----:B--2---:R-:W-:Y:S02]  /*c080*/  ISETP.GE.AND P3, PT, R9, RZ, PT ;  /* 0x000000ff0900720c */ /* 0x004fe40003f66270 */
[----:B-----5:R-:W-:Y:S02]  /*c090*/  IABS R9, R15 ;  /* 0x0000000f00097213 */ /* 0x020fe40000000000 */
[----:B---3--:R-:W-:Y:S01]  /*c0a0*/  IABS R8, R16 ;  /* 0x0000001000087213 */ /* 0x008fe20000000000 */
[----:B------:R0:W-:Y:S04]  /*c0b0*/  STL [R1+0x3204], R16 ;  /* 0x0032041001007387 */ /* 0x0001e80000100800 */
[----:B0-----:R-:W2:Y:S04]  /*c0c0*/  LDL.LU R16, [R1+0x154] ;  /* 0x0001540001107983 */ /* 0x001ea80000300800 */
[----:B------:R-:W3:Y:S04]  /*c0d0*/  LDL.LU R15, [R1+0x160] ;  /* 0x00016000010f7983 */ /* 0x000ee80000300800 */
[----:B------:R0:W-:Y:S02]  /*c0e0*/  STL [R1+0x260], R6 ;  /* 0x0002600601007387 */ /* 0x0001e40000100800 */
[----:B0-----:R-:W-:-:S02]  /*c0f0*/  IMAD.MOV.U32 R6, RZ, RZ, R13 ;  /* 0x000000ffff067224 */ /* 0x001fc400078e000d */
[----:B------:R-:W4:Y:S02]  /*c100*/  LDL.LU R13, [R1+0x148] ;  /* 0x00014800010d7983 */ /* 0x000f240000300800 */
[----:B------:R-:W-:-:S05]  /*c110*/  @!P0 IMAD.MOV R6, RZ, RZ, -R6 ;  /* 0x000000ffff068224 */ /* 0x000fca00078e0a06 */
[----:B------:R0:W-:Y:S04]  /*c120*/  STL [R1+0x258], R6 ;  /* 0x0002580601007387 */ /* 0x0001e80000100800 */
[----:B0-----:R-:W5:Y:S01]  /*c130*/  LDL.LU R6, [R1+0x3208] ;  /* 0x0032080001067983 */ /* 0x001f620000300800 */
[C---:B------:R-:W-:Y:S02]  /*c140*/  ISETP.GT.U32.AND P5, PT, R2.reuse, R12, PT ;  /* 0x0000000c0200720c */ /* 0x040fe40003fa4070 */
[C---:B------:R-:W-:Y:S02]  /*c150*/  ISETP.GT.U32.AND P1, PT, R2.reuse, R3, PT ;  /* 0x000000030200720c */ /* 0x040fe40003f24070 */
[----:B------:R-:W-:-:S09]  /*c160*/  ISETP.GT.U32.AND P6, PT, R2, R4, PT ;  /* 0x000000040200720c */ /* 0x000fd20003fc4070 */
[--C-:B------:R-:W-:Y:S01]  /*c170*/  @!P5 IMAD.IADD R12, R12, 0x1, -R2.reuse ;  /* 0x000000010c0cd824 */ /* 0x100fe200078e0a02 */
[----:B------:R-:W-:Y:S02]  /*c180*/  ISETP.GE.AND P5, PT, R10, RZ, PT ;  /* 0x000000ff0a00720c */ /* 0x000fe40003fa6270 */
[----:B------:R-:W-:Y:S01]  /*c190*/  IABS R10, R14 ;  /* 0x0000000e000a7213 */ /* 0x000fe20000000000 */
[----:B------:R-:W-:Y:S01]  /*c1a0*/  @!P1 IMAD.IADD R3, R3, 0x1, -R2 ;  /* 0x0000000103039824 */ /* 0x000fe200078e0a02 */
[----:B------:R-:W-:-:S03]  /*c1b0*/  ISETP.GT.U32.AND P1, PT, R2, R12, PT ;  /* 0x0000000c0200720c */ /* 0x000fc60003f24070 */
[----:B------:R-:W-:-:S04]  /*c1c0*/  IMAD.HI.U32 R11, R0, R10, RZ ;  /* 0x0000000a000b7227 */ /* 0x000fc800078e00ff */
[----:B------:R-:W-:Y:S02]  /*c1d0*/  IMAD.MOV R11, RZ, RZ, -R11 ;  /* 0x000000ffff0b7224 */ /* 0x000fe400078e0a0b */
[----:B------:R-:W-:Y:S01]  /*c1e0*/  @!P6 IMAD.IADD R4, R4, 0x1, -R2 ;  /* 0x000000010404e824 */ /* 0x000fe200078e0a02 */
[C---:B------:R-:W-:Y:S01]  /*c1f0*/  ISETP.GT.U32.AND P6, PT, R2.reuse, R3, PT ;  /* 0x000000030200720c */ /* 0x040fe20003fc4070 */
[----:B------:R-:W-:Y:S02]  /*c200*/  IMAD R10, R2, R11, R10 ;  /* 0x0000000b020a7224 */ /* 0x000fe400078e020a */
[----:B------:R-:W-:Y:S02]  /*c210*/  IMAD.MOV.U32 R11, RZ, RZ, R9 ;  /* 0x000000ffff0b7224 */ /* 0x000fe400078e0009 */
[----:B------:R-:W-:Y:S01]  /*c220*/  IMAD.HI.U32 R9, R0, R8, RZ ;  /* 0x0000000800097227 */ /* 0x000fe200078e00ff */
[----:B------:R-:W-:-:S03]  /*c230*/  ISETP.GT.U32.AND P4, PT, R2, R4, PT ;  /* 0x000000040200720c */ /* 0x000fc60003f84070 */
[----:B------:R-:W-:Y:S02]  /*c240*/  IMAD.MOV R9, RZ, RZ, -R9 ;  /* 0x000000ffff097224 */ /* 0x000fe400078e0a09 */
[----:B------:R-:W-:Y:S02]  /*c250*/  @!P1 IMAD.IADD R12, R12, 0x1, -R2 ;  /* 0x000000010c0c9824 */ /* 0x000fe400078e0a02 */
[----:B------:R-:W-:Y:S02]  /*c260*/  IMAD R8, R2, R9, R8 ;  /* 0x0000000902087224 */ /* 0x000fe400078e0208 */
[----:B------:R-:W-:Y:S02]  /*c270*/  IMAD.MOV.U32 R9, RZ, RZ, R12 ;  /* 0x000000ffff097224 */ /* 0x000fe400078e000c */
[----:B------:R-:W-:Y:S02]  /*c280*/  @!P6 IMAD.IADD R3, R3, 0x1, -R2 ;  /* 0x000000010303e824 */ /* 0x000fe400078e0a02 */
[----:B------:R-:W-:-:S02]  /*c290*/  @!P2 IMAD.MOV R9, RZ, RZ, -R9 ;  /* 0x000000ffff09a224 */ /* 0x000fc400078e0a09 */
[----:B------:R-:W-:Y:S02]  /*c2a0*/  @!P3 IMAD.MOV R3, RZ, RZ, -R3 ;  /* 0x000000ffff03b224 */ /* 0x000fe400078e0a03 */
[----:B------:R-:W-:Y:S01]  /*c2b0*/  @!P4 IMAD.IADD R4, R4, 0x1, -R2 ;  /* 0x000000010404c824 */ /* 0x000fe200078e0a02 */
[----:B----4-:R-:W-:Y:S01]  /*c2c0*/  ISETP.GE.AND P1, PT, R13, RZ, PT ;  /* 0x000000ff0d00720c */ /* 0x010fe20003f26270 */
[----:B------:R-:W-:-:S04]  /*c2d0*/  IMAD.HI.U32 R13, R0, R7, RZ ;  /* 0x00000007000d7227 */ /* 0x000fc800078e00ff */
[----:B------:R-:W-:Y:S01]  /*c2e0*/  IMAD.MOV R13, RZ, RZ, -R13 ;  /* 0x000000ffff0d7224 */ /* 0x000fe200078e0a0d */
[----:B-----5:R-:W-:-:S03]  /*c2f0*/  ISETP.GT.U32.AND P0, PT, R2, R6, PT ;  /* 0x000000060200720c */ /* 0x020fc60003f04070 */
[----:B------:R-:W-:-:S10]  /*c300*/  IMAD R7, R2, R13, R7 ;  /* 0x0000000d02077224 */ /* 0x000fd400078e0207 */
[----:B------:R-:W-:Y:S01]  /*c310*/  @!P0 IMAD.IADD R6, R6, 0x1, -R2 ;  /* 0x0000000106068824 */ /* 0x000fe200078e0a02 */
[----:B--2---:R-:W-:Y:S02]  /*c320*/  ISETP.GE.AND P0, PT, R16, RZ, PT ;  /* 0x000000ff1000720c */ /* 0x004fe40003f06270 */
[----:B------:R-:W2:Y:S04]  /*c330*/  LDL.LU R16, [R1+0x3204] ;  /* 0x0032040001107983 */ /* 0x000ea80000300800 */
[----:B------:R-:W4:Y:S04]  /*c340*/  LDL R13, [R1+0x168] ;  /* 0x00016800010d7983 */ /* 0x000f280000100800 */
[----:B------:R-:W5:Y:S04]  /*c350*/  LDL R12, [R1+0x164] ;  /* 0x00016400010c7983 */ /* 0x000f680000100800 */
[----:B------:R0:W-:Y:S04]  /*c360*/  STL [R1+0x250], R9 ;  /* 0x0002500901007387 */ /* 0x0001e80000100800 */
[----:B------:R-:W-:Y:S04]  /*c370*/  STL [R1+0x248], R3 ;  /* 0x0002480301007387 */ /* 0x000fe80000100800 */
[----:B---3--:R1:W-:Y:S01]  /*c380*/  STL [R1+0x31fc], R15 ;  /* 0x0031fc0f01007387 */ /* 0x0083e20000100800 */
[----:B0-----:R-:W-:Y:S01]  /*c390*/  IMAD.MOV.U32 R9, RZ, RZ, R4 ;  /* 0x000000ffff097224 */ /* 0x001fe200078e0004 */
[----:B------:R-:W-:-:S02]  /*c3a0*/  IABS R4, R15 ;  /* 0x0000000f00047213 */ /* 0x000fc40000000000 */
[----:B-1----:R-:W3:Y:S01]  /*c3b0*/  LDL.LU R15, [R1+0x15c] ;  /* 0x00015c00010f7983 */ /* 0x002ee20000300800 */
[C---:B------:R-:W-:Y:S02]  /*c3c0*/  ISETP.GT.U32.AND P6, PT, R2.reuse, R10, PT ;  /* 0x0000000a0200720c */ /* 0x040fe40003fc4070 */
[----:B------:R-:W-:Y:S01]  /*c3d0*/  ISETP.GT.U32.AND P2, PT, R2, R6, PT ;  /* 0x000000060200720c */ /* 0x000fe20003f44070 */
[----:B------:R-:W-:Y:S01]  /*c3e0*/  @!P5 IMAD.MOV R9, RZ, RZ, -R9 ;  /* 0x000000ffff09d224 */ /* 0x000fe200078e0a09 */
[----:B------:R-:W-:-:S09]  /*c3f0*/  ISETP.GE.AND P4, PT, R14, RZ, PT ;  /* 0x000000ff0e00720c */ /* 0x000fd20003f86270 */
[----:B------:R-:W-:-:S05]  /*c400*/  @!P6 IMAD.IADD R10, R10, 0x1, -R2 ;  /* 0x000000010a0ae824 */ /* 0x000fca00078e0a02 */
[----:B------:R-:W-:Y:S01]  /*c410*/  ISETP.GT.U32.AND P3, PT, R2, R10, PT ;  /* 0x0000000a0200720c */ /* 0x000fe20003f64070 */
[----:B------:R-:W-:Y:S01]  /*c420*/  IMAD.HI.U32 R14, R0, R11, RZ ;  /* 0x0000000b000e7227 */ /* 0x000fe200078e00ff */
[----:B------:R-:W-:Y:S03]  /*c430*/  STL [R1+0x240], R9 ;  /* 0x0002400901007387 */ /* 0x000fe60000100800 */
[----:B------:R-:W-:Y:S02]  /*c440*/  @!P2 IMAD.IADD R6, R6, 0x1, -R2 ;  /* 0x000000010606a824 */ /* 0x000fe400078e0a02 */
[----:B------:R-:W-:-:S04]  /*c450*/  IMAD.MOV R14, RZ, RZ, -R14 ;  /* 0x000000ffff0e7224 */ /* 0x000fc800078e0a0e */
[----:B------:R-:W-:Y:S02]  /*c460*/  IMAD R11, R2, R14, R11 ;  /* 0x0000000e020b7224 */ /* 0x000fe400078e020b */
[----:B------:R-:W-:Y:S01]  /*c470*/  @!P3 IMAD.IADD R10, R10, 0x1, -R2 ;  /* 0x000000010a0ab824 */ /* 0x000fe200078e0a02 */
[----:B--2---:R-:W-:Y:S01]  /*c480*/  ISETP.GE.AND P3, PT, R16, RZ, PT ;  /* 0x000000ff1000720c */ /* 0x004fe20003f66270 */
[----:B---3--:R0:W-:Y:S04]  /*c490*/  STL [R1+0x3200], R15 ;  /* 0x0032000f01007387 */ /* 0x0081e80000100800 */
[----:B------:R-:W2:Y:S04]  /*c4a0*/  LDL R14, [R1+0x170] ;  /* 0x00017000010e7983 */ /* 0x000ea80000100800 */
[----:B------:R-:W3:Y:S01]  /*c4b0*/  LDL.LU R16, [R1+0x174] ;  /* 0x0001740001107983 */ /* 0x000ee20000300800 */
[----:B0-----:R-:W-:-:S03]  /*c4c0*/  IMAD.MOV.U32 R15, RZ, RZ, R6 ;  /* 0x000000ffff0f7224 */ /* 0x001fc600078e0006 */
[----:B------:R-:W4:Y:S01]  /*c4d0*/  LDL R6, [R1+0x16c] ;  /* 0x00016c0001067983 */ /* 0x000f220000100800 */
[----:B------:R-:W-:-:S05]  /*c4e0*/  @!P1 IMAD.MOV R15, RZ, RZ, -R15 ;  /* 0x000000ffff0f9224 */ /* 0x000fca00078e0a0f */
[----:B------:R0:W-:Y:S04]  /*c4f0*/  STL [R1+0x238], R15 ;  /* 0x0002380f01007387 */ /* 0x0001e80000100800 */
[----:B0-----:R-:W4:Y:S01]  /*c500*/  LDL.LU R15, [R1+0x3200] ;  /* 0x00320000010f7983 */ /* 0x001f220000300800 */
[----:B-----5:R-:W-:-:S05]  /*c510*/  IABS R3, R12 ;  /* 0x0000000c00037213 */ /* 0x020fca0000000000 */
[----:B------:R-:W-:-:S04]  /*c520*/  IMAD.HI.U32 R9, R0, R3, RZ ;  /* 0x0000000300097227 */ /* 0x000fc800078e00ff */
[----:B------:R-:W-:-:S04]  /*c530*/  IMAD.MOV R9, RZ, RZ, -R9 ;  /* 0x000000ffff097224 */ /* 0x000fc800078e0a09 */
[C---:B------:R-:W-:Y:S01]  /*c540*/  IMAD R9, R2.reuse, R9, R3 ;  /* 0x0000000902097224 */ /* 0x040fe200078e0203 */
[----:B------:R-:W-:Y:S02]  /*c550*/  ISETP.GT.U32.AND P5, PT, R2, R8, PT ;  /* 0x000000080200720c */ /* 0x000fe40003fa4070 */
[----:B--2---:R-:W-:Y:S02]  /*c560*/  IABS R3, R14 ;  /* 0x0000000e00037213 */ /* 0x004fe40000000000 */
[----:B---3--:R-:W-:Y:S02]  /*c570*/  IABS R14, R16 ;  /* 0x00000010000e7213 */ /* 0x008fe40000000000 */
[----:B----4-:R-:W-:Y:S02]  /*c580*/  ISETP.GE.AND P1, PT, R15, RZ, PT ;  /* 0x000000ff0f00720c */ /* 0x010fe40003f26270 */
[----:B------:R-:W2:Y:S04]  /*c590*/  LDL.LU R15, [R1+0x31fc] ;  /* 0x0031fc00010f7983 */ /* 0x000ea80000300800 */
[----:B------:R0:W-:Y:S04]  /*c5a0*/  STL [R1+0x31f4], R16 ;  /* 0x0031f41001007387 */ /* 0x0001e80000100800 */
[----:B0-----:R-:W3:Y:S01]  /*c5b0*/  LDL.LU R16, [R1+0x164] ;  /* 0x0001640001107983 */ /* 0x001ee20000300800 */
[----:B------:R-:W-:-:S05]  /*c5c0*/  @!P5 IMAD.IADD R8, R8, 0x1, -R2 ;  /* 0x000000010808d824 */ /* 0x000fca00078e0a02 */
[----:B------:R-:W-:-:S13]  /*c5d0*/  ISETP.GT.U32.AND P5, PT, R2, R8, PT ;  /* 0x000000080200720c */ /* 0x000fda0003fa4070 */
[----:B------:R-:W-:Y:S01]  /*c5e0*/  @!P5 IMAD.IADD R8, R8, 0x1, -R2 ;  /* 0x000000010808d824 */ /* 0x000fe200078e0a02 */
[----:B------:R-:W-:Y:S01]  /*c5f0*/  ISETP.GT.U32.AND P5, PT, R2, R9, PT ;  /* 0x000000090200720c */ /* 0x000fe20003fa4070 */
[----:B------:R0:W-:-:S12]  /*c600*/  STL [R1+0x31f8], R17 ;  /* 0x0031f81101007387 */ /* 0x0001d80000100800 */
[--C-:B------:R-:W-:Y:S01]  /*c610*/  @!P5 IMAD.IADD R9, R9, 0x1, -R2.reuse ;  /* 0x000000010909d824 */ /* 0x100fe200078e0a02 */
[C---:B------:R-:W-:Y:S02]  /*c620*/  ISETP.GT.U32.AND P2, PT, R2.reuse, R11, PT ;  /* 0x0000000b0200720c */ /* 0x040fe40003f44070 */
[----:B------:R-:W-:Y:S02]  /*c630*/  ISETP.GT.U32.AND P6, PT, R2, R7, PT ;  /* 0x000000070200720c */ /* 0x000fe40003fc4070 */
[----:B---3--:R-:W-:Y:S02]  /*c640*/  ISETP.GE.AND P5, PT, R16, RZ, PT ;  /* 0x000000ff1000720c */ /* 0x008fe40003fa6270 */
[----:B------:R-:W3:Y:S07]  /*c650*/  LDL.LU R16, [R1+0x168] ;  /* 0x0001680001107983 */ /* 0x000eee0000300800 */
[----:B------:R-:W-:-:S02]  /*c660*/  @!P2 IMAD.IADD R11, R11, 0x1, -R2 ;  /* 0x000000010b0ba824 */ /* 0x000fc400078e0a02 */
[----:B------:R-:W-:-:S03]  /*c670*/  @!P6 IMAD.IADD R7, R7, 0x1, -R2 ;  /* 0x000000010707e824 */ /* 0x000fc600078e0a02 */
[C---:B------:R-:W-:Y:S02]  /*c680*/  ISETP.GT.U32.AND P2, PT, R2.reuse, R11, PT ;  /* 0x0000000b0200720c */ /* 0x040fe40003f44070 */
[----:B------:R-:W-:Y:S02]  /*c690*/  ISETP.GT.U32.AND P6, PT, R2, R7, PT ;  /* 0x000000070200720c */ /* 0x000fe40003fc4070 */
[----:B------:R-:W-:Y:S01]  /*c6a0*/  IABS R6, R6 ;  /* 0x0000000600067213 */ /* 0x000fe20000000000 */
[----:B0-----:R-:W-:-:S08]  /*c6b0*/  IMAD.MOV.U32 R17, RZ, RZ, R10 ;  /* 0x000000ffff117224 */ /* 0x001fd000078e000a */
[----:B------:R-:W-:Y:S01]  /*c6c0*/  @!P2 IMAD.IADD R11, R11, 0x1, -R2 ;  /* 0x000000010b0ba824 */ /* 0x000fe200078e0a02 */
[----:B--2---:R-:W-:Y:S01]  /*c6d0*/  ISETP.GE.AND P2, PT, R15, RZ, PT ;  /* 0x000000ff0f00720c */ /* 0x004fe20003f46270 */
[----:B------:R-:W-:-:S04]  /*c6e0*/  IMAD.HI.U32 R15, R0, R6, RZ ;  /* 0x00000006000f7227 */ /* 0x000fc800078e00ff */
[----:B------:R-:W-:Y:S02]  /*c6f0*/  @!P6 IMAD.IADD R7, R7, 0x1, -R2 ;  /* 0x000000010707e824 */ /* 0x000fe400078e0a02 */
[----:B------:R-:W-:Y:S02]  /*c700*/  IMAD.MOV R15, RZ, RZ, -R15 ;  /* 0x000000ffff0f7224 */ /* 0x000fe400078e0a0f */
[----:B------:R-:W-:Y:S02]  /*c710*/  @!P0 IMAD.MOV R7, RZ, RZ, -R7 ;  /* 0x000000ffff078224 */ /* 0x000fe400078e0a07 */
[----:B------:R-:W-:Y:S02]  /*c720*/  @!P4 IMAD.MOV R17, RZ, RZ, -R17 ;  /* 0x000000ffff11c224 */ /* 0x000fe400078e0a11 */
[----:B------:R-:W-:Y:S02]  /*c730*/  IMAD R6, R2, R15, R6 ;  /* 0x0000000f02067224 */ /* 0x000fe400078e0206 */
[----:B------:R-:W2:Y:S04]  /*c740*/  LDL.LU R15, [R1+0x178] ;  /* 0x00017800010f7983 */ /* 0x000ea80000300800 */
[----:B------:R0:W-:Y:S01]  /*c750*/  STL [R1+0x22c], R7 ;  /* 0x00022c0701007387 */ /* 0x0001e20000100800 */
[----:B------:R-:W-:-:S03]  /*c760*/  @!P3 IMAD.MOV R8, RZ, RZ, -R8 ;  /* 0x000000ffff08b224 */ /* 0x000fc600078e0a08 */
[----:B------:R1:W-:Y:S04]  /*c770*/  STL [R1+0x234], R17 ;  /* 0x0002341101007387 */ /* 0x0003e80000100800 */
[----:B0-----:R-:W4:Y:S01]  /*c780*/  LDL.LU R7, [R1+0x16c] ;  /* 0x00016c0001077983 */ /* 0x001f220000300800 */
[----:B-1----:R-:W-:-:S03]  /*c790*/  IMAD.MOV.U32 R17, RZ, RZ, R11 ;  /* 0x000000ffff117224 */ /* 0x002fc600078e000b */
[----:B------:R-:W5:Y:S01]  /*c7a0*/  LDL.LU R11, [R1+0x180] ;  /* 0x00018000010b7983 */ /* 0x000f620000300800 */
[----:B------:R-:W-:-:S03]  /*c7b0*/  @!P1 IMAD.MOV R17, RZ, RZ, -R17 ;  /* 0x000000ffff119224 */ /* 0x000fc600078e0a11 */
[----:B------:R0:W-:Y:S04]  /*c7c0*/  STL [R1+0x228], R8 ;  /* 0x0002280801007387 */ /* 0x0001e80000100800 */
[----:B0-----:R-:W2:Y:S04]  /*c7d0*/  LDL.LU R8, [R1+0x170] ;  /* 0x0001700001087983 */ /* 0x001ea80000300800 */
[----:B------:R0:W-:Y:S04]  /*c7e0*/  STL [R1+0x224], R17 ;  /* 0x0002241101007387 */ /* 0x0001e80000100800 */
[----:B0-----:R-:W4:Y:S01]  /*c7f0*/  LDL.LU R17, [R1+0x31f8] ;  /* 0x0031f80001117983 */ /* 0x001f220000300800 */
[----:B------:R-:W-:-:S04]  /*c800*/  IMAD.HI.U32 R10, R0, R14, RZ ;  /* 0x0000000e000a7227 */ /* 0x000fc800078e00ff */
[----:B------:R-:W-:-:S04]  /*c810*/  IMAD.MOV R10, RZ, RZ, -R10 ;  /* 0x000000ffff0a7224 */ /* 0x000fc800078e0a0a */
[----:B------:R-:W-:Y:S01]  /*c820*/  IMAD R10, R2, R10, R14 ;  /* 0x0000000a020a7224 */ /* 0x000fe200078e020e */
[----:B---3--:R-:W-:Y:S02]  /*c830*/  ISETP.GE.AND P1, PT, R16, RZ, PT ;  /* 0x000000ff1000720c */ /* 0x008fe40003f26270 */
[----:B------:R-:W3:Y:S04]  /*c840*/  LDL.LU R16, [R1+0x31f4] ;  /* 0x0031f40001107983 */ /* 0x000ee80000300800 */
[----:B------:R-:W3:Y:S01]  /*c850*/  LDL.LU R14, [R1+0x17c] ;  /* 0x00017c00010e7983 */ /* 0x000ee20000300800 */
[----:B------:R-:W-:Y:S01]  /*c860*/  IABS R12, R13 ;  /* 0x0000000d000c7213 */ /* 0x000fe20000000000 */
[----:B------:R-:W-:-:S04]  /*c870*/  IMAD.HI.U32 R13, R0, R4, RZ ;  /* 0x00000004000d7227 */ /* 0x000fc800078e00ff */
[----:B------:R-:W-:-:S04]  /*c880*/  IMAD.MOV R13, RZ, RZ, -R13 ;  /* 0x000000ffff0d7224 */ /* 0x000fc800078e0a0d */
[----:B------:R-:W-:-:S05]  /*c890*/  IMAD R4, R2, R13, R4 ;  /* 0x0000000d02047224 */ /* 0x000fca00078e0204 */
[----:B------:R-:W-:Y:S01]  /*c8a0*/  ISETP.GT.U32.AND P6, PT, R2, R4, PT ;  /* 0x000000040200720c */ /* 0x000fe20003fc4070 */
[----:B------:R-:W-:-:S04]  /*c8b0*/  IMAD.HI.U32 R13, R0, R12, RZ ;  /* 0x0000000c000d7227 */ /* 0x000fc800078e00ff */
[----:B------:R-:W-:-:S04]  /*c8c0*/  IMAD.MOV R13, RZ, RZ, -R13 ;  /* 0x000000ffff0d7224 */ /* 0x000fc800078e0a0d */
[----:B------:R-:W-:-:S04]  /*c8d0*/  IMAD R12, R2, R13, R12 ;  /* 0x0000000d020c7224 */ /* 0x000fc800078e020c */
[----:B------:R-:W-:Y:S01]  /*c8e0*/  @!P6 IMAD.IADD R4, R4, 0x1, -R2 ;  /* 0x000000010404e824 */ /* 0x000fe200078e0a02 */
[----:B------:R-:W-:Y:S01]  /*c8f0*/  ISETP.GT.U32.AND P6, PT, R2, R12, PT ;  /* 0x0000000c0200720c */ /* 0x000fe20003fc4070 */
[----:B------:R-:W-:-:S03]  /*c900*/  IMAD.HI.U32 R13, R0, R3, RZ ;  /* 0x00000003000d7227 */ /* 0x000fc600078e00ff */
[----:B------:R-:W-:Y:S01]  /*c910*/  ISETP.GT.U32.AND P4, PT, R2, R4, PT ;  /* 0x000000040200720c */ /* 0x000fe20003f84070 */
[----:B------:R-:W-:-:S04]  /*c920*/  IMAD.MOV R13, RZ, RZ, -R13 ;  /* 0x000000ffff0d7224 */ /* 0x000fc800078e0a0d */
[----:B------:R-:W-:-:S04]  /*c930*/  IMAD R13, R2, R13, R3 ;  /* 0x0000000d020d7224 */ /* 0x000fc800078e0203 */
[----:B------:R-:W-:-:S04]  /*c940*/  @!P6 IMAD.IADD R12, R12, 0x1, -R2 ;  /* 0x000000010c0ce824 */ /* 0x000fc800078e0a02 */
[----:B------:R-:W-:Y:S01]  /*c950*/  @!P4 IMAD.IADD R4, R4, 0x1, -R2 ;  /* 0x000000010404c824 */ /* 0x000fe200078e0a02 */
[C---:B------:R-:W-:Y:S02]  /*c960*/  ISETP.GT.U32.AND P4, PT, R2.reuse, R13, PT ;  /* 0x0000000d0200720c */ /* 0x040fe40003f84070 */
[C---:B------:R-:W-:Y:S02]  /*c970*/  ISETP.GT.U32.AND P6, PT, R2.reuse, R12, PT ;  /* 0x0000000c0200720c */ /* 0x040fe40003fc4070 */
[C---:B------:R-:W-:Y:S01]  /*c980*/  ISETP.GT.U32.AND P0, PT, R2.reuse, R9, PT ;  /* 0x000000090200720c */ /* 0x040fe20003f04070 */
[----:B------:R-:W-:Y:S01]  /*c990*/  @!P2 IMAD.MOV R4, RZ, RZ, -R4 ;  /* 0x000000ffff04a224 */ /* 0x000fe200078e0a04 */
[----:B------:R-:W-:-:S07]  /*c9a0*/  ISETP.GT.U32.AND P3, PT, R2, R6, PT ;  /* 0x000000060200720c */ /* 0x000fce0003f64070 */
[--C-:B------:R-:W-:Y:S02]  /*c9b0*/  @!P4 IMAD.IADD R13, R13, 0x1, -R2.reuse ;  /* 0x000000010d0dc824 */ /* 0x100fe400078e0a02 */
[--C-:B------:R-:W-:Y:S01]  /*c9c0*/  @!P6 IMAD.IADD R12, R12, 0x1, -R2.reuse ;  /* 0x000000010c0ce824 */ /* 0x100fe200078e0a02 */
[----:B------:R-:W-:Y:S01]  /*c9d0*/  STL [R1+0x220], R4 ;  /* 0x0002200401007387 */ /* 0x000fe20000100800 */
[----:B------:R-:W-:-:S04]  /*c9e0*/  @!P0 IMAD.IADD R9, R9, 0x1, -R2 ;  /* 0x0000000109098824 */ /* 0x000fc800078e0a02 */
[----:B------:R-:W-:Y:S02]  /*c9f0*/  @!P5 IMAD.MOV R9, RZ, RZ, -R9 ;  /* 0x000000ffff09d224 */ /* 0x000fe400078e0a09 */
[----:B------:R-:W-:Y:S01]  /*ca00*/  @!P3 IMAD.IADD R6, R6, 0x1, -R2 ;  /* 0x000000010606b824 */ /* 0x000fe200078e0a02 */
[----:B--2---:R-:W-:Y:S02]  /*ca10*/  ISETP.GE.AND P3, PT, R8, RZ, PT ;  /* 0x000000ff0800720c */ /* 0x004fe40003f66270 */
[----:B-----5:R-:W-:Y:S02]  /*ca20*/  IABS R8, R11 ;  /* 0x0000000b00087213 */ /* 0x020fe40000000000 */
[----:B------:R-:W-:Y:S02]  /*ca30*/  IABS R3, R15 ;  /* 0x0000000f00037213 */ /* 0x000fe40000000000 */
[----:B------:R-:W-:Y:S02]  /*ca40*/  ISETP.GT.U32.AND P2, PT, R2, R6, PT ;  /* 0x000000060200720c */ /* 0x000fe40003f44070 */
[----:B----4-:R-:W-:-:S11]  /*ca50*/  ISETP.GE.AND P0, PT, R7, RZ, PT ;  /* 0x000000ff0700720c */ /* 0x010fd60003f06270 */
[----:B------:R-:W-:Y:S01]  /*ca60*/  @!P2 IMAD.IADD R6, R6, 0x1, -R2 ;  /* 0x000000010606a824 */ /* 0x000fe200078e0a02 */
[----:B---3--:R-:W-:Y:S01]  /*ca70*/  ISETP.GE.AND P4, PT, R16, RZ, PT ;  /* 0x000000ff1000720c */ /* 0x008fe20003f86270 */
[----:B------:R-:W-:-:S05]  /*ca80*/  IMAD.MOV.U32 R16, RZ, RZ, R17 ;  /* 0x000000ffff107224 */ /* 0x000fca00078e0011 */
[----:B------:R0:W-:Y:S04]  /*ca90*/  STL [R1+0x31f0], R16 ;  /* 0x0031f01001007387 */ /* 0x0001e80000100800 */
[----:B------:R-:W2:Y:S01]  /*caa0*/  LDL.LU R17, [R1+0x184] ;  /* 0x0001840001117983 */ /* 0x000ea20000300800 */
[----:B0-----:R-:W-:-:S03]  /*cab0*/  IMAD.MOV.U32 R16, RZ, RZ, R12 ;  /* 0x000000ffff107224 */ /* 0x001fc600078e000c */
[----:B------:R0:W-:Y:S01]  /*cac0*/  STL [R1+0x21c], R9 ;  /* 0x00021c0901007387 */ /* 0x0001e20000100800 */
[----:B------:R-:W-:Y:S01]  /*cad0*/  @!P1 IMAD.MOV R16, RZ, RZ, -R16 ;  /* 0x000000ffff109224 */ /* 0x000fe200078e0a10 */
[----:B------:R-:W-:Y:S01]  /*cae0*/  ISETP.GE.AND P1, PT, R15, RZ, PT ;  /* 0x000000ff0f00720c */ /* 0x000fe20003f26270 */
[----:B0-----:R-:W-:Y:S02]  /*caf0*/  IMAD.MOV.U32 R9, RZ, RZ, R11 ;  /* 0x000000ffff097224 */ /* 0x001fe400078e000b */
[----:B------:R-:W3:Y:S04]  /*cb00*/  LDL.LU R11, [R1+0x19c] ;  /* 0x00019c00010b7983 */ /* 0x000ee80000300800 */
[----:B------:R0:W-:Y:S04]  /*cb10*/  STL [R1+0x218], R16 ;  /* 0x0002181001007387 */ /* 0x0001e80000100800 */
[----:B0-----:R-:W4:Y:S04]  /*cb20*/  LDL.LU R16, [R1+0x31f0] ;  /* 0x0031f00001107983 */ /* 0x001f280000300800 */
[----:B------:R-:W5:Y:S01]  /*cb30*/  LDL R15, [R1+0x18c] ;  /* 0x00018c00010f7983 */ /* 0x000f620000100800 */
[----:B------:R-:W-:Y:S01]  /*cb40*/  IMAD.MOV.U32 R12, RZ, RZ, R6 ;  /* 0x000000ffff0c7224 */ /* 0x000fe200078e0006 */
[----:B------:R-:W-:-:S03]  /*cb50*/  IABS R4, R14 ;  /* 0x0000000e00047213 */ /* 0x000fc60000000000 */
[----:B------:R-:W-:Y:S01]  /*cb60*/  @!P0 IMAD.MOV R12, RZ, RZ, -R12 ;  /* 0x000000ffff0c8224 */ /* 0x000fe200078e0a0c */
[----:B------:R-:W-:Y:S02]  /*cb70*/  ISETP.GE.AND P0, PT, R14, RZ, PT ;  /* 0x000000ff0e00720c */ /* 0x000fe40003f06270 */
[----:B------:R-:W2:Y:S01]  /*cb80*/  LDL.LU R14, [R1+0x190] ;  /* 0x00019000010e7983 */ /* 0x000ea20000300800 */
[----:B------:R-:W-:Y:S01]  /*cb90*/  ISETP.GT.U32.AND P6, PT, R2, R10, PT ;  /* 0x0000000a0200720c */ /* 0x000fe20003fc4070 */
[----:B------:R-:W-:Y:S01]  /*cba0*/  IMAD.HI.U32 R7, R0, R3, RZ ;  /* 0x0000000300077227 */ /* 0x000fe200078e00ff */
[----:B------:R-:W-:-:S03]  /*cbb0*/  ISETP.GT.U32.AND P5, PT, R2, R13, PT ;  /* 0x0000000d0200720c */ /* 0x000fc60003fa4070 */
[----:B------:R-:W-:-:S04]  /*cbc0*/  IMAD.MOV R7, RZ, RZ, -R7 ;  /* 0x000000ffff077224 */ /* 0x000fc800078e0a07 */
[----:B------:R-:W-:Y:S02]  /*cbd0*/  IMAD R3, R2, R7, R3 ;  /* 0x0000000702037224 */ /* 0x000fe400078e0203 */
[----:B------:R-:W-:-:S04]  /*cbe0*/  IMAD.HI.U32 R6, R0, R8, RZ ;  /* 0x0000000800067227 */ /* 0x000fc800078e00ff */
[----:B------:R-:W-:Y:S01]  /*cbf0*/  @!P6 IMAD.IADD R10, R10, 0x1, -R2 ;  /* 0x000000010a0ae824 */ /* 0x000fe200078e0a02 */
[----:B------:R-:W-:Y:S01]  /*cc00*/  ISETP.GT.U32.AND P2, PT, R2, R3, PT ;  /* 0x000000030200720c */ /* 0x000fe20003f44070 */
[----:B------:R-:W-:-:S03]  /*cc10*/  IMAD.MOV R6, RZ, RZ, -R6 ;  /* 0x000000ffff067224 */ /* 0x000fc600078e0a06 */
[C---:B------:R-:W-:Y:S01]  /*cc20*/  ISETP.GT.U32.AND P6, PT, R2.reuse, R10, PT ;  /* 0x0000000a0200720c */ /* 0x040fe20003fc4070 */
[----:B------:R-:W-:Y:S01]  /*cc30*/  @!P5 IMAD.IADD R13, R13, 0x1, -R2 ;  /* 0x000000010d0dd824 */ /* 0x000fe200078e0a02 */
[----:B------:R-:W-:Y:S01]  /*cc40*/  ISETP.GE.AND P5, PT, R9, RZ, PT ;  /* 0x000000ff0900720c */ /* 0x000fe20003fa6270 */
[----:B------:R-:W-:Y:S01]  /*cc50*/  IMAD R9, R2, R6, R8 ;  /* 0x0000000602097224 */ /* 0x000fe200078e0208 */
[----:B------:R-:W-:Y:S05]  /*cc60*/  STL [R1+0x214], R12 ;  /* 0x0002140c01007387 */ /* 0x000fea0000100800 */
[----:B------:R-:W-:-:S04]  /*cc70*/  @!P2 IMAD.IADD R3, R3, 0x1, -R2 ;  /* 0x000000010303a824 */ /* 0x000fc800078e0a02 */
[----:B------:R-:W-:Y:S01]  /*cc80*/  @!P6 IMAD.IADD R10, R10, 0x1, -R2 ;  /* 0x000000010a0ae824 */ /* 0x000fe200078e0a02 */
[----:B---3--:R-:W-:Y:S02]  /*cc90*/  ISETP.GE.AND P2, PT, R11, RZ, PT ;  /* 0x000000ff0b00720c */ /* 0x008fe40003f46270 */
[----:B------:R-:W-:Y:S02]  /*cca0*/  IABS R11, R11 ;  /* 0x0000000b000b7213 */ /* 0x000fe40000000000 */
[----:B-----5:R-:W-:Y:S01]  /*ccb0*/  IABS R6, R15 ;  /* 0x0000000f00067213 */ /* 0x020fe20000000000 */
[----:B------:R-:W-:-:S04]  /*ccc0*/  IMAD.MOV.U32 R15, RZ, RZ, R13 ;  /* 0x000000ffff0f7224 */ /* 0x000fc800078e000d */
[----:B------:R-:W-:Y:S02]  /*ccd0*/  @!P3 IMAD.MOV R15, RZ, RZ, -R15 ;  /* 0x000000ffff0fb224 */ /* 0x000fe400078e0a0f */
[----:B------:R-:W-:-:S03]  /*cce0*/  IMAD.HI.U32 R13, R0, R11, RZ ;  /* 0x0000000b000d7227 */ /* 0x000fc600078e00ff */
[----:B------:R0:W-:Y:S02]  /*ccf0*/  STL [R1+0x78], R15 ;  /* 0x0000780f01007387 */ /* 0x0001e40000100800 */
[----:B0-----:R-:W-:Y:S02]  /*cd00*/  IMAD.MOV.U32 R15, RZ, RZ, R10 ;  /* 0x000000ffff0f7224 */ /* 0x001fe400078e000a */
[----:B------:R-:W-:Y:S02]  /*cd10*/  IMAD.MOV R10, RZ, RZ, -R13 ;  /* 0x000000ffff0a7224 */ /* 0x000fe400078e0a0d */
[----:B------:R-:W-:Y:S02]  /*cd20*/  @!P4 IMAD.MOV R15, RZ, RZ, -R15 ;  /* 0x000000ffff0fc224 */ /* 0x000fe400078e0a0f */
[----:B------:R-:W-:Y:S01]  /*cd30*/  IMAD R10, R2, R10, R11 ;  /* 0x0000000a020a7224 */ /* 0x000fe200078e020b */
[----:B--2---:R-:W-:Y:S02]  /*cd40*/  IABS R11, R14 ;  /* 0x0000000e000b7213 */ /* 0x004fe40000000000 */
[----:B------:R0:W-:Y:S04]  /*cd50*/  STL [R1+0x74], R15 ;  /* 0x0000740f01007387 */ /* 0x0001e80000100800 */
[----:B0-----:R-:W2:Y:S04]  /*cd60*/  LDL.LU R15, [R1+0x198] ;  /* 0x00019800010f7983 */ /* 0x001ea80000300800 */
[----:B------:R0:W-:Y:S04]  /*cd70*/  STL [R1+0x31e8], R14 ;  /* 0x0031e80e01007387 */ /* 0x0001e80000100800 */
[----:B0-----:R-:W3:Y:S01]  /*cd80*/  LDL R14, [R1+0x194] ;  /* 0x00019400010e7983 */ /* 0x001ee20000100800 */
[----:B------:R-:W-:-:S04]  /*cd90*/  IMAD.HI.U32 R7, R0, R4, RZ ;  /* 0x0000000400077227 */ /* 0x000fc800078e00ff */
[----:B------:R-:W-:-:S04]  /*cda0*/  IMAD.MOV R7, RZ, RZ, -R7 ;  /* 0x000000ffff077224 */ /* 0x000fc800078e0a07 */
[C---:B------:R-:W-:Y:S01]  /*cdb0*/  IMAD R7, R2.reuse, R7, R4 ;  /* 0x0000000702077224 */ /* 0x040fe200078e0204 */
[----:B------:R-:W-:Y:S02]  /*cdc0*/  IABS R4, R17 ;  /* 0x0000001100047213 */ /* 0x000fe40000000000 */
[----:B------:R-:W-:-:S03]  /*cdd0*/  ISETP.GT.U32.AND P4, PT, R2, R9, PT ;  /* 0x000000090200720c */ /* 0x000fc60003f84070 */
[----:B------:R-:W-:-:S04]  /*cde0*/  IMAD.HI.U32 R12, R0, R4, RZ ;  /* 0x00000004000c7227 */ /* 0x000fc800078e00ff */
[----:B------:R-:W-:-:S04]  /*cdf0*/  IMAD.MOV R12, RZ, RZ, -R12 ;  /* 0x000000ffff0c7224 */ /* 0x000fc800078e0a0c */
[----:B------:R-:W-:Y:S02]  /*ce00*/  IMAD R4, R2, R12, R4 ;  /* 0x0000000c02047224 */ /* 0x000fe400078e0204 */
[----:B------:R-:W-:-:S04]  /*ce10*/  IMAD.HI.U32 R12, R0, R6, RZ ;  /* 0x00000006000c7227 */ /* 0x000fc800078e00ff */
[----:B------:R-:W-:Y:S02]  /*ce20*/  IMAD.MOV R12, RZ, RZ, -R12 ;  /* 0x000000ffff0c7224 */ /* 0x000fe400078e0a0c */
[----:B------:R-:W-:Y:S01]  /*ce30*/  @!P4 IMAD.IADD R9, R9, 0x1, -R2 ;  /* 0x000000010909c824 */ /* 0x000fe200078e0a02 */
[----:B------:R-:W-:Y:S01]  /*ce40*/  ISETP.GE.AND P4, PT, R17, RZ, PT ;  /* 0x000000ff1100720c */ /* 0x000fe20003f86270 */
[C---:B------:R-:W-:Y:S01]  /*ce50*/  IMAD R6, R2.reuse, R12, R6 ;  /* 0x0000000c02067224 */ /* 0x040fe200078e0206 */
[----:B------:R-:W5:Y:S01]  /*ce60*/  LDL.LU R17, [R1+0x1a0] ;  /* 0x0001a00001117983 */ /* 0x000f620000300800 */
[C---:B------:R-:W-:Y:S02]  /*ce70*/  ISETP.GT.U32.AND P6, PT, R2.reuse, R7, PT ;  /* 0x000000070200720c */ /* 0x040fe40003fc4070 */
[----:B------:R-:W-:-:S11]  /*ce80*/  ISETP.GT.U32.AND P3, PT, R2, R3, PT ;  /* 0x000000030200720c */ /* 0x000fd60003f64070 */
[--C-:B------:R-:W-:Y:S01]  /*ce90*/  @!P6 IMAD.IADD R7, R7, 0x1, -R2.reuse ;  /* 0x000000010707e824 */ /* 0x100fe200078e0a02 */
[----:B---3--:R-:W-:Y:S02]  /*cea0*/  IABS R12, R14 ;  /* 0x0000000e000c7213 */ /* 0x008fe40000000000 */
[----:B------:R-:W3:Y:S02]  /*ceb0*/  LDL.LU R14, [R1+0x18c] ;  /* 0x00018c00010e7983 */ /* 0x000ee40000300800 */
[C---:B------:R-:W-:Y:S01]  /*cec0*/  ISETP.GT.U32.AND P6, PT, R2.reuse, R7, PT ;  /* 0x000000070200720c */ /* 0x040fe20003fc4070 */
[----:B------:R-:W-:Y:S01]  /*ced0*/  @!P3 IMAD.IADD R3, R3, 0x1, -R2 ;  /* 0x000000010303b824 */ /* 0x000fe200078e0a02 */
[----:B------:R-:W-:Y:S02]  /*cee0*/  ISETP.GT.U32.AND P3, PT, R2, R10, PT ;  /* 0x0000000a0200720c */ /* 0x000fe40003f64070 */
[----:B----4-:R-:W-:Y:S01]  /*cef0*/  IABS R8, R16 ;  /* 0x0000001000087213 */ /* 0x010fe20000000000 */
[----:B------:R-:W-:-:S04]  /*cf00*/  @!P1 IMAD.MOV R3, RZ, RZ, -R3 ;  /* 0x000000ffff039224 */ /* 0x000fc800078e0a03 */
[----:B------:R-:W-:-:S04]  /*cf10*/  IMAD.HI.U32 R13, R0, R8, RZ ;  /* 0x00000008000d7227 */ /* 0x000fc800078e00ff */
[--C-:B------:R-:W-:Y:S01]  /*cf20*/  @!P6 IMAD.IADD R7, R7, 0x1, -R2.reuse ;  /* 0x000000010707e824 */ /* 0x100fe200078e0a02 */
[----:B------:R-:W-:Y:S01]  /*cf30*/  ISETP.GT.U32.AND P6, PT, R2, R4, PT ;  /* 0x000000040200720c */ /* 0x000fe20003fc4070 */
[----:B------:R-:W-:Y:S01]  /*cf40*/  IMAD.MOV R13, RZ, RZ, -R13 ;  /* 0x000000ffff0d7224 */ /* 0x000fe200078e0a0d */
[----:B------:R0:W-:Y:S01]  /*cf50*/  STL [R1+0x70], R3 ;  /* 0x0000700301007387 */ /* 0x0001e20000100800 */
[----:B------:R-:W-:Y:S01]  /*cf60*/  @!P3 IMAD.IADD R10, R10, 0x1, -R2 ;  /* 0x000000010a0ab824 */ /* 0x000fe200078e0a02 */
[C---:B------:R-:W-:Y:S01]  /*cf70*/  ISETP.GT.U32.AND P3, PT, R2.reuse, R9, PT ;  /* 0x000000090200720c */ /* 0x040fe20003f64070 */
[----:B------:R-:W-:Y:S02]  /*cf80*/  IMAD R8, R2, R13, R8 ;  /* 0x0000000d02087224 */ /* 0x000fe400078e0208 */
[----:B0-----:R-:W-:-:S06]  /*cf90*/  IMAD.MOV.U32 R3, RZ, RZ, R7 ;  /* 0x000000ffff037224 */ /* 0x001fcc00078e0007 */
[--C-:B------:R-:W-:Y:S01]  /*cfa0*/  @!P6 IMAD.IADD R4, R4, 0x1, -R2.reuse ;  /* 0x000000010404e824 */ /* 0x100fe200078e0a02 */
[C---:B------:R-:W-:Y:S01]  /*cfb0*/  ISETP.GT.U32.AND P6, PT, R2.reuse, R10, PT ;  /* 0x0000000a0200720c */ /* 0x040fe20003fc4070 */
[----:B------:R-:W-:Y:S01]  /*cfc0*/  @!P0 IMAD.MOV R3, RZ, RZ, -R3 ;  /* 0x000000ffff038224 */ /* 0x000fe200078e0a03 */
[----:B------:R-:W-:Y:S01]  /*cfd0*/  ISETP.GT.U32.AND P0, PT, R2, R8, PT ;  /* 0x000000080200720c */ /* 0x000fe20003f04070 */
[----:B------:R-:W-:Y:S01]  /*cfe0*/  @!P3 IMAD.IADD R9, R9, 0x1, -R2 ;  /* 0x000000010909b824 */ /* 0x000fe200078e0a02 */
[----:B------:R0:W-:Y:S01]  /*cff0*/  STL [R1+0x31ec], R24 ;  /* 0x0031ec1801007387 */ /* 0x0001e20000100800 */
[----:B------:R-:W-:-:S08]  /*d000*/  IMAD.MOV.U32 R7, RZ, RZ, R12 ;  /* 0x000000ffff077224 */ /* 0x000fd000078e000c */
[--C-:B------:R-:W-:Y:S02]  /*d010*/  @!P6 IMAD.IADD R10, R10, 0x1, -R2.reuse ;  /* 0x000000010a0ae824 */ /* 0x100fe400078e0a02 */
[----:B------:R-:W-:Y:S02]  /*d020*/  @!P0 IMAD.IADD R8, R8, 0x1, -R2 ;  /* 0x0000000108088824 */ /* 0x000fe400078e0a02 */
[----:B0-----:R-:W-:Y:S01]  /*d030*/  IMAD.MOV.U32 R24, RZ, RZ, R9 ;  /* 0x000000ffff187224 */ /* 0x001fe200078e0009 */
[----:B------:R-:W-:Y:S01]  /*d040*/  STL [R1+0x68], R3 ;  /* 0x0000680301007387 */ /* 0x000fe20000100800 */
[----:B------:R-:W-:Y:S02]  /*d050*/  IMAD.MOV.U32 R12, RZ, RZ, R16 ;  /* 0x000000ffff0c7224 */ /* 0x000fe400078e0010 */
[----:B------:R-:W-:Y:S01]  /*d060*/  @!P5 IMAD.MOV R24, RZ, RZ, -R24 ;  /* 0x000000ffff18d224 */ /* 0x000fe200078e0a18 */
[----:B------:R-:W4:Y:S04]  /*d070*/  LDL.LU R16, [R1+0x1a8] ;  /* 0x0001a80001107983 */ /* 0x000f280000300800 */
[----:B------:R-:W5:Y:S01]  /*d080*/  LDL R9, [R1+0x1a4] ;  /* 0x0001a40001097983 */ /* 0x000f620000100800 */
[----:B---3--:R-:W-:Y:S01]  /*d090*/  ISETP.GE.AND P0, PT, R14, RZ, PT ;  /* 0x000000ff0e00720c */ /* 0x008fe20003f06270 */
[----:B------:R-:W-:-:S02]  /*d0a0*/  IMAD.MOV.U32 R14, RZ, RZ, R10 ;  /* 0x000000ffff0e7224 */ /* 0x000fc400078e000a */
[----:B------:R-:W3:Y:S02]  /*d0b0*/  LDL.LU R10, [R1+0x194] ;  /* 0x00019400010a7983 */ /* 0x000ee40000300800 */
[----:B------:R-:W-:Y:S02]  /*d0c0*/  @!P2 IMAD.MOV R14, RZ, RZ, -R14 ;  /* 0x000000ffff0ea224 */ /* 0x000fe400078e0a0e */
[----:B------:R0:W-:Y:S04]  /*d0d0*/  STL [R1+0x64], R24 ;  /* 0x0000641801007387 */ /* 0x0001e80000100800 */
[----:B0-----:R-:W4:Y:S04]  /*d0e0*/  LDL.LU R24, [R1+0x31ec] ;  /* 0x0031ec0001187983 */ /* 0x001f280000300800 */
[----:B------:R0:W-:Y:S04]  /*d0f0*/  STL [R1+0x60], R14 ;  /* 0x0000600e01007387 */ /* 0x0001e80000100800 */
[----:B0-----:R-:W2:Y:S01]  /*d100*/  LDL.LU R14, [R1+0x31e8] ;  /* 0x0031e800010e7983 */ /* 0x001ea20000300800 */
[----:B------:R-:W-:-:S04]  /*d110*/  IMAD.HI.U32 R13, R0, R11, RZ ;  /* 0x0000000b000d7227 */ /* 0x000fc800078e00ff */
[----:B------:R-:W-:Y:S01]  /*d120*/  IMAD.MOV R13, RZ, RZ, -R13 ;  /* 0x000000ffff0d7224 */ /* 0x000fe200078e0a0d */
[----:B------:R-:W-:-:S03]  /*d130*/  ISETP.GT.U32.AND P3, PT, R2, R6, PT ;  /* 0x000000060200720c */ /* 0x000fc60003f64070 */
[C---:B------:R-:W-:Y:S01]  /*d140*/  IMAD R3, R2.reuse, R13, R11 ;  /* 0x0000000d02037224 */ /* 0x040fe200078e020b */
[----:B------:R-:W-:-:S04]  /*d150*/  ISETP.GT.U32.AND P1, PT, R2, R4, PT ;  /* 0x000000040200720c */ /* 0x000fc80003f24070 */
[----:B------:R-:W-:Y:S01]  /*d160*/  ISETP.GT.U32.AND P6, PT, R2, R3, PT ;  /* 0x000000030200720c */ /* 0x000fe20003fc4070 */
[----:B------:R-:W-:-:S04]  /*d170*/  IMAD.HI.U32 R11, R0, R7, RZ ;  /* 0x00000007000b7227 */ /* 0x000fc800078e00ff */
[--C-:B------:R-:W-:Y:S01]  /*d180*/  @!P3 IMAD.IADD R6, R6, 0x1, -R2.reuse ;  /* 0x000000010606b824 */ /* 0x100fe200078e0a02 */
[----:B------:R-:W-:Y:S01]  /*d190*/  ISETP.GT.U32.AND P3, PT, R2, R8, PT ;  /* 0x000000080200720c */ /* 0x000fe20003f64070 */
[----:B------:R-:W-:Y:S01]  /*d1a0*/  IMAD.MOV R11, RZ, RZ, -R11 ;  /* 0x000000ffff0b7224 */ /* 0x000fe200078e0a0b */
[----:B--2---:R-:W-:Y:S02]  /*d1b0*/  ISETP.GE.AND P2, PT, R14, RZ, PT ;  /* 0x000000ff0e00720c */ /* 0x004fe40003f46270 */
[----:B------:R-:W2:Y:S03]  /*d1c0*/  LDL R14, [R1+0x1ac] ;  /* 0x0001ac00010e7983 */ /* 0x000ea60000100800 */
[--C-:B------:R-:W-:Y:S01]  /*d1d0*/  @!P6 IMAD.IADD R3, R3, 0x1, -R2.reuse ;  /* 0x000000010303e824 */ /* 0x100fe200078e0a02 */
[----:B------:R-:W-:Y:S01]  /*d1e0*/  ISETP.GT.U32.AND P6, PT, R2, R6, PT ;  /* 0x000000060200720c */ /* 0x000fe20003fc4070 */
[----:B------:R-:W-:-:S02]  /*d1f0*/  @!P1 IMAD.IADD R4, R4, 0x1, -R2 ;  /* 0x0000000104049824 */ /* 0x000fc400078e0a02 */
[----:B------:R-:W-:Y:S01]  /*d200*/  IMAD R7, R2, R11, R7 ;  /* 0x0000000b02077224 */ /* 0x000fe200078e0207 */
[----:B------:R-:W-:Y:S01]  /*d210*/  ISETP.GE.AND P1, PT, R12, RZ, PT ;  /* 0x000000ff0c00720c */ /* 0x000fe20003f26270 */
[----:B------:R-:W-:Y:S01]  /*d220*/  @!P4 IMAD.MOV R4, RZ, RZ, -R4 ;  /* 0x000000ffff04c224 */ /* 0x000fe200078e0a04 */
[C---:B------:R-:W-:Y:S02]  /*d230*/  ISETP.GT.U32.AND P5, PT, R2.reuse, R3, PT ;  /* 0x000000030200720c */ /* 0x040fe40003fa4070 */
[----:B------:R-:W-:Y:S02]  /*d240*/  ISETP.GT.U32.AND P4, PT, R2, R7, PT ;  /* 0x000000070200720c */ /* 0x000fe40003f84070 */
[----:B------:R-:W-:Y:S01]  /*d250*/  IABS R13, R15 ;  /* 0x0000000f000d7213 */ /* 0x000fe20000000000 */
[--C-:B------:R-:W-:Y:S01]  /*d260*/  @!P3 IMAD.IADD R8, R8, 0x1, -R2.reuse ;  /* 0x000000010808b824 */ /* 0x100fe200078e0a02 */
[----:B---3--:R-:W-:Y:S01]  /*d270*/  ISETP.GE.AND P3, PT, R10, RZ, PT ;  /* 0x000000ff0a00720c */ /* 0x008fe20003f66270 */
[----:B------:R-:W-:Y:S01]  /*d280*/  @!P6 IMAD.IADD R6, R6, 0x1, -R2 ;  /* 0x000000010606e824 */ /* 0x000fe200078e0a02 */
[----:B------:R-:W-:Y:S01]  /*d290*/  STL [R1+0x210], R4 ;  /* 0x0002100401007387 */ /* 0x000fe20000100800 */
[----:B------:R-:W-:Y:S01]  /*d2a0*/  IMAD.HI.U32 R12, R0, R13, RZ ;  /* 0x0000000d000c7227 */ /* 0x000fe200078e00ff */
[----:B-----5:R-:W-:-:S02]  /*d2b0*/  IABS R10, R9 ;  /* 0x00000009000a7213 */ /* 0x020fc40000000000 */
[----:B----4-:R-:W-:Y:S01]  /*d2c0*/  IABS R9, R16 ;  /* 0x0000001000097213 */ /* 0x010fe20000000000 */
[----:B------:R0:W-:Y:S01]  /*d2d0*/  STL [R1+0x31e4], R16 ;  /* 0x0031e41001007387 */ /* 0x0001e20000100800 */
[----:B------:R-:W-:Y:S02]  /*d2e0*/  IMAD.MOV R12, RZ, RZ, -R12 ;  /* 0x000000ffff0c7224 */ /* 0x000fe400078e0a0c */
[----:B------:R-:W-:Y:S01]  /*d2f0*/  @!P5 IMAD.IADD R3, R3, 0x1, -R2 ;  /* 0x000000010303d824 */ /* 0x000fe200078e0a02 */
[----:B------:R-:W-:Y:S01]  /*d300*/  ISETP.GE.AND P5, PT, R15, RZ, PT ;  /* 0x000000ff0f00720c */ /* 0x000fe20003fa6270 */
[----:B------:R-:W-:Y:S01]  /*d310*/  @!P1 IMAD.MOV R8, RZ, RZ, -R8 ;  /* 0x000000ffff089224 */ /* 0x000fe200078e0a08 */
[----:B------:R-:W-:Y:S01]  /*d320*/  IABS R11, R17 ;  /* 0x00000011000b7213 */ /* 0x000fe20000000000 */
[----:B------:R-:W-:Y:S02]  /*d330*/  @!P4 IMAD.IADD R7, R7, 0x1, -R2 ;  /* 0x000000010707c824 */ /* 0x000fe400078e0a02 */
[----:B0-----:R-:W-:Y:S01]  /*d340*/  IMAD.MOV.U32 R16, RZ, RZ, R6 ;  /* 0x000000ffff107224 */ /* 0x001fe200078e0006 */
[----:B------:R-:W-:Y:S01]  /*d350*/  ISETP.GE.AND P4, PT, R17, RZ, PT ;  /* 0x000000ff1100720c */ /* 0x000fe20003f86270 */
[----:B------:R-:W3:Y:S02]  /*d360*/  LDL.LU R15, [R1+0x1b0] ;  /* 0x0001b000010f7983 */ /* 0x000ee40000300800 */
[----:B------:R-:W-:-:S02]  /*d370*/  @!P0 IMAD.MOV R16, RZ, RZ, -R16 ;  /* 0x000000ffff108224 */ /* 0x000fc400078e0a10 */
[----:B------:R-:W-:Y:S01]  /*d380*/  IMAD R13, R2, R12, R13 ;  /* 0x0000000c020d7224 */ /* 0x000fe200078e020d */
[----:B------:R-:W4:Y:S04]  /*d390*/  LDL.LU R17, [R1+0x1b4] ;  /* 0x0001b40001117983 */ /* 0x000f280000300800 */
[----:B------:R-:W5:Y:S04]  /*d3a0*/  LDL.LU R6, [R1+0x1a4] ;  /* 0x0001a40001067983 */ /* 0x000f680000300800 */
[----:B------:R-:W-:Y:S04]  /*d3b0*/  STL [R1+0x5c], R8 ;  /* 0x00005c0801007387 */ /* 0x000fe80000100800 */
[----:B------:R0:W-:Y:S02]  /*d3c0*/  STL [R1+0x128], R16 ;  /* 0x0001281001007387 */ /* 0x0001e40000100800 */
[----:B0-----:R-:W-:-:S04]  /*d3d0*/  IMAD.MOV.U32 R16, RZ, RZ, R3 ;  /* 0x000000ffff107224 */ /* 0x001fc800078e0003 */
[----:B------:R-:W-:Y:S01]  /*d3e0*/  @!P2 IMAD.MOV R16, RZ, RZ, -R16 ;  /* 0x000000ffff10a224 */ /* 0x000fe200078e0a10 */
[----:B--2---:R-:W-:Y:S01]  /*d3f0*/  IABS R12, R14 ;  /* 0x0000000e000c7213 */ /* 0x004fe20000000000 */
[----:B------:R-:W-:-:S04]  /*d400*/  IMAD.HI.U32 R14, R0, R10, RZ ;  /* 0x0000000a000e7227 */ /* 0x000fc800078e00ff */
[----:B------:R-:W-:Y:S02]  /*d410*/  IMAD.MOV R14, RZ, RZ, -R14 ;  /* 0x000000ffff0e7224 */ /* 0x000fe400078e0a0e */
[----:B------:R-:W-:Y:S02]  /*d420*/  IMAD.MOV.U32 R8, RZ, RZ, R12 ;  /* 0x000000ffff087224 */ /* 0x000fe400078e000c */
[C---:B------:R-:W-:Y:S01]  /*d430*/  IMAD R10, R2.reuse, R14, R10 ;  /* 0x0000000e020a7224 */ /* 0x040fe200078e020a */
[----:B------:R-:W2:Y:S04]  /*d440*/  LDL R12, [R1+0x1bc] ;  /* 0x0001bc00010c7983 */ /* 0x000ea80000100800 */
[----:B------:R-:W4:Y:S04]  /*d450*/  LDL R14, [R1+0x1b8] ;  /* 0x0001b800010e7983 */ /* 0x000f280000100800 */
[----:B------:R0:W-:Y:S04]  /*d460*/  STL [R1+0x20c], R16 ;  /* 0x00020c1001007387 */ /* 0x0001e80000100800 */
[----:B0-----:R-:W2:Y:S01]  /*d470*/  LDL.LU R16, [R1+0x31e4] ;  /* 0x0031e40001107983 */ /* 0x001ea20000300800 */
[----:B------:R-:W-:Y:S01]  /*d480*/  ISETP.GT.U32.AND P6, PT, R2, R13, PT ;  /* 0x0000000d0200720c */ /* 0x000fe20003fc4070 */
[----:B------:R-:W-:Y:S01]  /*d490*/  IMAD.HI.U32 R4, R0, R11, RZ ;  /* 0x0000000b00047227 */ /* 0x000fe200078e00ff */
[----:B------:R-:W-:-:S03]  /*d4a0*/  ISETP.GT.U32.AND P1, PT, R2, R7, PT ;  /* 0x000000070200720c */ /* 0x000fc60003f24070 */
[----:B------:R-:W-:-:S04]  /*d4b0*/  IMAD.MOV R4, RZ, RZ, -R4 ;  /* 0x000000ffff047224 */ /* 0x000fc800078e0a04 */
[----:B------:R-:W-:-:S04]  /*d4c0*/  IMAD R4, R2, R4, R11 ;  /* 0x0000000402047224 */ /* 0x000fc800078e020b */
[--C-:B------:R-:W-:Y:S01]  /*d4d0*/  @!P6 IMAD.IADD R13, R13, 0x1, -R2.reuse ;  /* 0x000000010d0de824 */ /* 0x100fe200078e0a02 */
[C---:B------:R-:W-:Y:S01]  /*d4e0*/  ISETP.GT.U32.AND P6, PT, R2.reuse, R4, PT ;  /* 0x000000040200720c */ /* 0x040fe20003fc4070 */
[--C-:B------:R-:W-:Y:S01]  /*d4f0*/  @!P1 IMAD.IADD R7, R7, 0x1, -R2.reuse ;  /* 0x0000000107079824 */ /* 0x100fe200078e0a02 */
[C---:B------:R-:W-:Y:S02]  /*d500*/  ISETP.GT.U32.AND P1, PT, R2.reuse, R10, PT ;  /* 0x0000000a0200720c */ /* 0x040fe40003f24070 */
[----:B------:R-:W-:Y:S01]  /*d510*/  ISETP.GT.U32.AND P0, PT, R2, R13, PT ;  /* 0x0000000d0200720c */ /* 0x000fe20003f04070 */
[----:B------:R-:W-:Y:S01]  /*d520*/  IMAD.HI.U32 R11, R0, R9, RZ ;  /* 0x00000009000b7227 */ /* 0x000fe200078e00ff */
[----:B------:R0:W-:Y:S07]  /*d530*/  STL [R1+0x31e0], R19 ;  /* 0x0031e01301007387 */ /* 0x0001ee0000100800 */
[----:B------:R-:W-:-:S02]  /*d540*/  @!P6 IMAD.IADD R4, R4, 0x1, -R2 ;  /* 0x000000010404e824 */ /* 0x000fc400078e0a02 */
[--C-:B------:R-:W-:Y:S02]  /*d550*/  @!P1 IMAD.IADD R10, R10, 0x1, -R2.reuse ;  /* 0x000000010a0a9824 */ /* 0x100fe400078e0a02 */
[----:B0-----:R-:W-:Y:S01]  /*d560*/  IMAD.MOV.U32 R19, RZ, RZ, R7 ;  /* 0x000000ffff137224 */ /* 0x001fe200078e0007 */
[----:B------:R-:W-:Y:S01]  /*d570*/  ISETP.GT.U32.AND P1, PT, R2, R4, PT ;  /* 0x000000040200720c */ /* 0x000fe20003f24070 */
[----:B------:R-:W-:Y:S01]  /*d580*/  IMAD.MOV R11, RZ, RZ, -R11 ;  /* 0x000000ffff0b7224 */ /* 0x000fe200078e0a0b */
[----:B-----5:R-:W-:Y:S01]  /*d590*/  ISETP.GE.AND P2, PT, R6, RZ, PT ;  /* 0x000000ff0600720c */ /* 0x020fe20003f46270 */
[----:B------:R-:W-:Y:S02]  /*d5a0*/  @!P3 IMAD.MOV R19, RZ, RZ, -R19 ;  /* 0x000000ffff13b224 */ /* 0x000fe400078e0a13 */
[----:B------:R-:W-:Y:S01]  /*d5b0*/  IMAD R6, R2, R11, R9 ;  /* 0x0000000b02067224 */ /* 0x000fe200078e0209 */
[----:B---3--:R-:W-:Y:S01]  /*d5c0*/  IABS R9, R15 ;  /* 0x0000000f00097213 */ /* 0x008fe20000000000 */
[----:B------:R-:W-:-:S06]  /*d5d0*/  @!P0 IMAD.IADD R13, R13, 0x1, -R2 ;  /* 0x000000010d0d8824 */ /* 0x000fcc00078e0a02 */
[----:B------:R-:W-:-:S04]  /*d5e0*/  @!P1 IMAD.IADD R4, R4, 0x1, -R2 ;  /* 0x0000000104049824 */ /* 0x000fc800078e0a02 */
[----:B------:R-:W-:Y:S01]  /*d5f0*/  @!P4 IMAD.MOV R4, RZ, RZ, -R4 ;  /* 0x000000ffff04c224 */ /* 0x000fe200078e0a04 */
[----:B------:R-:W-:Y:S02]  /*d600*/  ISETP.GE.AND P4, PT, R15, RZ, PT ;  /* 0x000000ff0f00720c */ /* 0x000fe40003f86270 */
[----:B----4-:R-:W-:Y:S01]  /*d610*/  IABS R11, R14 ;  /* 0x0000000e000b7213 */ /* 0x010fe20000000000 */
[----:B------:R-:W-:-:S04]  /*d620*/  IMAD.HI.U32 R14, R0, R9, RZ ;  /* 0x00000009000e7227 */ /* 0x000fc800078e00ff */
[----:B------:R-:W-:Y:S01]  /*d630*/  IMAD.MOV R14, RZ, RZ, -R14 ;  /* 0x000000ffff0e7224 */ /* 0x000fe200078e0a0e */
[----:B--2---:R-:W-:Y:S02]  /*d640*/  ISETP.GE.AND P0, PT, R16, RZ, PT ;  /* 0x000000ff1000720c */ /* 0x004fe40003f06270 */
[----:B------:R-:W2:Y:S04]  /*d650*/  LDL.LU R16, [R1+0x1c0] ;  /* 0x0001c00001107983 */ /* 0x000ea80000300800 */
[----:B------:R0:W-:Y:S02]  /*d660*/  STL [R1+0x204], R19 ;  /* 0x0002041301007387 */ /* 0x0001e40000100800 */
[----:B0-----:R-:W-:Y:S02]  /*d670*/  IMAD.MOV.U32 R19, RZ, RZ, R13 ;  /* 0x000000ffff137224 */ /* 0x001fe400078e000d */
[----:B------:R-:W3:Y:S02]  /*d680*/  LDL.LU R13, [R1+0x1ac] ;  /* 0x0001ac00010d7983 */ /* 0x000ee40000300800 */
[----:B------:R-:W-:-:S02]  /*d690*/  @!P5 IMAD.MOV R19, RZ, RZ, -R19 ;  /* 0x000000ffff13d224 */ /* 0x000fc400078e0a13 */
[----:B------:R-:W-:-:S03]  /*d6a0*/  IMAD R9, R2, R14, R9 ;  /* 0x0000000e02097224 */ /* 0x000fc600078e0209 */
[----:B------:R0:W-:Y:S04]  /*d6b0*/  STL [R1+0x184], R19 ;  /* 0x0001841301007387 */ /* 0x0001e80000100800 */
[----:B0-----:R-:W4:Y:S04]  /*d6c0*/  LDL.LU R19, [R1+0x31e0] ;  /* 0x0031e00001137983 */ /* 0x001f280000300800 */
[----:B------:R-:W5:Y:S04]  /*d6d0*/  LDL.LU R14, [R1+0x1c4] ;  /* 0x0001c400010e7983 */ /* 0x000f680000300800 */
[----:B------:R-:W-:Y:S04]  /*d6e0*/  STL [R1+0x1dc], R4 ;  /* 0x0001dc0401007387 */ /* 0x000fe80000100800 */
[----:B------:R-:W2:Y:S01]  /*d6f0*/  LDL.LU R15, [R1+0x1c8] ;  /* 0x0001c800010f7983 */ /* 0x000ea20000300800 */
[----:B------:R-:W-:Y:S01]  /*d700*/  ISETP.GT.U32.AND P3, PT, R2, R10, PT ;  /* 0x0000000a0200720c */ /* 0x000fe20003f64070 */
[----:B------:R-:W-:-:S12]  /*d710*/  IMAD.HI.U32 R3, R0, R8, RZ ;  /* 0x0000000800037227 */ /* 0x000fd800078e00ff */
[----:B------:R-:W-:Y:S01]  /*d720*/  @!P3 IMAD.IADD R10, R10, 0x1, -R2 ;  /* 0x000000010a0ab824 */ /* 0x000fe200078e0a02 */
[----:B------:R-:W-:Y:S01]  /*d730*/  ISETP.GT.U32.AND P3, PT, R2, R9, PT ;  /* 0x000000090200720c */ /* 0x000fe20003f64070 */
[----:B------:R-:W-:-:S04]  /*d740*/  IMAD.MOV R3, RZ, RZ, -R3 ;  /* 0x000000ffff037224 */ /* 0x000fc800078e0a03 */
[----:B------:R-:W-:Y:S01]  /*d750*/  IMAD R3, R2, R3, R8 ;  /* 0x0000000302037224 */ /* 0x000fe200078e0208 */
[----:B------:R-:W-:-:S07]  /*d760*/  IABS R8, R17 ;  /* 0x0000001100087213 */ /* 0x000fce0000000000 */
[----:B------:R-:W-:Y:S01]  /*d770*/  @!P3 IMAD.IADD R9, R9, 0x1, -R2 ;  /* 0x000000010909b824 */ /* 0x000fe200078e0a02 */
[----:B------:R-:W-:Y:S02]  /*d780*/  ISETP.GE.AND P3, PT, R17, RZ, PT ;  /* 0x000000ff1100720c */ /* 0x000fe40003f66270 */
[----:B---3--:R-:W-:Y:S01]  /*d790*/  ISETP.GE.AND P1, PT, R13, RZ, PT ;  /* 0x000000ff0d00720c */ /* 0x008fe20003f26270 */
[----:B------:R-:W-:-:S04]  /*d7a0*/  IMAD.HI.U32 R13, R0, R11, RZ ;  /* 0x0000000b000d7227 */ /* 0x000fc800078e00ff */
[----:B------:R-:W-:-:S04]  /*d7b0*/  IMAD.MOV R13, RZ, RZ, -R13 ;  /* 0x000000ffff0d7224 */ /* 0x000fc800078e0a0d */
[----:B------:R-:W-:Y:S01]  /*d7c0*/  IMAD R11, R2, R13, R11 ;  /* 0x0000000d020b7224 */ /* 0x000fe200078e020b */
[----:B--2---:R0:W-:Y:S04]  /*d7d0*/  STL [R1+0x31dc], R15 ;  /* 0x0031dc0f01007387 */ /* 0x0041e80000100800 */
[----:B------:R-:W2:Y:S04]  /*d7e0*/  LDL.LU R17, [R1+0x1cc] ;  /* 0x0001cc0001117983 */ /* 0x000ea80000300800 */
[----:B------:R-:W3:Y:S01]  /*d7f0*/  LDL.LU R13, [R1+0x1bc] ;  /* 0x0001bc00010d7983 */ /* 0x000ee20000300800 */
[----:B0-----:R-:W-:-:S03]  /*d800*/  IMAD.MOV.U32 R15, RZ, RZ, R10 ;  /* 0x000000ffff0f7224 */ /* 0x001fc600078e000a */
[----:B------:R-:W4:Y:S01]  /*d810*/  LDL.LU R10, [R1+0x1b8] ;  /* 0x0001b800010a7983 */ /* 0x000f220000300800 */
[----:B------:R-:W-:Y:S01]  /*d820*/  ISETP.GT.U32.AND P6, PT, R2, R6, PT ;  /* 0x000000060200720c */ /* 0x000fe20003fc4070 */
[----:B------:R-:W-:Y:S01]  /*d830*/  IMAD.HI.U32 R7, R0, R8, RZ ;  /* 0x0000000800077227 */ /* 0x000fe200078e00ff */
[----:B------:R-:W-:-:S11]  /*d840*/  ISETP.GT.U32.AND P5, PT, R2, R3, PT ;  /* 0x000000030200720c */ /* 0x000fd60003fa4070 */
[----:B------:R-:W-:-:S05]  /*d850*/  @!P6 IMAD.IADD R6, R6, 0x1, -R2 ;  /* 0x000000010606e824 */ /* 0x000fca00078e0a02 */
[----:B------:R-:W-:Y:S01]  /*d860*/  ISETP.GT.U32.AND P6, PT, R2, R6, PT ;  /* 0x000000060200720c */ /* 0x000fe20003fc4070 */
[----:B------:R-:W-:-:S04]  /*d870*/  IMAD.MOV R7, RZ, RZ, -R7 ;  /* 0x000000ffff077224 */ /* 0x000fc800078e0a07 */
[----:B------:R-:W-:Y:S02]  /*d880*/  IMAD R8, R2, R7, R8 ;  /* 0x0000000702087224 */ /* 0x000fe400078e0208 */
[----:B------:R-:W-:-:S06]  /*d890*/  @!P5 IMAD.IADD R3, R3, 0x1, -R2 ;  /* 0x000000010303d824 */ /* 0x000fcc00078e0a02 */
[----:B------:R-:W-:Y:S01]  /*d8a0*/  @!P6 IMAD.IADD R6, R6, 0x1, -R2 ;  /* 0x000000010606e824 */ /* 0x000fe200078e0a02 */
[C---:B------:R-:W-:Y:S02]  /*d8b0*/  ISETP.GT.U32.AND P6, PT, R2.reuse, R8, PT ;  /* 0x000000080200720c */ /* 0x040fe40003fc4070 */
[C---:B------:R-:W-:Y:S01]  /*d8c0*/  ISETP.GT.U32.AND P5, PT, R2.reuse, R3, PT ;  /* 0x000000030200720c */ /* 0x040fe20003fa4070 */
[----:B------:R-:W-:Y:S01]  /*d8d0*/  @!P2 IMAD.MOV R15, RZ, RZ, -R15 ;  /* 0x000000ffff0fa224 */ /* 0x000fe200078e0a0f */
[----:B------:R-:W-:-:S09]  /*d8e0*/  ISETP.GT.U32.AND P2, PT, R2, R9, PT ;  /* 0x000000090200720c */ /* 0x000fd20003f44070 */
[--C-:B------:R-:W-:Y:S01]  /*d8f0*/  @!P6 IMAD.IADD R8, R8, 0x1, -R2.reuse ;  /* 0x000000010808e824 */ /* 0x100fe200078e0a02 */
[----:B------:R0:W-:Y:S01]  /*d900*/  STL [R1+0x1e4], R15 ;  /* 0x0001e40f01007387 */ /* 0x0001e20000100800 */
[----:B------:R-:W-:-:S03]  /*d910*/  @!P5 IMAD.IADD R3, R3, 0x1, -R2 ;  /* 0x000000010303d824 */ /* 0x000fc600078e0a02 */
[C---:B------:R-:W-:Y:S02]  /*d920*/  ISETP.GT.U32.AND P6, PT, R2.reuse, R8, PT ;  /* 0x000000080200720c */ /* 0x040fe40003fc4070 */
[----:B------:R-:W-:Y:S01]  /*d930*/  ISETP.GT.U32.AND P5, PT, R2, R11, PT ;  /* 0x0000000b0200720c */ /* 0x000fe20003fa4070 */
[----:B0-----:R-:W-:-:S04]  /*d940*/  IMAD.MOV.U32 R15, RZ, RZ, R6 ;  /* 0x000000ffff0f7224 */ /* 0x001fc800078e0006 */
[----:B------:R-:W-:Y:S02]  /*d950*/  @!P0 IMAD.MOV R15, RZ, RZ, -R15 ;  /* 0x000000ffff0f8224 */ /* 0x000fe400078e0a0f */
[----:B------:R-:W-:-:S04]  /*d960*/  @!P2 IMAD.IADD R9, R9, 0x1, -R2 ;  /* 0x000000010909a824 */ /* 0x000fc800078e0a02 */
[--C-:B------:R-:W-:Y:S01]  /*d970*/  @!P6 IMAD.IADD R8, R8, 0x1, -R2.reuse ;  /* 0x000000010808e824 */ /* 0x100fe200078e0a02 */
[----:B------:R0:W-:Y:S01]  /*d980*/  STL [R1+0x1f4], R15 ;  /* 0x0001f40f01007387 */ /* 0x0001e20000100800 */
[----:B------:R-:W-:Y:S01]  /*d990*/  @!P5 IMAD.IADD R11, R11, 0x1, -R2 ;  /* 0x000000010b0bd824 */ /* 0x000fe200078e0a02 */
[----:B------:R-:W-:Y:S01]  /*d9a0*/  IABS R4, R16 ;  /* 0x0000001000047213 */ /* 0x000fe20000000000 */
[----:B------:R-:W-:Y:S01]  /*d9b0*/  @!P4 IMAD.MOV R9, RZ, RZ, -R9 ;  /* 0x000000ffff09c224 */ /* 0x000fe200078e0a09 */
[----:B------:R-:W-:Y:S01]  /*d9c0*/  ISETP.GE.AND P5, PT, R16, RZ, PT ;  /* 0x000000ff1000720c */ /* 0x000fe20003fa6270 */
[----:B------:R-:W-:Y:S01]  /*d9d0*/  @!P3 IMAD.MOV R8, RZ, RZ, -R8 ;  /* 0x000000ffff08b224 */ /* 0x000fe200078e0a08 */
[----:B0-----:R-:W5:Y:S01]  /*d9e0*/  LDL.LU R15, [R1+0x31dc] ;  /* 0x0031dc00010f7983 */ /* 0x001f620000300800 */
[----:B------:R-:W-:Y:S02]  /*d9f0*/  IMAD.MOV.U32 R16, RZ, RZ, R18 ;  /* 0x000000ffff107224 */ /* 0x000fe400078e0012 */
[----:B------:R-:W-:-:S02]  /*da00*/  IMAD.MOV.U32 R18, RZ, RZ, R29 ;  /* 0x000000ffff127224 */ /* 0x000fc400078e001d */
[----:B----4-:R-:W-:Y:S02]  /*da10*/  IMAD.MOV.U32 R6, RZ, RZ, R10 ;  /* 0x000000ffff067224 */ /* 0x010fe400078e000a */
[----:B------:R-:W-:-:S04]  /*da20*/  IMAD.MOV.U32 R10, RZ, RZ, R3 ;  /* 0x000000ffff0a7224 */ /* 0x000fc800078e0003 */
[----:B------:R-:W-:-:S05]  /*da30*/  @!P1 IMAD.MOV R10, RZ, RZ, -R10 ;  /* 0x000000ffff0a9224 */ /* 0x000fca00078e0a0a */
[----:B------:R-:W-:Y:S04]  /*da40*/  STL [R1+0x200], R10 ;  /* 0x0002000a01007387 */ /* 0x000fe80000100800 */
[----:B------:R-:W4:Y:S04]  /*da50*/  LDL.LU R29, [R1+0x208] ;  /* 0x00020800011d7983 */ /* 0x000f280000300800 */
[----:B------:R-:W-:Y:S04]  /*da60*/  STL [R1+0x1fc], R9 ;  /* 0x0001fc0901007387 */ /* 0x000fe80000100800 */
[----:B------:R-:W-:Y:S04]  /*da70*/  STL [R1+0x1f8], R8 ;  /* 0x0001f80801007387 */ /* 0x000fe80000100800 */
[----:B------:R-:W-:Y:S04]  /*da80*/  STL [R1+0x31d4], R21 ;  /* 0x0031d41501007387 */ /* 0x000fe80000100800 */
[----:B------:R0:W-:Y:S04]  /*da90*/  STL [R1+0x31d8], R18 ;  /* 0x0031d81201007387 */ /* 0x0001e80000100800 */
[----:B0-----:R-:W4:Y:S01]  /*daa0*/  LDL.LU R18, [R1+0x1d0] ;  /* 0x0001d00001127983 */ /* 0x001f220000300800 */
[----:B------:R-:W-:-:S05]  /*dab0*/  IABS R12, R12 ;  /* 0x0000000c000c7213 */ /* 0x000fca0000000000 */
[----:B------:R-:W-:-:S04]  /*dac0*/  IMAD.HI.U32 R7, R0, R12, RZ ;  /* 0x0000000c00077227 */ /* 0x000fc800078e00ff */
[----:B------:R-:W-:-:S04]  /*dad0*/  IMAD.MOV R7, RZ, RZ, -R7 ;  /* 0x000000ffff077224 */ /* 0x000fc800078e0a07 */
[----:B------:R-:W-:Y:S02]  /*dae0*/  IMAD R12, R2, R7, R12 ;  /* 0x00000007020c7224 */ /* 0x000fe400078e020c */
[----:B------:R-:W-:-:S04]  /*daf0*/  IMAD.HI.U32 R7, R0, R4, RZ ;  /* 0x0000000400077227 */ /* 0x000fc800078e00ff */
[----:B------:R-:W-:Y:S01]  /*db00*/  IMAD.MOV R7, RZ, RZ, -R7 ;  /* 0x000000ffff077224 */ /* 0x000fe200078e0a07 */
[----:B------:R-:W-:-:S03]  /*db10*/  ISETP.GT.U32.AND P1, PT, R2, R12, PT ;  /* 0x0000000c0200720c */ /* 0x000fc60003f24070 */
[----:B------:R-:W-:-:S05]  /*db20*/  IMAD R4, R2, R7, R4 ;  /* 0x0000000702047224 */ /* 0x000fca00078e0204 */
[----:B------:R-:W-:-:S05]  /*db30*/  ISETP.GT.U32.AND P2, PT, R2, R4, PT ;  /* 0x000000040200720c */ /* 0x000fca0003f44070 */
[----:B------:R-:W-:Y:S01]  /*db40*/  @!P1 IMAD.IADD R12, R12, 0x1, -R2 ;  /* 0x000000010c0c9824 */ /* 0x000fe200078e0a02 */
[----:B------:R-:W-:Y:S02]  /*db50*/  ISETP.GT.U32.AND P1, PT, R2, R11, PT ;  /* 0x0000000b0200720c */ /* 0x000fe40003f24070 */
[----:B------:R-:W-:-:S05]  /*db60*/  ISETP.GE.AND P0, PT, R6, RZ, PT ;  /* 0x000000ff0600720c */ /* 0x000fca0003f06270 */
[----:B------:R-:W-:Y:S01]  /*db70*/  @!P2 IMAD.IADD R4, R4, 0x1, -R2 ;  /* 0x000000010404a824 */ /* 0x000fe200078e0a02 */
[----:B------:R-:W-:-:S04]  /*db80*/  ISETP.GT.U32.AND P2, PT, R2, R12, PT ;  /* 0x0000000c0200720c */ /* 0x000fc80003f44070 */
[----:B------:R-:W-:Y:S01]  /*db90*/  ISETP.GT.U32.AND P4, PT, R2, R4, PT ;  /* 0x000000040200720c */ /* 0x000fe20003f84070 */
[--C-:B------:R-:W-:Y:S01]  /*dba0*/  @!P1 IMAD.IADD R11, R11, 0x1, -R2.reuse ;  /* 0x000000010b0b9824 */ /* 0x100fe200078e0a02 */
[----:B---3--:R-:W-:Y:S02]  /*dbb0*/  ISETP.GE.AND P6, PT, R13, RZ, PT ;  /* 0x000000ff0d00720c */ /* 0x008fe40003fc6270 */
[----:B-----5:R-:W-:Y:S02]  /*dbc0*/  IABS R6, R15 ;  /* 0x0000000f00067213 */ /* 0x020fe40000000000 */
[----:B------:R-:W-:Y:S01]  /*dbd0*/  ISETP.GE.AND P1, PT, R15, RZ, PT ;  /* 0x000000ff0f00720c */ /* 0x000fe20003f26270 */
[----:B------:R-:W-:Y:S02]  /*dbe0*/  IMAD.MOV.U32 R15, RZ, RZ, R11 ;  /* 0x000000ffff0f7224 */ /* 0x000fe400078e000b */
[----:B------:R-:W-:Y:S02]  /*dbf0*/  @!P2 IMAD.IADD R12, R12, 0x1, -R2 ;  /* 0x000000010c0ca824 */ /* 0x000fe400078e0a02 */
[----:B------:R-:W-:-:S02]  /*dc00*/  @!P0 IMAD.MOV R15, RZ, RZ, -R15 ;  /* 0x000000ffff0f8224 */ /* 0x000fc400078e0a0f */
[----:B------:R-:W-:Y:S01]  /*dc10*/  IMAD.MOV.U32 R21, RZ, RZ, R12 ;  /* 0x000000ffff157224 */ /* 0x000fe200078e000c */
[----:B--2---:R-:W-:Y:S01]  /*dc20*/  IABS R10, R17 ;  /* 0x00000011000a7213 */ /* 0x004fe20000000000 */
[----:B------:R-:W-:Y:S01]  /*dc30*/  @!P4 IMAD.IADD R4, R4, 0x1, -R2 ;  /* 0x000000010404c824 */ /* 0x000fe200078e0a02 */
[----:B------:R-:W-:Y:S01]  /*dc40*/  ISETP.GE.AND P4, PT, R17, RZ, PT ;  /* 0x000000ff1100720c */ /* 0x000fe20003f86270 */
[----:B------:R-:W-:Y:S01]  /*dc50*/  @!P6 IMAD.MOV R21, RZ, RZ, -R21 ;  /* 0x000000ffff15e224 */ /* 0x000fe200078e0a15 */
[----:B------:R-:W2:Y:S04]  /*dc60*/  LDL.LU R17, [R1+0x230] ;  /* 0x0002300001117983 */ /* 0x000ea80000300800 */
[----:B------:R0:W-:Y:S04]  /*dc70*/  STL [R1+0x1f0], R15 ;  /* 0x0001f00f01007387 */ /* 0x0001e80000100800 */
[----:B0-----:R-:W3:Y:S01]  /*dc80*/  LDL.LU R15, [R1+0x23c] ;  /* 0x00023c00010f7983 */ /* 0x001ee20000300800 */
[----:B------:R-:W-:Y:S01]  /*dc90*/  IABS R7, R14 ;  /* 0x0000000e00077213 */ /* 0x000fe20000000000 */
[----:B------:R-:W-:-:S04]  /*dca0*/  IMAD.MOV.U32 R9, RZ, RZ, R10 ;  /* 0x000000ffff097224 */ /* 0x000fc800078e000a */
[----:B------:R-:W-:-:S04]  /*dcb0*/  IMAD.HI.U32 R3, R0, R7, RZ ;  /* 0x0000000700037227 */ /* 0x000fc800078e00ff */
[----:B------:R-:W-:Y:S01]  /*dcc0*/  IMAD.MOV R10, RZ, RZ, -R3 ;  /* 0x000000ffff0a7224 */ /* 0x000fe200078e0a03 */
[----:B----4-:R-:W-:Y:S01]  /*dcd0*/  IABS R13, R18 ;  /* 0x00000012000d7213 */ /* 0x010fe20000000000 */
[----:B------:R-:W-:Y:S02]  /*dce0*/  IMAD.MOV.U32 R12, RZ, RZ, R18 ;  /* 0x000000ffff0c7224 */ /* 0x000fe400078e0012 */
[----:B------:R-:W4:Y:S04]  /*dcf0*/  LDL.LU R18, [R1+0x31d8] ;  /* 0x0031d80001127983 */ /* 0x000f280000300800 */
[----:B------:R0:W-:Y:S04]  /*dd00*/  STL [R1+0x1ec], R21 ;  /* 0x0001ec1501007387 */ /* 0x0001e80000100800 */
[----:B0-----:R-:W5:Y:S01]  /*dd10*/  LDL.LU R21, [R1+0x31d4] ;  /* 0x0031d40001157983 */ /* 0x001f620000300800 */
[----:B------:R-:W-:-:S02]  /*dd20*/  IMAD R7, R2, R10, R7 ;  /* 0x0000000a02077224 */ /* 0x000fc400078e0207 */
[----:B------:R-:W-:-:S03]  /*dd30*/  IMAD.HI.U32 R3, R0, R6, RZ ;  /* 0x0000000600037227 */ /* 0x000fc600078e00ff */
[----:B------:R-:W-:Y:S01]  /*dd40*/  ISETP.GT.U32.AND P2, PT, R2, R7, PT ;  /* 0x000000070200720c */ /* 0x000fe20003f44070 */
[----:B------:R-:W-:-:S04]  /*dd50*/  IMAD.HI.U32 R8, R0, R9, RZ ;  /* 0x0000000900087227 */ /* 0x000fc800078e00ff */
[----:B------:R-:W-:Y:S02]  /*dd60*/  IMAD.MOV R3, RZ, RZ, -R3 ;  /* 0x000000ffff037224 */ /* 0x000fe400078e0a03 */
[----:B------:R-:W-:Y:S02]  /*dd70*/  IMAD.MOV R8, RZ, RZ, -R8 ;  /* 0x000000ffff087224 */ /* 0x000fe400078e0a08 */
[C---:B------:R-:W-:Y:S02]  /*dd80*/  IMAD R6, R2.reuse, R3, R6 ;  /* 0x0000000302067224 */ /* 0x040fe400078e0206 */
[C---:B------:R-:W-:Y:S02]  /*dd90*/  IMAD R9, R2.reuse, R8, R9 ;  /* 0x0000000802097224 */ /* 0x040fe400078e0209 */
[----:B------:R-:W-:Y:S01]  /*dda0*/  @!P2 IMAD.IADD R7, R7, 0x1, -R2 ;  /* 0x000000010707a824 */ /* 0x000fe200078e0a02 */
[C---:B------:R-:W-:Y:S02]  /*ddb0*/  ISETP.GT.U32.AND P2, PT, R2.reuse, R6, PT ;  /* 0x000000060200720c */ /* 0x040fe40003f44070 */
[----:B------:R-:W-:-:S02]  /*ddc0*/  ISETP.GT.U32.AND P6, PT, R2, R9, PT ;  /* 0x000000090200720c */ /* 0x000fc40003fc4070 */
[----:B------:R-:W-:Y:S02]  /*ddd0*/  IABS R8, R16 ;  /* 0x0000001000087213 */ /* 0x000fe40000000000 */
[----:B------:R-:W-:Y:S02]  /*dde0*/  ISETP.GT.U32.AND P0, PT, R2, R7, PT ;  /* 0x000000070200720c */ /* 0x000fe40003f04070 */
[----:B------:R-:W-:Y:S01]  /*ddf0*/  ISETP.GE.AND P3, PT, R14, RZ, PT ;  /* 0x000000ff0e00720c */ /* 0x000fe20003f66270 */
[----:B------:R-:W-:Y:S01]  /*de00*/  IMAD.HI.U32 R14, R0, R13, RZ ;  /* 0x0000000d000e7227 */ /* 0x000fe200078e00ff */
[----:B------:R-:W-:Y:S02]  /*de10*/  IABS R3, R29 ;  /* 0x0000001d00037213 */ /* 0x000fe40000000000 */
[----:B------:R-:W-:Y:S01]  /*de20*/  IABS R10, R19 ;  /* 0x00000013000a7213 */ /* 0x000fe20000000000 */
[----:B------:R-:W-:Y:S02]  /*de30*/  @!P2 IMAD.IADD R6, R6, 0x1, -R2 ;  /* 0x000000010606a824 */ /* 0x000fe400078e0a02 */
[----:B------:R-:W-:-:S04]  /*de40*/  IMAD.HI.U32 R11, R0, R8, RZ ;  /* 0x00000008000b7227 */ /* 0x000fc800078e00ff */
[----:B------:R-:W-:Y:S01]  /*de50*/  @!P5 IMAD.MOV R4, RZ, RZ, -R4 ;  /* 0x000000ffff04d224 */ /* 0x000fe200078e0a04 */
[----:B------:R-:W-:Y:S01]  /*de60*/  ISETP.GE.AND P5, PT, R12, RZ, PT ;  /* 0x000000ff0c00720c */ /* 0x000fe20003fa6270 */
[----:B------:R-:W-:Y:S01]  /*de70*/  IMAD.MOV R14, RZ, RZ, -R14 ;  /* 0x000000ffff0e7224 */ /* 0x000fe200078e0a0e */
[----:B------:R-:W-:Y:S01]  /*de80*/  ISETP.GT.U32.AND P2, PT, R2, R6, PT ;  /* 0x000000060200720c */ /* 0x000fe20003f44070 */
[----:B------:R-:W-:Y:S02]  /*de90*/  IMAD.MOV.U32 R12, RZ, RZ, R3 ;  /* 0x000000ffff0c7224 */ /* 0x000fe400078e0003 */
[----:B------:R-:W-:Y:S02]  /*dea0*/  @!P6 IMAD.IADD R9, R9, 0x1, -R2 ;  /* 0x000000010909e824 */ /* 0x000fe400078e0a02 */
[----:B------:R-:W-:Y:S01]  /*deb0*/  IMAD.MOV R3, RZ, RZ, -R11 ;  /* 0x000000ffff037224 */ /* 0x000fe200078e0a0b */
[----:B------:R0:W-:Y:S01]  /*dec0*/  STL [R1+0x1e8], R4 ;  /* 0x0001e80401007387 */ /* 0x0001e20000100800 */
[----:B------:R-:W-:Y:S01]  /*ded0*/  IMAD.HI.U32 R11, R0, R10, RZ ;  /* 0x0000000a000b7227 */ /* 0x000fe200078e00ff */
[----:B------:R-:W-:-:S03]  /*dee0*/  ISETP.GT.U32.AND P6, PT, R2, R9, PT ;  /* 0x000000090200720c */ /* 0x000fc60003fc4070 */
[----:B------:R-:W-:Y:S02]  /*def0*/  @!P0 IMAD.IADD R7, R7, 0x1, -R2 ;  /* 0x0000000107078824 */ /* 0x000fe400078e0a02 */
[C---:B------:R-:W-:Y:S02]  /*df00*/  IMAD R3, R2.reuse, R3, R8 ;  /* 0x0000000302037224 */ /* 0x040fe400078e0208 */
[----:B0-----:R-:W-:Y:S02]  /*df10*/  IMAD R4, R2, R14, R13 ;  /* 0x0000000e02047224 */ /* 0x001fe400078e020d */
[----:B------:R-:W-:Y:S02]  /*df20*/  IMAD.MOV R11, RZ, RZ, -R11 ;  /* 0x000000ffff0b7224 */ /* 0x000fe400078e0a0b */
[----:B------:R-:W-:Y:S01]  /*df30*/  IMAD.HI.U32 R8, R0, R12, RZ ;  /* 0x0000000c00087227 */ /* 0x000fe200078e00ff */
[----:B------:R-:W-:-:S03]  /*df40*/  ISETP.GT.U32.AND P0, PT, R2, R4, PT ;  /* 0x000000040200720c */ /* 0x000fc60003f04070 */
[----:B------:R-:W-:Y:S02]  /*df50*/  IMAD.MOV.U32 R13, RZ, RZ, R7 ;  /* 0x000000ffff0d7224 */ /* 0x000fe400078e0007 */
[C---:B------:R-:W-:Y:S02]  /*df60*/  IMAD R10, R2.reuse, R11, R10 ;  /* 0x0000000b020a7224 */ /* 0x040fe400078e020a */
[----:B------:R-:W-:Y:S02]  /*df70*/  IMAD.MOV R8, RZ, RZ, -R8 ;  /* 0x000000ffff087224 */ /* 0x000fe400078e0a08 */
[----:B------:R-:W-:Y:S01]  /*df80*/  @!P3 IMAD.MOV R13, RZ, RZ, -R13 ;  /* 0x000000ffff0db224 */ /* 0x000fe200078e0a0d */
[C---:B------:R-:W-:Y:S01]  /*df90*/  ISETP.GT.U32.AND P3, PT, R2.reuse, R3, PT ;  /* 0x000000030200720c */ /* 0x040fe20003f64070 */
[----:B------:R-:W-:Y:S02]  /*dfa0*/  IMAD R11, R2, R8, R12 ;  /* 0x00000008020b7224 */ /* 0x000fe400078e020c */
[--C-:B------:R-:W-:Y:S01]  /*dfb0*/  @!P2 IMAD.IADD R6, R6, 0x1, -R2.reuse ;  /* 0x000000010606a824 */ /* 0x100fe200078e0a02 */
[C---:B------:R-:W-:Y:S01]  /*dfc0*/  ISETP.GT.U32.AND P2, PT, R2.reuse, R10, PT ;  /* 0x0000000a0200720c */ /* 0x040fe20003f44070 */
[--C-:B------:R-:W-:Y:S01]  /*dfd0*/  @!P6 IMAD.IADD R9, R9, 0x1, -R2.reuse ;  /* 0x000000010909e824 */ /* 0x100fe200078e0a02 */
[----:B------:R-:W-:Y:S01]  /*dfe0*/  ISETP.GT.U32.AND P6, PT, R2, R11, PT ;  /* 0x0000000b0200720c */ /* 0x000fe20003fc4070 */
[----:B------:R-:W-:Y:S01]  /*dff0*/  @!P0 IMAD.IADD R4, R4, 0x1, -R2 ;  /* 0x0000000104048824 */ /* 0x000fe200078e0a02 */
[----:B------:R0:W-:Y:S01]  /*e000*/  STL [R1+0x1e0], R13 ;  /* 0x0001e00d01007387 */ /* 0x0001e20000100800 */
[----:B------:R-:W-:-:S03]  /*e010*/  IMAD.MOV.U32 R14, RZ, RZ, R16 ;  /* 0x000000ffff0e7224 */ /* 0x000fc600078e0010 */
[----:B------:R-:W3:Y:S01]  /*e020*/  LDL.LU R16, [R1+0x244] ;  /* 0x0002440001107983 */ /* 0x000ee20000300800 */
[----:B------:R-:W-:Y:S01]  /*e030*/  ISETP.GT.U32.AND P0, PT, R2, R4, PT ;  /* 0x000000040200720c */ /* 0x000fe20003f04070 */
[----:B------:R-:W-:Y:S02]  /*e040*/  IMAD.MOV.U32 R12, RZ, RZ, R6 ;  /* 0x000000ffff0c7224 */ /* 0x000fe400078e0006 */
[--C-:B------:R-:W-:Y:S02]  /*e050*/  @!P3 IMAD.IADD R3, R3, 0x1, -R2.reuse ;  /* 0x000000010303b824 */ /* 0x100fe400078e0a02 */
[----:B------:R-:W-:Y:S02]  /*e060*/  @!P2 IMAD.IADD R10, R10, 0x1, -R2 ;  /* 0x000000010a0aa824 */ /* 0x000fe400078e0a02 */
[----:B------:R-:W-:Y:S01]  /*e070*/  @!P1 IMAD.MOV R12, RZ, RZ, -R12 ;  /* 0x000000ffff0c9224 */ /* 0x000fe200078e0a0c */
[C---:B------:R-:W-:Y:S01]  /*e080*/  ISETP.GT.U32.AND P1, PT, R2.reuse, R3, PT ;  /* 0x000000030200720c */ /* 0x040fe20003f24070 */
[----:B------:R-:W-:Y:S01]  /*e090*/  @!P6 IMAD.IADD R11, R11, 0x1, -R2 ;  /* 0x000000010b0be824 */ /* 0x000fe200078e0a02 */
[----:B------:R-:W-:Y:S01]  /*e0a0*/  ISETP.GT.U32.AND P6, PT, R2, R10, PT ;  /* 0x0000000a0200720c */ /* 0x000fe20003fc4070 */
[----:B0-----:R-:W-:-:S02]  /*e0b0*/  IMAD.MOV.U32 R13, RZ, RZ, R19 ;  /* 0x000000ffff0d7224 */ /* 0x001fc400078e0013 */
[----:B------:R-:W-:Y:S01]  /*e0c0*/  @!P4 IMAD.MOV R9, RZ, RZ, -R9 ;  /* 0x000000ffff09c224 */ /* 0x000fe200078e0a09 */
[----:B------:R-:W-:Y:S01]  /*e0d0*/  ISETP.GT.U32.AND P4, PT, R2, R11, PT ;  /* 0x0000000b0200720c */ /* 0x000fe20003f84070 */
[--C-:B------:R-:W-:Y:S01]  /*e0e0*/  @!P0 IMAD.IADD R4, R4, 0x1, -R2.reuse ;  /* 0x0000000104048824 */ /* 0x100fe200078e0a02 */
[----:B------:R-:W-:Y:S01]  /*e0f0*/  ISETP.GE.AND P3, PT, R14, RZ, PT ;  /* 0x000000ff0e00720c */ /* 0x000fe20003f66270 */
[----:B------:R-:W3:Y:S01]  /*e100*/  LDL.LU R19, [R1+0x24c] ;  /* 0x00024c0001137983 */ /* 0x000ee20000300800 */
[----:B------:R-:W-:Y:S02]  /*e110*/  ISETP.GE.AND P0, PT, R13, RZ, PT ;  /* 0x000000ff0d00720c */ /* 0x000fe40003f06270 */
[----:B------:R-:W-:Y:S01]  /*e120*/  ISETP.GE.AND P2, PT, R29, RZ, PT ;  /* 0x000000ff1d00720c */ /* 0x000fe20003f46270 */
[--C-:B------:R-:W-:Y:S01]  /*e130*/  @!P1 IMAD.IADD R3, R3, 0x1, -R2.reuse ;  /* 0x0000000103039824 */ /* 0x100fe200078e0a02 */
[----:B------:R-:W-:Y:S01]  /*e140*/  STL [R1+0x1bc], R12 ;  /* 0x0001bc0c01007387 */ /* 0x000fe20000100800 */
[----:B------:R-:W-:-:S03]  /*e150*/  @!P6 IMAD.IADD R10, R10, 0x1, -R2 ;  /* 0x000000010a0ae824 */ /* 0x000fc600078e0a02 */
[----:B------:R-:W3:Y:S01]  /*e160*/  LDL.LU R29, [R1+0x25c] ;  /* 0x00025c00011d7983 */ /* 0x000ee20000300800 */
[----:B------:R-:W-:-:S03]  /*e170*/  IMAD.MOV.U32 R13, RZ, RZ, R10 ;  /* 0x000000ffff0d7224 */ /* 0x000fc600078e000a */
[----:B------:R0:W-:Y:S01]  /*e180*/  STL [R1+0x1c8], R9 ;  /* 0x0001c80901007387 */ /* 0x0001e20000100800 */
[----:B------:R-:W-:Y:S02]  /*e190*/  @!P5 IMAD.MOV R4, RZ, RZ, -R4 ;  /* 0x000000ffff04d224 */ /* 0x000fe400078e0a04 */
[----:B------:R-:W-:Y:S01]  /*e1a0*/  @!P4 IMAD.IADD R11, R11, 0x1, -R2 ;  /* 0x000000010b0bc824 */ /* 0x000fe200078e0a02 */
[----:B--2---:R-:W-:Y:S01]  /*e1b0*/  IABS R8, R17 ;  /* 0x0000001100087213 */ /* 0x004fe20000000000 */
[----:B------:R-:W-:Y:S02]  /*e1c0*/  @!P0 IMAD.MOV R13, RZ, RZ, -R13 ;  /* 0x000000ffff0d8224 */ /* 0x000fe400078e0a0d */
[----:B0-----:R-:W-:Y:S01]  /*e1d0*/  IMAD.MOV.U32 R9, RZ, RZ, R3 ;  /* 0x000000ffff097224 */ /* 0x001fe200078e0003 */
[----:B------:R-:W-:-:S03]  /*e1e0*/  ISETP.GE.AND P5, PT, R17, RZ, PT ;  /* 0x000000ff1100720c */ /* 0x000fc60003fa6270 */
[----:B------:R-:W-:Y:S01]  /*e1f0*/  @!P3 IMAD.MOV R9, RZ, RZ, -R9 ;  /* 0x000000ffff09b224 */ /* 0x000fe200078e0a09 */
[----:B------:R-:W-:Y:S01]  /*e200*/  STL [R1+0x1d0], R4 ;  /* 0x0001d00401007387 */ /* 0x000fe20000100800 */
[----:B------:R-:W-:Y:S02]  /*e210*/  @!P2 IMAD.MOV R11, RZ, RZ, -R11 ;  /* 0x000000ffff0ba224 */ /* 0x000fe400078e0a0b */
[----:B----4-:R-:W-:Y:S02]  /*e220*/  IMAD.MOV.U32 R17, RZ, RZ, R18 ;  /* 0x000000ffff117224 */ /* 0x010fe400078e0012 */
[----:B------:R-:W2:Y:S04]  /*e230*/  LDL.LU R18, [R1+0x2d4] ;  /* 0x0002d40001127983 */ /* 0x000ea80000300800 */
[----:B------:R-:W-:Y:S04]  /*e240*/  STL [R1+0x1d8], R9 ;  /* 0x0001d80901007387 */ /* 0x000fe80000100800 */
[----:B------:R-:W-:Y:S04]  /*e250*/  STL [R1+0x1d4], R13 ;  /* 0x0001d40d01007387 */ /* 0x000fe80000100800 */
[----:B-----5:R0:W-:Y:S04]  /*e260*/  STL [R1+0x31d0], R21 ;  /* 0x0031d01501007387 */ /* 0x0201e80000100800 */
[----:B------:R1:W-:Y:S04]  /*e270*/  STL [R1+0x1cc], R11 ;  /* 0x0001cc0b01007387 */ /* 0x0003e80000100800 */
[----:B0-----:R-:W4:Y:S01]  /*e280*/  LDL.LU R21, [R1+0x254] ;  /* 0x0002540001157983 */ /* 0x001f220000300800 */
[----:B------:R-:W-:-:S04]  /*e290*/  IMAD.HI.U32 R12, R0, R8, RZ ;  /* 0x00000008000c7227 */ /* 0x000fc800078e00ff */
[----:B------:R-:W-:-:S04]  /*e2a0*/  IMAD.MOV R12, RZ, RZ, -R12 ;  /* 0x000000ffff0c7224 */ /* 0x000fc800078e0a0c */
[----:B------:R-:W-:Y:S01]  /*e2b0*/  IMAD R8, R2, R12, R8 ;  /* 0x0000000c02087224 */ /* 0x000fe200078e0208 */
[----:B---3--:R-:W-:-:S04]  /*e2c0*/  IABS R7, R15 ;  /* 0x0000000f00077213 */ /* 0x008fc80000000000 */
[----:B------:R-:W-:Y:S01]  /*e2d0*/  ISETP.GT.U32.AND P1, PT, R2, R8, PT ;  /* 0x000000080200720c */ /* 0x000fe20003f24070 */
[----:B------:R-:W-:-:S04]  /*e2e0*/  IMAD.HI.U32 R6, R0, R7, RZ ;  /* 0x0000000700067227 */ /* 0x000fc800078e00ff */
[----:B------:R-:W-:-:S04]  /*e2f0*/  IMAD.MOV R6, RZ, RZ, -R6 ;  /* 0x000000ffff067224 */ /* 0x000fc800078e0a06 */
[----:B------:R-:W-:-:S04]  /*e300*/  IMAD R7, R2, R6, R7 ;  /* 0x0000000602077224 */ /* 0x000fc800078e0207 */
[----:B------:R-:W-:-:S05]  /*e310*/  @!P1 IMAD.IADD R8, R8, 0x1, -R2 ;  /* 0x0000000108089824 */ /* 0x000fca00078e0a02 */
[C---:B------:R-:W-:Y:S02]  /*e320*/  ISETP.GT.U32.AND P0, PT, R2.reuse, R8, PT ;  /* 0x000000080200720c */ /* 0x040fe40003f04070 */
[----:B------:R-:W-:-:S11]  /*e330*/  ISETP.GT.U32.AND P3, PT, R2, R7, PT ;  /* 0x000000070200720c */ /* 0x000fd60003f64070 */
[----:B------:R-:W-:Y:S01]  /*e340*/  @!P0 IMAD.IADD R8, R8, 0x1, -R2 ;  /* 0x0000000108088824 */ /* 0x000fe200078e0a02 */
[----:B------:R-:W-:-:S05]  /*e350*/  IABS R6, R16 ;  /* 0x0000001000067213 */ /* 0x000fca0000000000 */
[----:B------:R-:W-:-:S04]  /*e360*/  IMAD.HI.U32 R12, R0, R6, RZ ;  /* 0x00000006000c7227 */ /* 0x000fc800078e00ff */
[----:B------:R-:W-:-:S04]  /*e370*/  IMAD.MOV R10, RZ, RZ, -R12 ;  /* 0x000000ffff0a7224 */ /* 0x000fc800078e0a0c */
[----:B------:R-:W-:-:S05]  /*e380*/  IMAD R6, R2, R10, R6 ;  /* 0x0000000a02067224 */ /* 0x000fca00078e0206 */
[----:B------:R-:W-:Y:S02]  /*e390*/  ISETP.GT.U32.AND P0, PT, R2, R6, PT ;  /* 0x000000060200720c */ /* 0x000fe40003f04070 */
[----:B------:R-:W-:Y:S02]  /*e3a0*/  IABS R4, R19 ;  /* 0x0000001300047213 */ /* 0x000fe40000000000 */
[----:B------:R-:W-:Y:S02]  /*e3b0*/  ISETP.GE.AND P1, PT, R19, RZ, PT ;  /* 0x000000ff1300720c */ /* 0x000fe40003f26270 */
[----:B------:R-:W3:Y:S01]  /*e3c0*/  LDL.LU R19, [R1+0x2dc] ;  /* 0x0002dc0001137983 */ /* 0x000ee20000300800 */
[----:B------:R-:W-:Y:S01]  /*e3d0*/  IMAD.HI.U32 R9, R0, R4, RZ ;  /* 0x0000000400097227 */ /* 0x000fe200078e00ff */
[----:B------:R-:W-:Y:S02]  /*e3e0*/  IABS R3, R29 ;  /* 0x0000001d00037213 */ /* 0x000fe40000000000 */
[----:B------:R-:W-:Y:S01]  /*e3f0*/  ISETP.GE.AND P2, PT, R29, RZ, PT ;  /* 0x000000ff1d00720c */ /* 0x000fe20003f46270 */
[----:B------:R-:W-:-:S02]  /*e400*/  IMAD.MOV.U32 R29, RZ, RZ, R8 ;  /* 0x000000ffff1d7224 */ /* 0x000fc400078e0008 */
[--C-:B------:R-:W-:Y:S02]  /*e410*/  @!P0 IMAD.IADD R6, R6, 0x1, -R2.reuse ;  /* 0x0000000106068824 */ /* 0x100fe400078e0a02 */
[----:B------:R-:W-:Y:S02]  /*e420*/  @!P3 IMAD.IADD R7, R7, 0x1, -R2 ;  /* 0x000000010707b824 */ /* 0x000fe400078e0a02 */
[----:B------:R-:W-:Y:S02]  /*e430*/  IMAD.MOV R9, RZ, RZ, -R9 ;  /* 0x000000ffff097224 */ /* 0x000fe400078e0a09 */
[----:B------:R-:W-:Y:S01]  /*e440*/  IMAD.HI.U32 R13, R0, R3, RZ ;  /* 0x00000003000d7227 */ /* 0x000fe200078e00ff */
[----:B------:R-:W-:-:S03]  /*e450*/  ISETP.GT.U32.AND P3, PT, R2, R7, PT ;  /* 0x000000070200720c */ /* 0x000fc60003f64070 */
[----:B------:R-:W-:Y:S01]  /*e460*/  @!P5 IMAD.MOV R29, RZ, RZ, -R29 ;  /* 0x000000ffff1dd224 */ /* 0x000fe200078e0a1d */
[C---:B------:R-:W-:Y:S01]  /*e470*/  ISETP.GT.U32.AND P5, PT, R2.reuse, R6, PT ;  /* 0x000000060200720c */ /* 0x040fe20003fa4070 */
[----:B------:R-:W-:Y:S02]  /*e480*/  IMAD R4, R2, R9, R4 ;  /* 0x0000000902047224 */ /* 0x000fe400078e0204 */
[----:B------:R-:W-:Y:S01]  /*e490*/  IMAD.MOV R13, RZ, RZ, -R13 ;  /* 0x000000ffff0d7224 */ /* 0x000fe200078e0a0d */
[----:B------:R-:W-:-:S03]  /*e4a0*/  ISETP.GE.AND P6, PT, R15, RZ, PT ;  /* 0x000000ff0f00720c */ /* 0x000fc60003fc6270 */
[----:B------:R-:W-:Y:S01]  /*e4b0*/  IMAD R3, R2, R13, R3 ;  /* 0x0000000d02037224 */ /* 0x000fe200078e0203 */
[----:B------:R-:W-:Y:S01]  /*e4c0*/  ISETP.GE.AND P4, PT, R16, RZ, PT ;  /* 0x000000ff1000720c */ /* 0x000fe20003f86270 */
[----:B------:R-:W-:Y:S01]  /*e4d0*/  @!P3 IMAD.IADD R7, R7, 0x1, -R2 ;  /* 0x000000010707b824 */ /* 0x000fe200078e0a02 */
[----:B------:R-:W-:-:S03]  /*e4e0*/  IABS R10, R20 ;  /* 0x00000014000a7213 */ /* 0x000fc60000000000 */
[----:B------:R-:W-:-:S04]  /*e4f0*/  @!P5 IMAD.IADD R6, R6, 0x1, -R2 ;  /* 0x000000010606d824 */ /* 0x000fc800078e0a02 */
[----:B------:R-:W-:Y:S01]  /*e500*/  @!P6 IMAD.MOV R7, RZ, RZ, -R7 ;  /* 0x000000ffff07e224 */ /* 0x000fe200078e0a07 */
[----:B-1----:R-:W-:Y:S02]  /*e510*/  IABS R11, R17 ;  /* 0x00000011000b7213 */ /* 0x002fe40000000000 */
[----:B----4-:R-:W-:-:S05]  /*e520*/  IABS R9, R21 ;  /* 0x0000001500097213 */ /* 0x010fca0000000000 */
[----:B------:R-:W-:-:S04]  /*e530*/  IMAD.HI.U32 R13, R0, R9, RZ ;  /* 0x00000009000d7227 */ /* 0x000fc800078e00ff */
[----:B------:R-:W-:-:S04]  /*e540*/  IMAD.MOV R13, RZ, RZ, -R13 ;  /* 0x000000ffff0d7224 */ /* 0x000fc800078e0a0d */
[----:B------:R-:W-:Y:S02]  /*e550*/  IMAD R9, R2, R13, R9 ;  /* 0x0000000d02097224 */ /* 0x000fe400078e0209 */
[----:B------:R-:W-:Y:S02]  /*e560*/  IMAD.MOV.U32 R13, RZ, RZ, R20 ;  /* 0x000000ffff0d7224 */ /* 0x000fe400078e0014 */
[----:B------:R-:W-:Y:S02]  /*e570*/  IMAD.MOV.U32 R20, RZ, RZ, R6 ;  /* 0x000000ffff147224 */ /* 0x000fe400078e0006 */
[----:B------:R-:W-:Y:S02]  /*e580*/  IMAD.MOV.U32 R8, RZ, RZ, R21 ;  /* 0x000000ffff087224 */ /* 0x000fe400078e0015 */
[----:B------:R-:W4:Y:S01]  /*e590*/  LDL.LU R21, [R1+0x31d0] ;  /* 0x0031d00001157983 */ /* 0x000f220000300800 */
[----:B------:R-:W-:Y:S02]  /*e5a0*/  @!P4 IMAD.MOV R20, RZ, RZ, -R20 ;  /* 0x000000ffff14c224 */ /* 0x000fe400078e0a14 */
[----:B------:R-:W-:Y:S01]  /*e5b0*/  ISETP.GE.AND P6, PT, R8, RZ, PT ;  /* 0x000000ff0800720c */ /* 0x000fe20003fc6270 */
[----:B------:R0:W-:Y:S01]  /*e5c0*/  STL [R1+0x1c4], R29 ;  /* 0x0001c41d01007387 */ /* 0x0001e20000100800 */
[----:B------:R-:W-:-:S03]  /*e5d0*/  IMAD.MOV.U32 R8, RZ, RZ, R17 ;  /* 0x000000ffff087224 */ /* 0x000fc600078e0011 */
[----:B------:R-:W-:Y:S04]  /*e5e0*/  STL [R1+0x1c0], R7 ;  /* 0x0001c00701007387 */ /* 0x000fe80000100800 */
[----:B0-----:R-:W5:Y:S04]  /*e5f0*/  LDL.LU R29, [R1+0x2e4] ;  /* 0x0002e400011d7983 */ /* 0x001f680000300800 */
[----:B------:R-:W4:Y:S04]  /*e600*/  LDL.LU R17, [R1+0x2ec] ;  /* 0x0002ec0001117983 */ /* 0x000f280000300800 */
[----:B------:R0:W-:Y:S04]  /*e610*/  STL [R1+0x1b8], R20 ;  /* 0x0001b81401007387 */ /* 0x0001e80000100800 */
[----:B0-----:R-:W4:Y:S01]  /*e620*/  LDL.LU R20, [R1+0x2f4] ;  /* 0x0002f40001147983 */ /* 0x001f220000300800 */
[----:B------:R-:W-:-:S02]  /*e630*/  ISETP.GT.U32.AND P3, PT, R2, R4, PT ;  /* 0x000000040200720c */ /* 0x000fc40003f64070 */
[----:B------:R-:W-:Y:S01]  /*e640*/  ISETP.GT.U32.AND P0, PT, R2, R3, PT ;  /* 0x000000030200720c */ /* 0x000fe20003f04070 */
[----:B------:R-:W-:-:S10]  /*e650*/  IMAD.HI.U32 R14, R0, R10, RZ ;  /* 0x0000000a000e7227 */ /* 0x000fd400078e00ff */
[----:B------:R-:W-:-:S05]  /*e660*/  @!P3 IMAD.IADD R4, R4, 0x1, -R2 ;  /* 0x000000010404b824 */ /* 0x000fca00078e0a02 */
[----:B------:R-:W-:Y:S01]  /*e670*/  ISETP.GT.U32.AND P3, PT, R2, R4, PT ;  /* 0x000000040200720c */ /* 0x000fe20003f64070 */
[----:B------:R-:W-:Y:S01]  /*e680*/  IMAD.HI.U32 R15, R0, R11, RZ ;  /* 0x0000000b000f7227 */ /* 0x000fe200078e00ff */
[----:B--2---:R-:W-:-:S03]  /*e690*/  IABS R12, R18 ;  /* 0x00000012000c7213 */ /* 0x004fc60000000000 */
[----:B------:R-:W-:Y:S02]  /*e6a0*/  IMAD.MOV R14, RZ, RZ, -R14 ;  /* 0x000000ffff0e7224 */ /* 0x000fe400078e0a0e */
[----:B------:R-:W-:Y:S02]  /*e6b0*/  @!P0 IMAD.IADD R3, R3, 0x1, -R2 ;  /* 0x0000000103038824 */ /* 0x000fe400078e0a02 */
[----:B------:R-:W-:Y:S02]  /*e6c0*/  IMAD.MOV R15, RZ, RZ, -R15 ;  /* 0x000000ffff0f7224 */ /* 0x000fe400078e0a0f */
[C---:B------:R-:W-:Y:S01]  /*e6d0*/  IMAD R10, R2.reuse, R14, R10 ;  /* 0x0000000e020a7224 */ /* 0x040fe200078e020a */
[----:B------:R-:W-:Y:S01]  /*e6e0*/  ISETP.GT.U32.AND P0, PT, R2, R3, PT ;  /* 0x000000030200720c */ /* 0x000fe20003f04070 */
[----:B------:R-:W-:Y:S01]  /*e6f0*/  IMAD.HI.U32 R16, R0, R12, RZ ;  /* 0x0000000c00107227 */ /* 0x000fe200078e00ff */
[C---:B------:R-:W-:Y:S01]  /*e700*/  ISETP.GT.U32.AND P5, PT, R2.reuse, R9, PT ;  /* 0x000000090200720c */ /* 0x040fe20003fa4070 */
[----:B------:R-:W2:Y:S02]  /*e710*/  LDL.LU R14, [R1+0x2f8] ;  /* 0x0002f800010e7983 */ /* 0x000ea40000300800 */
[----:B------:R-:W-:-:S02]  /*e720*/  IMAD R15, R2, R15, R11 ;  /* 0x0000000f020f7224 */ /* 0x000fc400078e020b */
[----:B------:R-:W-:Y:S01]  /*e730*/  @!P3 IMAD.IADD R4, R4, 0x1, -R2 ;  /* 0x000000010404b824 */ /* 0x000fe200078e0a02 */
[C---:B------:R-:W-:Y:S01]  /*e740*/  ISETP.GT.U32.AND P3, PT, R2.reuse, R10, PT ;  /* 0x0000000a0200720c */ /* 0x040fe20003f64070 */
[----:B------:R-:W-:Y:S01]  /*e750*/  IMAD.MOV R16, RZ, RZ, -R16 ;  /* 0x000000ffff107224 */ /* 0x000fe200078e0a10 */
[----:B------:R-:W-:-:S03]  /*e760*/  ISETP.GT.U32.AND P4, PT, R2, R15, PT ;  /* 0x0000000f0200720c */ /* 0x000fc60003f84070 */
[----:B------:R-:W-:Y:S01]  /*e770*/  IMAD R12, R2, R16, R12 ;  /* 0x00000010020c7224 */ /* 0x000fe200078e020c */
[----:B---3--:R-:W-:Y:S01]  /*e780*/  IABS R7, R19 ;  /* 0x0000001300077213 */ /* 0x008fe20000000000 */
[----:B------:R-:W-:-:S03]  /*e790*/  @!P0 IMAD.IADD R3, R3, 0x1, -R2 ;  /* 0x0000000103038824 */ /* 0x000fc600078e0a02 */
[----:B------:R-:W-:Y:S01]  /*e7a0*/  ISETP.GT.U32.AND P0, PT, R2, R12, PT ;  /* 0x0000000c0200720c */ /* 0x000fe20003f04070 */
[----:B------:R-:W-:Y:S02]  /*e7b0*/  IMAD.MOV.U32 R11, RZ, RZ, R4 ;  /* 0x000000ffff0b7224 */ /* 0x000fe400078e0004 */
[--C-:B------:R-:W-:Y:S02]  /*e7c0*/  @!P3 IMAD.IADD R10, R10, 0x1, -R2.reuse ;  /* 0x000000010a0ab824 */ /* 0x100fe400078e0a02 */
[----:B------:R-:W-:Y:S02]  /*e7d0*/  IMAD.MOV.U32 R4, RZ, RZ, R7 ;  /* 0x000000ffff047224 */ /* 0x000fe400078e0007 */
[--C-:B------:R-:W-:Y:S02]  /*e7e0*/  @!P5 IMAD.IADD R9, R9, 0x1, -R2.reuse ;  /* 0x000000010909d824 */ /* 0x100fe400078e0a02 */
[----:B------:R-:W-:Y:S01]  /*e7f0*/  @!P4 IMAD.IADD R15, R15, 0x1, -R2 ;  /* 0x000000010f0fc824 */ /* 0x000fe200078e0a02 */
[----:B------:R-:W-:Y:S01]  /*e800*/  ISETP.GT.U32.AND P4, PT, R2, R10, PT ;  /* 0x0000000a0200720c */ /* 0x000fe20003f84070 */
[----:B------:R-:W-:Y:S01]  /*e810*/  IMAD.HI.U32 R7, R0, R4, RZ ;  /* 0x0000000400077227 */ /* 0x000fe200078e00ff */
[----:B------:R-:W-:-:S02]  /*e820*/  ISETP.GT.U32.AND P3, PT, R2, R9, PT ;  /* 0x000000090200720c */ /* 0x000fc40003f64070 */
[----:B------:R-:W-:Y:S01]  /*e830*/  ISETP.GE.AND P5, PT, R8, RZ, PT ;  /* 0x000000ff0800720c */ /* 0x000fe20003fa6270 */
[----:B------:R-:W-:Y:S02]  /*e840*/  IMAD.MOV R7, RZ, RZ, -R7 ;  /* 0x000000ffff077224 */ /* 0x000fe400078e0a07 */
[----:B------:R-:W-:Y:S02]  /*e850*/  IMAD.MOV.U32 R8, RZ, RZ, R3 ;  /* 0x000000ffff087224 */ /* 0x000fe400078e0003 */
[----:B------:R-:W-:Y:S02]  /*e860*/  @!P0 IMAD.IADD R12, R12, 0x1, -R2 ;  /* 0x000000010c0c8824 */ /* 0x000fe400078e0a02 */
[C---:B------:R-:W-:Y:S02]  /*e870*/  IMAD R4, R2.reuse, R7, R4 ;  /* 0x0000000702047224 */ /* 0x040fe400078e0204 */
[----:B------:R-:W-:Y:S01]  /*e880*/  @!P2 IMAD.MOV R8, RZ, RZ, -R8 ;  /* 0x000000ffff08a224 */ /* 0x000fe200078e0a08 */
[----:B------:R-:W-:Y:S01]  /*e890*/  ISETP.GT.U32.AND P2, PT, R2, R12, PT ;  /* 0x0000000c0200720c */ /* 0x000fe20003f44070 */
[--C-:B------:R-:W-:Y:S01]  /*e8a0*/  @!P4 IMAD.IADD R10, R10, 0x1, -R2.reuse ;  /* 0x000000010a0ac824 */ /* 0x100fe200078e0a02 */
[C---:B------:R-:W-:Y:S01]  /*e8b0*/  ISETP.GT.U32.AND P4, PT, R2.reuse, R4, PT ;  /* 0x000000040200720c */ /* 0x040fe20003f84070 */
[----:B------:R-:W-:Y:S01]  /*e8c0*/  @!P3 IMAD.IADD R9, R9, 0x1, -R2 ;  /* 0x000000010909b824 */ /* 0x000fe200078e0a02 */
[----:B------:R-:W-:Y:S01]  /*e8d0*/  ISETP.GT.U32.AND P0, PT, R2, R15, PT ;  /* 0x0000000f0200720c */ /* 0x000fe20003f04070 */
[----:B------:R-:W-:-:S02]  /*e8e0*/  @!P1 IMAD.MOV R11, RZ, RZ, -R11 ;  /* 0x000000ffff0b9224 */ /* 0x000fc400078e0a0b */
[----:B------:R-:W-:Y:S01]  /*e8f0*/  IMAD.MOV.U32 R16, RZ, RZ, R9 ;  /* 0x000000ffff107224 */ /* 0x000fe200078e0009 */
[----:B------:R-:W-:Y:S02]  /*e900*/  ISETP.GE.AND P1, PT, R13, RZ, PT ;  /* 0x000000ff0d00720c */ /* 0x000fe40003f26270 */
[----:B------:R-:W-:Y:S01]  /*e910*/  STL [R1+0x1b4], R11 ;  /* 0x0001b40b01007387 */ /* 0x000fe20000100800 */
[----:B------:R-:W-:Y:S02]  /*e920*/  @!P6 IMAD.MOV R16, RZ, RZ, -R16 ;  /* 0x000000ffff10e224 */ /* 0x000fe400078e0a10 */
[--C-:B------:R-:W-:Y:S01]  /*e930*/  @!P2 IMAD.IADD R12, R12, 0x1, -R2.reuse ;  /* 0x000000010c0ca824 */ /* 0x100fe200078e0a02 */
[----:B------:R4:W-:Y:S01]  /*e940*/  STL [R1+0x1b0], R8 ;  /* 0x0001b00801007387 */ /* 0x0009e20000100800 */
[----:B------:R-:W-:Y:S01]  /*e950*/  ISETP.GE.AND P2, PT, R19, RZ, PT ;  /* 0x000000ff1300720c */ /* 0x000fe20003f46270 */
[--C-:B------:R-:W-:Y:S01]  /*e960*/  @!P4 IMAD.IADD R4, R4, 0x1, -R2.reuse ;  /* 0x000000010404c824 */ /* 0x100fe200078e0a02 */
[----:B------:R-:W-:Y:S01]  /*e970*/  ISETP.GE.AND P3, PT, R18, RZ, PT ;  /* 0x000000ff1200720c */ /* 0x000fe20003f66270 */
[----:B------:R-:W3:Y:S04]  /*e980*/  LDL.LU R19, [R1+0x304] ;  /* 0x0003040001137983 */ /* 0x000ee80000300800 */
[----:B------:R-:W2:Y:S01]  /*e990*/  LDL.LU R18, [R1+0x2fc] ;  /* 0x0002fc0001127983 */ /* 0x000ea20000300800 */
[----:B------:R-:W-:-:S03]  /*e9a0*/  @!P0 IMAD.IADD R15, R15, 0x1, -R2 ;  /* 0x000000010f0f8824 */ /* 0x000fc600078e0a02 */
[----:B------:R-:W-:Y:S01]  /*e9b0*/  STL [R1+0x1ac], R16 ;  /* 0x0001ac1001007387 */ /* 0x000fe20000100800 */
[----:B------:R-:W-:-:S03]  /*e9c0*/  @!P1 IMAD.MOV R10, RZ, RZ, -R10 ;  /* 0x000000ffff0a9224 */ /* 0x000fc600078e0a0a */
[----:B------:R-:W-:Y:S01]  /*e9d0*/  @!P3 IMAD.MOV R12, RZ, RZ, -R12 ;  /* 0x000000ffff0cb224 */ /* 0x000fe200078e0a0c */
[----:B-----5:R-:W-:Y:S02]  /*e9e0*/  IABS R6, R29 ;  /* 0x0000001d00067213 */ /* 0x020fe40000000000 */
[----:B------:R-:W-:Y:S02]  /*e9f0*/  ISETP.GE.AND P4, PT, R29, RZ, PT ;  /* 0x000000ff1d00720c */ /* 0x000fe40003f86270 */
[----:B------:R-:W5:Y:S01]  /*ea00*/  LDL.LU R29, [R1+0x308] ;  /* 0x00030800011d7983 */ /* 0x000f620000300800 */
[----:B----4-:R-:W-:-:S05]  /*ea10*/  IABS R8, R20 ;  /* 0x0000001400087213 */ /* 0x010fca0000000000 */
[----:B------:R-:W-:-:S04]  /*ea20*/  IMAD.HI.U32 R13, R0, R8, RZ ;  /* 0x00000008000d7227 */ /* 0x000fc800078e00ff */
[----:B------:R-:W-:Y:S02]  /*ea30*/  IMAD.MOV R9, RZ, RZ, -R13 ;  /* 0x000000ffff097224 */ /* 0x000fe400078e0a0d */
[----:B------:R-:W-:-:S04]  /*ea40*/  IMAD.MOV.U32 R13, RZ, RZ, R15 ;  /* 0x000000ffff0d7224 */ /* 0x000fc800078e000f */
[----:B------:R-:W-:Y:S01]  /*ea50*/  @!P5 IMAD.MOV R13, RZ, RZ, -R13 ;  /* 0x000000ffff0dd224 */ /* 0x000fe200078e0a0d */
[----:B------:R0:W-:Y:S01]  /*ea60*/  STL [R1+0x1a8], R10 ;  /* 0x0001a80a01007387 */ /* 0x0001e20000100800 */
[----:B------:R-:W-:-:S03]  /*ea70*/  ISETP.GE.AND P3, PT, R20, RZ, PT ;  /* 0x000000ff1400720c */ /* 0x000fc60003f66270 */
[----:B------:R-:W-:Y:S04]  /*ea80*/  STL [R1+0x1a4], R13 ;  /* 0x0001a40d01007387 */ /* 0x000fe80000100800 */
[----:B------:R-:W-:Y:S04]  /*ea90*/  STL [R1+0x198], R12 ;  /* 0x0001980c01007387 */ /* 0x000fe80000100800 */
[----:B------:R-:W4:Y:S01]  /*eaa0*/  LDL R20, [R1+0x310] ;  /* 0x0003100001147983 */ /* 0x000f220000100800 */
[----:B------:R-:W-:-:S04]  /*eab0*/  IMAD.HI.U32 R3, R0, R6, RZ ;  /* 0x0000000600037227 */ /* 0x000fc800078e00ff */
[----:B------:R-:W-:-:S04]  /*eac0*/  IMAD.MOV R3, RZ, RZ, -R3 ;  /* 0x000000ffff037224 */ /* 0x000fc800078e0a03 */
[----:B------:R-:W-:-:S05]  /*ead0*/  IMAD R3, R2, R3, R6 ;  /* 0x0000000302037224 */ /* 0x000fca00078e0206 */
[----:B------:R-:W-:Y:S02]  /*eae0*/  ISETP.GT.U32.AND P0, PT, R2, R3, PT ;  /* 0x000000030200720c */ /* 0x000fe40003f04070 */
[----:B------:R-:W-:-:S05]  /*eaf0*/  IABS R11, R17 ;  /* 0x00000011000b7213 */ /* 0x000fca0000000000 */
[----:B------:R-:W-:-:S06]  /*eb00*/  IMAD.HI.U32 R7, R0, R11, RZ ;  /* 0x0000000b00077227 */ /* 0x000fcc00078e00ff */
[----:B------:R-:W-:Y:S01]  /*eb10*/  @!P0 IMAD.IADD R3, R3, 0x1, -R2 ;  /* 0x0000000103038824 */ /* 0x000fe200078e0a02 */
[----:B------:R-:W-:Y:S01]  /*eb20*/  ISETP.GT.U32.AND P0, PT, R2, R4, PT ;  /* 0x000000040200720c */ /* 0x000fe20003f04070 */
[----:B------:R-:W-:-:S03]  /*eb30*/  IMAD.MOV R7, RZ, RZ, -R7 ;  /* 0x000000ffff077224 */ /* 0x000fc600078e0a07 */
[C---:B------:R-:W-:Y:S01]  /*eb40*/  ISETP.GT.U32.AND P6, PT, R2.reuse, R3, PT ;  /* 0x000000030200720c */ /* 0x040fe20003fc4070 */
[C---:B------:R-:W-:Y:S01]  /*eb50*/  IMAD R11, R2.reuse, R7, R11 ;  /* 0x00000007020b7224 */ /* 0x040fe200078e020b */
[----:B------:R-:W-:Y:S02]  /*eb60*/  ISETP.GE.AND P5, PT, R17, RZ, PT ;  /* 0x000000ff1100720c */ /* 0x000fe40003fa6270 */
[----:B------:R-:W2:Y:S02]  /*eb70*/  LDL R17, [R1+0x30c] ;  /* 0x00030c0001117983 */ /* 0x000ea40000100800 */
[C---:B------:R-:W-:Y:S01]  /*eb80*/  ISETP.GT.U32.AND P1, PT, R2.reuse, R11, PT ;  /* 0x0000000b0200720c */ /* 0x040fe20003f24070 */
[----:B0-----:R-:W-:Y:S02]  /*eb90*/  IMAD R10, R2, R9, R8 ;  /* 0x00000009020a7224 */ /* 0x001fe400078e0208 */
[----:B------:R-:W-:-:S04]  /*eba0*/  @!P0 IMAD.IADD R4, R4, 0x1, -R2 ;  /* 0x0000000104048824 */ /* 0x000fc800078e0a02 */
[----:B------:R-:W-:-:S04]  /*ebb0*/  @!P6 IMAD.IADD R3, R3, 0x1, -R2 ;  /* 0x000000010303e824 */ /* 0x000fc800078e0a02 */
[----:B------:R-:W-:Y:S02]  /*ebc0*/  IMAD.MOV.U32 R8, RZ, RZ, R3 ;  /* 0x000000ffff087224 */ /* 0x000fe400078e0003 */
[----:B------:R-:W-:Y:S02]  /*ebd0*/  @!P2 IMAD.MOV R4, RZ, RZ, -R4 ;  /* 0x000000ffff04a224 */ /* 0x000fe400078e0a04 */
[----:B------:R-:W-:Y:S02]  /*ebe0*/  @!P4 IMAD.MOV R8, RZ, RZ, -R8 ;  /* 0x000000ffff08c224 */ /* 0x000fe400078e0a08 */
[----:B------:R-:W-:Y:S01]  /*ebf0*/  @!P1 IMAD.IADD R11, R11, 0x1, -R2 ;  /* 0x000000010b0b9824 */ /* 0x000fe200078e0a02 */
[----:B------:R0:W-:Y:S04]  /*ec00*/  STL [R1+0x19c], R4 ;  /* 0x00019c0401007387 */ /* 0x0001e80000100800 */
[----:B------:R4:W-:Y:S01]  /*ec10*/  STL [R1+0x1a0], R8 ;  /* 0x0001a00801007387 */ /* 0x0009e20000100800 */
[----:B---3--:R-:W-:-:S02]  /*ec20*/  ISETP.GE.AND P1, PT, R19, RZ, PT ;  /* 0x000000ff1300720c */ /* 0x008fc40003f26270 */
[----:B0-----:R-:W-:Y:S02]  /*ec30*/  IABS R4, R19 ;  /* 0x0000001300047213 */ /* 0x001fe40000000000 */
[----:B------:R-:W3:Y:S01]  /*ec40*/  LDL.LU R19, [R1+0x314] ;  /* 0x0003140001137983 */ /* 0x000ee20000300800 */
[----:B-----5:R-:W-:Y:S02]  /*ec50*/  ISETP.GE.AND P4, PT, R29, RZ, PT ;  /* 0x000000ff1d00720c */ /* 0x020fe40003f86270 */
[----:B------:R-:W-:Y:S02]  /*ec60*/  IABS R3, R29 ;  /* 0x0000001d00037213 */ /* 0x000fe40000000000 */
[----:B------:R-:W5:Y:S01]  /*ec70*/  LDL.LU R29, [R1+0x318] ;  /* 0x00031800011d7983 */ /* 0x000f620000300800 */
[----:B----4-:R-:W-:-:S03]  /*ec80*/  IABS R8, R20 ;  /* 0x0000001400087213 */ /* 0x010fc60000000000 */
[----:B------:R-:W4:Y:S01]  /*ec90*/  LDL R20, [R1+0x31c] ;  /* 0x00031c0001147983 */ /* 0x000f220000100800 */
[----:B------:R-:W-:Y:S02]  /*eca0*/  ISETP.GT.U32.AND P6, PT, R2, R10, PT ;  /* 0x0000000a0200720c */ /* 0x000fe40003fc4070 */
[----:B--2---:R-:W-:-:S05]  /*ecb0*/  IABS R6, R14 ;  /* 0x0000000e00067213 */ /* 0x004fca0000000000 */
[----:B------:R-:W-:Y:S01]  /*ecc0*/  IMAD.HI.U32 R7, R0, R6, RZ ;  /* 0x0000000600077227 */ /* 0x000fe200078e00ff */
[----:B------:R-:W-:-:S05]  /*ecd0*/  ISETP.GT.U32.AND P2, PT, R2, R11, PT ;  /* 0x0000000b0200720c */ /* 0x000fca0003f44070 */
[----:B------:R-:W-:Y:S02]  /*ece0*/  @!P6 IMAD.IADD R10, R10, 0x1, -R2 ;  /* 0x000000010a0ae824 */ /* 0x000fe400078e0a02 */
[----:B------:R-:W-:-:S03]  /*ecf0*/  IMAD.MOV R7, RZ, RZ, -R7 ;  /* 0x000000ffff077224 */ /* 0x000fc600078e0a07 */
[C---:B------:R-:W-:Y:S01]  /*ed00*/  ISETP.GT.U32.AND P6, PT, R2.reuse, R10, PT ;  /* 0x0000000a0200720c */ /* 0x040fe20003fc4070 */
[----:B------:R-:W-:Y:S01]  /*ed10*/  IMAD R6, R2, R7, R6 ;  /* 0x0000000702067224 */ /* 0x000fe200078e0206 */
[----:B------:R-:W-:Y:S01]  /*ed20*/  IABS R9, R18 ;  /* 0x0000001200097213 */ /* 0x000fe20000000000 */
[----:B------:R-:W-:Y:S01]  /*ed30*/  @!P2 IMAD.IADD R11, R11, 0x1, -R2 ;  /* 0x000000010b0ba824 */ /* 0x000fe200078e0a02 */
[----:B------:R-:W-:-:S09]  /*ed40*/  IABS R7, R17 ;  /* 0x0000001100077213 */ /* 0x000fd20000000000 */
[----:B------:R-:W-:Y:S02]  /*ed50*/  @!P6 IMAD.IADD R10, R10, 0x1, -R2 ;  /* 0x000000010a0ae824 */ /* 0x000fe400078e0a02 */
[----:B------:R-:W-:-:S04]  /*ed60*/  IMAD.HI.U32 R13, R0, R7, RZ ;  /* 0x00000007000d7227 */ /* 0x000fc800078e00ff */
[----:B------:R-:W-:Y:S01]  /*ed70*/  IMAD.MOV R13, RZ, RZ, -R13 ;  /* 0x000000ffff0d7224 */ /* 0x000fe200078e0a0d */
[----:B------:R-:W-:Y:S01]  /*ed80*/  ISETP.GE.AND P0, PT, R14, RZ, PT ;  /* 0x000000ff0e00720c */ /* 0x000fe20003f06270 */
[----:B------:R-:W-:Y:S01]  /*ed90*/  @!P5 IMAD.MOV R11, RZ, RZ, -R11 ;  /* 0x000000ffff0bd224 */ /* 0x000fe200078e0a0b */
[C---:B------:R-:W-:Y:S01]  /*eda0*/  ISETP.GT.U32.AND P2, PT, R2.reuse, R6, PT ;  /* 0x000000060200720c */ /* 0x040fe20003f44070 */
[----:B------:R-:W-:Y:S02]  /*edb0*/  IMAD R7, R2, R13, R7 ;  /* 0x0000000d02077224 */ /* 0x000fe400078e0207 */
[----:B------:R-:W-:Y:S02]  /*edc0*/  @!P3 IMAD.MOV R10, RZ, RZ, -R10 ;  /* 0x000000ffff0ab224 */ /* 0x000fe400078e0a0a */
[----:B------:R-:W-:Y:S01]  /*edd0*/  IMAD.HI.U32 R14, R0, R9, RZ ;  /* 0x00000009000e7227 */ /* 0x000fe200078e00ff */
[----:B------:R-:W-:Y:S03]  /*ede0*/  STL [R1+0x194], R11 ;  /* 0x0001940b01007387 */ /* 0x000fe60000100800 */
[----:B------:R-:W-:Y:S01]  /*edf0*/  IMAD.MOV R14, RZ, RZ, -R14 ;  /* 0x000000ffff0e7224 */ /* 0x000fe200078e0a0e */
[----:B------:R0:W-:Y:S03]  /*ee00*/  STL [R1+0x190], R10 ;  /* 0x0001900a01007387 */ /* 0x0001e60000100800 */
[----:B------:R-:W-:Y:S01]  /*ee10*/  IMAD R9, R2, R14, R9 ;  /* 0x0000000e02097224 */ /* 0x000fe200078e0209 */
[----:B------:R-:W2:Y:S01]  /*ee20*/  LDL.LU R17, [R1+0x39c] ;  /* 0x00039c0001117983 */ /* 0x000ea20000300800 */
[----:B------:R-:W-:Y:S01]  /*ee30*/  @!P2 IMAD.IADD R6, R6, 0x1, -R2 ;  /* 0x000000010606a824 */ /* 0x000fe200078e0a02 */
[----:B------:R-:W-:-:S02]  /*ee40*/  ISETP.GE.AND P2, PT, R18, RZ, PT ;  /* 0x000000ff1200720c */ /* 0x000fc40003f46270 */
[----:B------:R-:W2:Y:S01]  /*ee50*/  LDL.LU R18, [R1+0x3a0] ;  /* 0x0003a00001127983 */ /* 0x000ea20000300800 */
[----:B-----5:R-:W-:-:S05]  /*ee60*/  IABS R13, R29 ;  /* 0x0000001d000d7213 */ /* 0x020fca0000000000 */
[----:B0-----:R-:W-:-:S04]  /*ee70*/  IMAD.MOV.U32 R10, RZ, RZ, R13 ;  /* 0x000000ffff0a7224 */ /* 0x001fc800078e000d */
[----:B------:R-:W-:-:S04]  /*ee80*/  IMAD.HI.U32 R14, R0, R10, RZ ;  /* 0x0000000a000e7227 */ /* 0x000fc800078e00ff */
[----:B------:R-:W-:-:S04]  /*ee90*/  IMAD.MOV R14, RZ, RZ, -R14 ;  /* 0x000000ffff0e7224 */ /* 0x000fc800078e0a0e */
[----:B------:R-:W-:Y:S01]  /*eea0*/  IMAD R10, R2, R14, R10 ;  /* 0x0000000e020a7224 */ /* 0x000fe200078e020a */
[----:B----4-:R-:W-:Y:S02]  /*eeb0*/  IABS R11, R20 ;  /* 0x00000014000b7213 */ /* 0x010fe40000000000 */
[----:B------:R-:W4:Y:S04]  /*eec0*/  LDL.LU R20, [R1+0x3a4] ;  /* 0x0003a40001147983 */ /* 0x000f280000300800 */
[----:B------:R-:W5:Y:S01]  /*eed0*/  LDL.LU R14, [R1+0x30c] ;  /* 0x00030c00010e7983 */ /* 0x000f620000300800 */
        /* <DEDUP_REMOVED lines=8> */
[----:B------:R-:W-:-:S04]  /*ef60*/  ISETP.GT.U32.AND P3, PT, R2, R3, PT ;  /* 0x000000030200720c */ /* 0x000fc80003f64070 */
[----:B------:R-:W-:Y:S01]  /*ef70*/  ISETP.GT.U32.AND P5, PT, R2, R4, PT ;  /* 0x000000040200720c */ /* 0x000fe20003fa4070 */
[----:B------:R-:W-:Y:S01]  /*ef80*/  IMAD.HI.U32 R12, R0, R8, RZ ;  /* 0x00000008000c7227 */ /* 0x000fe200078e00ff */
[----:B---3--:R-:W-:Y:S02]  /*ef90*/  IABS R15, R19 ;  /* 0x00000013000f7213 */ /* 0x008fe40000000000 */
[----:B------:R-:W-:Y:S01]  /*efa0*/  ISETP.GT.U32.AND P6, PT, R2, R6, PT ;  /* 0x000000060200720c */ /* 0x000fe20003fc4070 */
[----:B------:R-:W-:Y:S02]  /*efb0*/  IMAD.MOV R12, RZ, RZ, -R12 ;  /* 0x000000ffff0c7224 */ /* 0x000fe400078e0a0c */
[----:B------:R-:W-:-:S04]  /*efc0*/  IMAD.HI.U32 R16, R0, R15, RZ ;  /* 0x0000000f00107227 */ /* 0x000fc800078e00ff */
[----:B------:R-:W-:Y:S02]  /*efd0*/  IMAD R8, R2, R12, R8 ;  /* 0x0000000c02087224 */ /* 0x000fe400078e0208 */
[----:B------:R-:W-:Y:S01]  /*efe0*/  @!P5 IMAD.IADD R4, R4, 0x1, -R2 ;  /* 0x000000010404d824 */ /* 0x000fe200078e0a02 */
[C---:B------:R-:W-:Y:S01]  /*eff0*/  ISETP.GT.U32.AND P5, PT, R2.reuse, R7, PT ;  /* 0x000000070200720c */ /* 0x040fe20003fa4070 */
[----:B------:R-:W-:Y:S01]  /*f000*/  IMAD.MOV R16, RZ, RZ, -R16 ;  /* 0x000000ffff107224 */ /* 0x000fe200078e0a10 */
[----:B------:R-:W-:Y:S01]  /*f010*/  IABS R12, R23 ;  /* 0x00000017000c7213 */ /* 0x000fe20000000000 */
[----:B------:R-:W-:Y:S01]  /*f020*/  @!P3 IMAD.IADD R3, R3, 0x1, -R2 ;  /* 0x000000010303b824 */ /* 0x000fe200078e0a02 */
[C---:B------:R-:W-:Y:S01]  /*f030*/  ISETP.GT.U32.AND P3, PT, R2.reuse, R8, PT ;  /* 0x000000080200720c */ /* 0x040fe20003f64070 */
[----:B------:R-:W-:Y:S02]  /*f040*/  IMAD R15, R2, R16, R15 ;  /* 0x00000010020f7224 */ /* 0x000fe400078e020f */
[----:B------:R-:W-:-:S04]  /*f050*/  IMAD.HI.U32 R16, R0, R12, RZ ;  /* 0x0000000c00107227 */ /* 0x000fc800078e00ff */
[----:B------:R-:W-:Y:S02]  /*f060*/  @!P6 IMAD.IADD R6, R6, 0x1, -R2 ;  /* 0x000000010606e824 */ /* 0x000fe400078e0a02 */
[----:B------:R-:W-:Y:S02]  /*f070*/  IMAD.MOV R16, RZ, RZ, -R16 ;  /* 0x000000ffff107224 */ /* 0x000fe400078e0a10 */
[----:B------:R-:W-:Y:S02]  /*f080*/  @!P0 IMAD.MOV R6, RZ, RZ, -R6 ;  /* 0x000000ffff068224 */ /* 0x000fe400078e0a06 */
[----:B------:R-:W-:Y:S01]  /*f090*/  @!P5 IMAD.IADD R7, R7, 0x1, -R2 ;  /* 0x000000010707d824 */ /* 0x000fe200078e0a02 */
[C---:B------:R-:W-:Y:S01]  /*f0a0*/  ISETP.GT.U32.AND P6, PT, R2.reuse, R9, PT ;  /* 0x000000090200720c */ /* 0x040fe20003fc4070 */
[----:B------:R-:W-:Y:S02]  /*f0b0*/  IMAD R12, R2, R16, R12 ;  /* 0x00000010020c7224 */ /* 0x000fe400078e020c */
[----:B------:R-:W3:Y:S01]  /*f0c0*/  LDL.LU R16, [R1+0x310] ;  /* 0x0003100001107983 */ /* 0x000ee20000300800 */
[----:B------:R-:W-:Y:S01]  /*f0d0*/  @!P3 IMAD.IADD R8, R8, 0x1, -R2 ;  /* 0x000000010808b824 */ /* 0x000fe200078e0a02 */
[----:B------:R-:W-:-:S02]  /*f0e0*/  ISETP.GT.U32.AND P3, PT, R2, R7, PT ;  /* 0x000000070200720c */ /* 0x000fc40003f64070 */
[----:B------:R0:W-:Y:S02]  /*f0f0*/  STL [R1+0x180], R6 ;  /* 0x0001800601007387 */ /* 0x0001e40000100800 */
[----:B0-----:R-:W-:-:S04]  /*f100*/  IMAD.MOV.U32 R6, RZ, RZ, R4 ;  /* 0x000000ffff067224 */ /* 0x001fc800078e0004 */
[----:B------:R-:W-:Y:S02]  /*f110*/  @!P1 IMAD.MOV R6, RZ, RZ, -R6 ;  /* 0x000000ffff069224 */ /* 0x000fe400078e0a06 */
[----:B------:R-:W-:-:S03]  /*f120*/  @!P6 IMAD.IADD R9, R9, 0x1, -R2 ;  /* 0x000000010909e824 */ /* 0x000fc600078e0a02 */
[----:B------:R2:W-:Y:S01]  /*f130*/  STL [R1+0x17c], R6 ;  /* 0x00017c0601007387 */ /* 0x0005e20000100800 */
[C---:B------:R-:W-:Y:S01]  /*f140*/  ISETP.GT.U32.AND P5, PT, R2.reuse, R3, PT ;  /* 0x000000030200720c */ /* 0x040fe20003fa4070 */
[----:B------:R-:W-:Y:S01]  /*f150*/  @!P3 IMAD.IADD R7, R7, 0x1, -R2 ;  /* 0x000000010707b824 */ /* 0x000fe200078e0a02 */
[----:B------:R-:W-:Y:S01]  /*f160*/  ISETP.GT.U32.AND P0, PT, R2, R9, PT ;  /* 0x000000090200720c */ /* 0x000fe20003f04070 */
[----:B------:R-:W-:Y:S01]  /*f170*/  IMAD.HI.U32 R13, R0, R11, RZ ;  /* 0x0000000b000d7227 */ /* 0x000fe200078e00ff */
[----:B--2---:R-:W-:-:S03]  /*f180*/  IABS R6, R18 ;  /* 0x0000001200067213 */ /* 0x004fc60000000000 */
[----:B------:R-:W-:-:S04]  /*f190*/  IMAD.MOV R13, RZ, RZ, -R13 ;  /* 0x000000ffff0d7224 */ /* 0x000fc800078e0a0d */
[C---:B------:R-:W-:Y:S02]  /*f1a0*/  IMAD R11, R2.reuse, R13, R11 ;  /* 0x0000000d020b7224 */ /* 0x040fe400078e020b */
[--C-:B------:R-:W-:Y:S01]  /*f1b0*/  @!P5 IMAD.IADD R3, R3, 0x1, -R2.reuse ;  /* 0x000000010303d824 */ /* 0x100fe200078e0a02 */
[C---:B------:R-:W-:Y:S01]  /*f1c0*/  ISETP.GT.U32.AND P5, PT, R2.reuse, R10, PT ;  /* 0x0000000a0200720c */ /* 0x040fe20003fa4070 */
[----:B------:R-:W-:Y:S01]  /*f1d0*/  @!P0 IMAD.IADD R9, R9, 0x1, -R2 ;  /* 0x0000000109098824 */ /* 0x000fe200078e0a02 */
[----:B------:R-:W-:Y:S01]  /*f1e0*/  ISETP.GT.U32.AND P0, PT, R2, R11, PT ;  /* 0x0000000b0200720c */ /* 0x000fe20003f04070 */
[----:B------:R-:W-:Y:S02]  /*f1f0*/  @!P4 IMAD.MOV R3, RZ, RZ, -R3 ;  /* 0x000000ffff03c224 */ /* 0x000fe400078e0a03 */
[----:B------:R-:W-:-:S08]  /*f200*/  @!P2 IMAD.MOV R9, RZ, RZ, -R9 ;  /* 0x000000ffff09a224 */ /* 0x000fd000078e0a09 */
[--C-:B------:R-:W-:Y:S01]  /*f210*/  @!P5 IMAD.IADD R10, R10, 0x1, -R2.reuse ;  /* 0x000000010a0ad824 */ /* 0x100fe200078e0a02 */
[----:B------:R-:W-:Y:S01]  /*f220*/  ISETP.GE.AND P5, PT, R19, RZ, PT ;  /* 0x000000ff1300720c */ /* 0x000fe20003fa6270 */
[----:B------:R-:W-:Y:S01]  /*f230*/  @!P0 IMAD.IADD R11, R11, 0x1, -R2 ;  /* 0x000000010b0b8824 */ /* 0x000fe200078e0a02 */
[----:B------:R-:W-:Y:S02]  /*f240*/  ISETP.GE.AND P0, PT, R29, RZ, PT ;  /* 0x000000ff1d00720c */ /* 0x000fe40003f06270 */
[----:B-----5:R-:W-:Y:S01]  /*f250*/  ISETP.GE.AND P3, PT, R14, RZ, PT ;  /* 0x000000ff0e00720c */ /* 0x020fe20003f66270 */
[----:B------:R-:W-:-:S04]  /*f260*/  IMAD.HI.U32 R14, R0, R6, RZ ;  /* 0x00000006000e7227 */ /* 0x000fc800078e00ff */
[----:B------:R-:W-:-:S04]  /*f270*/  IMAD.MOV R14, RZ, RZ, -R14 ;  /* 0x000000ffff0e7224 */ /* 0x000fc800078e0a0e */
[C---:B------:R-:W-:Y:S02]  /*f280*/  IMAD R6, R2.reuse, R14, R6 ;  /* 0x0000000e02067224 */ /* 0x040fe400078e0206 */
[----:B------:R-:W2:Y:S04]  /*f290*/  LDL.LU R14, [R1+0x31c] ;  /* 0x00031c00010e7983 */ /* 0x000ea80000300800 */
[----:B------:R0:W-:Y:S04]  /*f2a0*/  STL [R1+0x178], R3 ;  /* 0x0001780301007387 */ /* 0x0001e80000100800 */
[----:B------:R-:W5:Y:S04]  /*f2b0*/  LDL.LU R19, [R1+0x3b4] ;  /* 0x0003b40001137983 */ /* 0x000f680000300800 */
[----:B------:R-:W-:Y:S04]  /*f2c0*/  STL [R1+0x174], R9 ;  /* 0x0001740901007387 */ /* 0x000fe80000100800 */
[----:B------:R-:W4:Y:S01]  /*f2d0*/  LDL.LU R29, [R1+0x3dc] ;  /* 0x0003dc00011d7983 */ /* 0x000f220000300800 */
[----:B------:R-:W-:-:S02]  /*f2e0*/  ISETP.GT.U32.AND P6, PT, R2, R15, PT ;  /* 0x0000000f0200720c */ /* 0x000fc40003fc4070 */
[----:B------:R-:W-:Y:S02]  /*f2f0*/  ISETP.GT.U32.AND P1, PT, R2, R8, PT ;  /* 0x000000080200720c */ /* 0x000fe40003f24070 */
[----:B------:R-:W-:-:S09]  /*f300*/  IABS R4, R17 ;  /* 0x0000001100047213 */ /* 0x000fd20000000000 */
[--C-:B------:R-:W-:Y:S02]  /*f310*/  @!P6 IMAD.IADD R15, R15, 0x1, -R2.reuse ;  /* 0x000000010f0fe824 */ /* 0x100fe400078e0a02 */
[----:B------:R-:W-:Y:S01]  /*f320*/  @!P1 IMAD.IADD R8, R8, 0x1, -R2 ;  /* 0x0000000108089824 */ /* 0x000fe200078e0a02 */
[C---:B------:R-:W-:Y:S02]  /*f330*/  ISETP.GT.U32.AND P1, PT, R2.reuse, R12, PT ;  /* 0x0000000c0200720c */ /* 0x040fe40003f24070 */
[----:B------:R-:W-:Y:S01]  /*f340*/  ISETP.GT.U32.AND P6, PT, R2, R15, PT ;  /* 0x0000000f0200720c */ /* 0x000fe20003fc4070 */
[----:B------:R-:W-:-:S04]  /*f350*/  IMAD.HI.U32 R13, R0, R4, RZ ;  /* 0x00000004000d7227 */ /* 0x000fc800078e00ff */
[----:B------:R-:W-:-:S04]  /*f360*/  IMAD.MOV R13, RZ, RZ, -R13 ;  /* 0x000000ffff0d7224 */ /* 0x000fc800078e0a0d */
[----:B------:R-:W-:Y:S02]  /*f370*/  IMAD R4, R2, R13, R4 ;  /* 0x0000000d02047224 */ /* 0x000fe400078e0204 */
[----:B------:R-:W-:Y:S02]  /*f380*/  IMAD.MOV.U32 R13, RZ, RZ, R23 ;  /* 0x000000ffff0d7224 */ /* 0x000fe400078e0017 */
[----:B------:R-:W5:Y:S01]  /*f390*/  LDL.LU R23, [R1+0x3b8] ;  /* 0x0003b80001177983 */ /* 0x000f620000300800 */
[--C-:B------:R-:W-:Y:S02]  /*f3a0*/  @!P6 IMAD.IADD R15, R15, 0x1, -R2.reuse ;  /* 0x000000010f0fe824 */ /* 0x100fe400078e0a02 */
[----:B------:R-:W-:Y:S01]  /*f3b0*/  @!P1 IMAD.IADD R12, R12, 0x1, -R2 ;  /* 0x000000010c0c9824 */ /* 0x000fe200078e0a02 */
[----:B------:R-:W-:Y:S01]  /*f3c0*/  ISETP.GT.U32.AND P1, PT, R2, R10, PT ;  /* 0x0000000a0200720c */ /* 0x000fe20003f24070 */
[----:B0-----:R-:W-:Y:S01]  /*f3d0*/  IMAD.MOV.U32 R3, RZ, RZ, R7 ;  /* 0x000000ffff037224 */ /* 0x001fe200078e0007 */
[----:B---3--:R-:W-:-:S03]  /*f3e0*/  ISETP.GE.AND P6, PT, R16, RZ, PT ;  /* 0x000000ff1000720c */ /* 0x008fc60003fc6270 */
[----:B------:R-:W-:Y:S01]  /*f3f0*/  @!P3 IMAD.MOV R3, RZ, RZ, -R3 ;  /* 0x000000ffff03b224 */ /* 0x000fe200078e0a03 */
[C---:B------:R-:W-:Y:S02]  /*f400*/  ISETP.GT.U32.AND P2, PT, R2.reuse, R11, PT ;  /* 0x0000000b0200720c */ /* 0x040fe40003f44070 */
[----:B------:R-:W-:Y:S01]  /*f410*/  ISETP.GT.U32.AND P4, PT, R2, R12, PT ;  /* 0x0000000c0200720c */ /* 0x000fe20003f84070 */
[----:B------:R-:W-:Y:S01]  /*f420*/  IMAD.MOV.U32 R7, RZ, RZ, R8 ;  /* 0x000000ffff077224 */ /* 0x000fe200078e0008 */
[----:B------:R0:W-:Y:S03]  /*f430*/  STL [R1+0x170], R3 ;  /* 0x0001700301007387 */ /* 0x0001e60000100800 */
[----:B------:R-:W-:Y:S01]  /*f440*/  @!P1 IMAD.IADD R10, R10, 0x1, -R2 ;  /* 0x000000010a0a9824 */ /* 0x000fe200078e0a02 */
[----:B------:R-:W-:Y:S01]  /*f450*/  ISETP.GE.AND P1, PT, R13, RZ, PT ;  /* 0x000000ff0d00720c */ /* 0x000fe20003f26270 */
[----:B------:R-:W-:-:S02]  /*f460*/  @!P6 IMAD.MOV R7, RZ, RZ, -R7 ;  /* 0x000000ffff07e224 */ /* 0x000fc400078e0a07 */
[----:B0-----:R-:W-:Y:S02]  /*f470*/  IMAD.MOV.U32 R3, RZ, RZ, R15 ;  /* 0x000000ffff037224 */ /* 0x001fe400078e000f */
[--C-:B------:R-:W-:Y:S02]  /*f480*/  @!P2 IMAD.IADD R11, R11, 0x1, -R2.reuse ;  /* 0x000000010b0ba824 */ /* 0x100fe400078e0a02 */
[----:B------:R-:W-:Y:S01]  /*f490*/  @!P5 IMAD.MOV R3, RZ, RZ, -R3 ;  /* 0x000000ffff03d224 */ /* 0x000fe200078e0a03 */
[----:B------:R-:W-:Y:S01]  /*f4a0*/  STL [R1+0x16c], R7 ;  /* 0x00016c0701007387 */ /* 0x000fe20000100800 */
[----:B------:R-:W-:Y:S02]  /*f4b0*/  @!P4 IMAD.IADD R12, R12, 0x1, -R2 ;  /* 0x000000010c0cc824 */ /* 0x000fe400078e0a02 */
[----:B------:R-:W-:Y:S01]  /*f4c0*/  IMAD.MOV.U32 R8, RZ, RZ, R10 ;  /* 0x000000ffff087224 */ /* 0x000fe200078e000a */
[----:B------:R0:W-:Y:S01]  /*f4d0*/  STL [R1+0x168], R3 ;  /* 0x0001680301007387 */ /* 0x0001e20000100800 */
[----:B------:R-:W-:Y:S01]  /*f4e0*/  ISETP.GE.AND P2, PT, R17, RZ, PT ;  /* 0x000000ff1100720c */ /* 0x000fe20003f46270 */
[----:B------:R-:W-:-:S02]  /*f4f0*/  IMAD.MOV.U32 R10, RZ, RZ, R12 ;  /* 0x000000ffff0a7224 */ /* 0x000fc400078e000c */
[----:B------:R-:W3:Y:S01]  /*f500*/  LDL.LU R17, [R1+0x3e8] ;  /* 0x0003e80001117983 */ /* 0x000ee20000300800 */
[----:B------:R-:W-:Y:S02]  /*f510*/  @!P0 IMAD.MOV R8, RZ, RZ, -R8 ;  /* 0x000000ffff088224 */ /* 0x000fe400078e0a08 */
[----:B0-----:R-:W-:Y:S02]  /*f520*/  IMAD.MOV.U32 R3, RZ, RZ, R11 ;  /* 0x000000ffff037224 */ /* 0x001fe400078e000b */
[----:B------:R-:W-:Y:S01]  /*f530*/  @!P1 IMAD.MOV R10, RZ, RZ, -R10 ;  /* 0x000000ffff0a9224 */ /* 0x000fe200078e0a0a */
[----:B------:R-:W-:Y:S01]  /*f540*/  ISETP.GE.AND P4, PT, R18, RZ, PT ;  /* 0x000000ff1200720c */ /* 0x000fe20003f86270 */
[----:B------:R0:W-:Y:S04]  /*f550*/  STL [R1+0x164], R8 ;  /* 0x0001640801007387 */ /* 0x0001e80000100800 */
[----:B------:R-:W3:Y:S01]  /*f560*/  LDL.LU R18, [R1+0x3f4] ;  /* 0x0003f40001127983 */ /* 0x000ee20000300800 */
[----:B--2---:R-:W-:-:S13]  /*f570*/  ISETP.GE.AND P6, PT, R14, RZ, PT ;  /* 0x000000ff0e00720c */ /* 0x004fda0003fc6270 */
[----:B------:R-:W-:Y:S01]  /*f580*/  @!P6 IMAD.MOV R3, RZ, RZ, -R3 ;  /* 0x000000ffff03e224 */ /* 0x000fe200078e0a03 */
[----:B----4-:R-:W-:-:S04]  /*f590*/  ISETP.GE.AND P6, PT, R29, RZ, PT ;  /* 0x000000ff1d00720c */ /* 0x010fc80003fc6270 */
[----:B------:R5:W-:Y:S01]  /*f5a0*/  STL [R1+0x160], R3 ;  /* 0x0001600301007387 */ /* 0x000be20000100800 */
[----:B0-----:R-:W-:-:S03]  /*f5b0*/  IABS R8, R29 ;  /* 0x0000001d00087213 */ /* 0x001fc60000000000 */
[----:B------:R0:W-:Y:S04]  /*f5c0*/  STL [R1+0x15c], R10 ;  /* 0x00015c0a01007387 */ /* 0x0001e80000100800 */
[----:B------:R-:W2:Y:S01]  /*f5d0*/  LDL.LU R29, [R1+0x3f8] ;  /* 0x0003f800011d7983 */ /* 0x000ea20000300800 */
[----:B------:R-:W-:Y:S02]  /*f5e0*/  ISETP.GT.U32.AND P3, PT, R2, R4, PT ;  /* 0x000000040200720c */ /* 0x000fe40003f64070 */
[----:B------:R-:W-:Y:S01]  /*f5f0*/  IABS R16, R20 ;  /* 0x0000001400107213 */ /* 0x000fe20000000000 */
[----:B------:R-:W4:Y:S10]  /*f600*/  LDL.LU R15, [R1+0x3fc] ;  /* 0x0003fc00010f7983 */ /* 0x000f340000300800 */
[----:B------:R-:W-:-:S05]  /*f610*/  @!P3 IMAD.IADD R4, R4, 0x1, -R2 ;  /* 0x000000010404b824 */ /* 0x000fca00078e0a02 */
[----:B------:R-:W-:Y:S01]  /*f620*/  ISETP.GT.U32.AND P0, PT, R2, R4, PT ;  /* 0x000000040200720c */ /* 0x000fe20003f04070 */
[----:B------:R-:W-:Y:S01]  /*f630*/  IMAD.HI.U32 R7, R0, R16, RZ ;  /* 0x0000001000077227 */ /* 0x000fe200078e00ff */
[----:B------:R-:W-:-:S03]  /*f640*/  ISETP.GT.U32.AND P5, PT, R2, R6, PT ;  /* 0x000000060200720c */ /* 0x000fc60003fa4070 */
[----:B------:R-:W-:-:S04]  /*f650*/  IMAD.MOV R7, RZ, RZ, -R7 ;  /* 0x000000ffff077224 */ /* 0x000fc800078e0a07 */
[----:B------:R-:W-:-:S04]  /*f660*/  IMAD R7, R2, R7, R16 ;  /* 0x0000000702077224 */ /* 0x000fc800078e0210 */
[----:B------:R-:W-:-:S04]  /*f670*/  @!P0 IMAD.IADD R4, R4, 0x1, -R2 ;  /* 0x0000000104048824 */ /* 0x000fc800078e0a02 */
[----:B------:R-:W-:Y:S02]  /*f680*/  IMAD.MOV.U32 R16, RZ, RZ, R4 ;  /* 0x000000ffff107224 */ /* 0x000fe400078e0004 */
[----:B------:R-:W-:Y:S02]  /*f690*/  @!P5 IMAD.IADD R6, R6, 0x1, -R2 ;  /* 0x000000010606d824 */ /* 0x000fe400078e0a02 */
[----:B------:R-:W-:Y:S01]  /*f6a0*/  @!P2 IMAD.MOV R16, RZ, RZ, -R16 ;  /* 0x000000ffff10a224 */ /* 0x000fe200078e0a10 */
[----:B------:R-:W-:Y:S02]  /*f6b0*/  ISETP.GE.AND P3, PT, R20, RZ, PT ;  /* 0x000000ff1400720c */ /* 0x000fe40003f66270 */
[----:B------:R-:W-:Y:S02]  /*f6c0*/  ISETP.GT.U32.AND P5, PT, R2, R6, PT ;  /* 0x000000060200720c */ /* 0x000fe40003fa4070 */
[----:B------:R-:W-:Y:S04]  /*f6d0*/  STL [R1+0x158], R16 ;  /* 0x0001581001007387 */ /* 0x000fe80000100800 */
[----:B------:R-:W4:Y:S01]  /*f6e0*/  LDL.LU R20, [R1+0x400] ;  /* 0x0004000001147983 */ /* 0x000f220000300800 */
[----:B-----5:R-:W-:-:S02]  /*f6f0*/  IABS R3, R19 ;  /* 0x0000001300037213 */ /* 0x020fc40000000000 */
[----:B------:R-:W-:Y:S02]  /*f700*/  ISETP.GE.AND P0, PT, R19, RZ, PT ;  /* 0x000000ff1300720c */ /* 0x000fe40003f06270 */
[----:B------:R-:W5:Y:S01]  /*f710*/  LDL.LU R19, [R1+0x408] ;  /* 0x0004080001137983 */ /* 0x000f620000300800 */
[----:B------:R-:W-:Y:S01]  /*f720*/  IABS R9, R23 ;  /* 0x0000001700097213 */ /* 0x000fe20000000000 */
[----:B------:R-:W-:Y:S01]  /*f730*/  @!P5 IMAD.IADD R6, R6, 0x1, -R2 ;  /* 0x000000010606d824 */ /* 0x000fe200078e0a02 */
[----:B------:R-:W-:Y:S02]  /*f740*/  ISETP.GT.U32.AND P1, PT, R2, R7, PT ;  /* 0x000000070200720c */ /* 0x000fe40003f24070 */
[----:B------:R-:W-:Y:S02]  /*f750*/  ISETP.GE.AND P5, PT, R23, RZ, PT ;  /* 0x000000ff1700720c */ /* 0x000fe40003fa6270 */
[----:B------:R-:W5:Y:S01]  /*f760*/  LDL.LU R23, [R1+0x420] ;  /* 0x0004200001177983 */ /* 0x000f620000300800 */
[----:B------:R-:W-:-:S04]  /*f770*/  IMAD.HI.U32 R13, R0, R8, RZ ;  /* 0x00000008000d7227 */ /* 0x000fc800078e00ff */
[----:B------:R-:W-:-:S04]  /*f780*/  IMAD.HI.U32 R12, R0, R3, RZ ;  /* 0x00000003000c7227 */ /* 0x000fc800078e00ff */
[----:B------:R-:W-:Y:S02]  /*f790*/  IMAD.MOV R13, RZ, RZ, -R13 ;  /* 0x000000ffff0d7224 */ /* 0x000fe400078e0a0d */
[----:B------:R-:W-:Y:S02]  /*f7a0*/  IMAD.MOV R12, RZ, RZ, -R12 ;  /* 0x000000ffff0c7224 */ /* 0x000fe400078e0a0c */
[----:B------:R-:W-:Y:S02]  /*f7b0*/  @!P1 IMAD.IADD R7, R7, 0x1, -R2 ;  /* 0x0000000107079824 */ /* 0x000fe400078e0a02 */
[C---:B------:R-:W-:Y:S02]  /*f7c0*/  IMAD R8, R2.reuse, R13, R8 ;  /* 0x0000000d02087224 */ /* 0x040fe400078e0208 */
[C---:B------:R-:W-:Y:S01]  /*f7d0*/  IMAD R3, R2.reuse, R12, R3 ;  /* 0x0000000c02037224 */ /* 0x040fe200078e0203 */
[----:B------:R-:W-:Y:S01]  /*f7e0*/  ISETP.GT.U32.AND P1, PT, R2, R7, PT ;  /* 0x000000070200720c */ /* 0x000fe20003f24070 */
[----:B------:R-:W-:-:S02]  /*f7f0*/  IMAD.MOV.U32 R14, RZ, RZ, R6 ;  /* 0x000000ffff0e7224 */ /* 0x000fc400078e0006 */
[----:B0-----:R-:W-:Y:S01]  /*f800*/  IMAD.HI.U32 R10, R0, R9, RZ ;  /* 0x00000009000a7227 */ /* 0x001fe200078e00ff */
[----:B------:R-:W-:-:S03]  /*f810*/  ISETP.GT.U32.AND P2, PT, R2, R8, PT ;  /* 0x000000080200720c */ /* 0x000fc60003f44070 */
[----:B------:R-:W-:Y:S01]  /*f820*/  @!P4 IMAD.MOV R14, RZ, RZ, -R14 ;  /* 0x000000ffff0ec224 */ /* 0x000fe200078e0a0e */
[----:B------:R-:W-:Y:S01]  /*f830*/  ISETP.GT.U32.AND P4, PT, R2, R3, PT ;  /* 0x000000030200720c */ /* 0x000fe20003f84070 */
[----:B------:R-:W-:Y:S01]  /*f840*/  IMAD.MOV R10, RZ, RZ, -R10 ;  /* 0x000000ffff0a7224 */ /* 0x000fe200078e0a0a */
[----:B---3--:R-:W-:-:S03]  /*f850*/  IABS R11, R17 ;  /* 0x00000011000b7213 */ /* 0x008fc60000000000 */
[----:B------:R-:W-:Y:S02]  /*f860*/  IMAD R9, R2, R10, R9 ;  /* 0x0000000a02097224 */ /* 0x000fe400078e0209 */
[----:B------:R-:W-:Y:S01]  /*f870*/  IMAD.HI.U32 R4, R0, R11, RZ ;  /* 0x0000000b00047227 */ /* 0x000fe200078e00ff */
[----:B------:R0:W-:Y:S03]  /*f880*/  STL [R1+0x144], R14 ;  /* 0x0001440e01007387 */ /* 0x0001e60000100800 */
[--C-:B------:R-:W-:Y:S01]  /*f890*/  @!P1 IMAD.IADD R7, R7, 0x1, -R2.reuse ;  /* 0x0000000107079824 */ /* 0x100fe200078e0a02 */
[----:B------:R-:W-:Y:S01]  /*f8a0*/  ISETP.GT.U32.AND P1, PT, R2, R9, PT ;  /* 0x000000090200720c */ /* 0x000fe20003f24070 */
[----:B------:R-:W-:Y:S01]  /*f8b0*/  @!P2 IMAD.IADD R8, R8, 0x1, -R2 ;  /* 0x000000010808a824 */ /* 0x000fe200078e0a02 */
[----:B------:R-:W-:Y:S01]  /*f8c0*/  IABS R6, R18 ;  /* 0x0000001200067213 */ /* 0x000fe20000000000 */
[----:B------:R-:W-:-:S02]  /*f8d0*/  IMAD.MOV R4, RZ, RZ, -R4 ;  /* 0x000000ffff047224 */ /* 0x000fc400078e0a04 */
[----:B------:R-:W-:Y:S02]  /*f8e0*/  @!P4 IMAD.IADD R3, R3, 0x1, -R2 ;  /* 0x000000010303c824 */ /* 0x000fe400078e0a02 */
[----:B0-----:R-:W-:Y:S01]  /*f8f0*/  IMAD.MOV.U32 R14, RZ, RZ, R7 ;  /* 0x000000ffff0e7224 */ /* 0x001fe200078e0007 */
[C---:B------:R-:W-:Y:S01]  /*f900*/  ISETP.GT.U32.AND P4, PT, R2.reuse, R8, PT ;  /* 0x000000080200720c */ /* 0x040fe20003f84070 */
[C---:B------:R-:W-:Y:S02]  /*f910*/  IMAD R11, R2.reuse, R4, R11 ;  /* 0x00000004020b7224 */ /* 0x040fe400078e020b */
[----:B------:R-:W-:Y:S01]  /*f920*/  @!P3 IMAD.MOV R14, RZ, RZ, -R14 ;  /* 0x000000ffff0eb224 */ /* 0x000fe200078e0a0e */
[----:B------:R-:W-:Y:S01]  /*f930*/  ISETP.GT.U32.AND P3, PT, R2, R3, PT ;  /* 0x000000030200720c */ /* 0x000fe20003f64070 */
[----:B------:R-:W-:-:S04]  /*f940*/  IMAD.HI.U32 R4, R0, R6, RZ ;  /* 0x0000000600047227 */ /* 0x000fc800078e00ff */
[----:B------:R-:W-:Y:S02]  /*f950*/  IMAD.MOV R4, RZ, RZ, -R4 ;  /* 0x000000ffff047224 */ /* 0x000fe400078e0a04 */
[----:B------:R-:W-:Y:S02]  /*f960*/  @!P1 IMAD.IADD R9, R9, 0x1, -R2 ;  /* 0x0000000109099824 */ /* 0x000fe400078e0a02 */
[----:B------:R-:W-:-:S03]  /*f970*/  IMAD R6, R2, R4, R6 ;  /* 0x0000000402067224 */ /* 0x000fc600078e0206 */
[----:B------:R-:W-:Y:S01]  /*f980*/  ISETP.GT.U32.AND P1, PT, R2, R9, PT ;  /* 0x000000090200720c */ /* 0x000fe20003f24070 */
[--C-:B------:R-:W-:Y:S01]  /*f990*/  @!P4 IMAD.IADD R8, R8, 0x1, -R2.reuse ;  /* 0x000000010808c824 */ /* 0x100fe200078e0a02 */
[----:B------:R-:W-:Y:S01]  /*f9a0*/  ISETP.GT.U32.AND P4, PT, R2, R6, PT ;  /* 0x000000060200720c */ /* 0x000fe20003f84070 */
[--C-:B------:R-:W-:Y:S01]  /*f9b0*/  @!P3 IMAD.IADD R3, R3, 0x1, -R2.reuse ;  /* 0x000000010303b824 */ /* 0x100fe200078e0a02 */
[----:B------:R0:W-:Y:S09]  /*f9c0*/  STL [R1+0x154], R14 ;  /* 0x0001540e01007387 */ /* 0x0001f20000100800 */
[--C-:B------:R-:W-:Y:S01]  /*f9d0*/  @!P1 IMAD.IADD R9, R9, 0x1, -R2.reuse ;  /* 0x0000000109099824 */ /* 0x100fe200078e0a02 */
[----:B------:R-:W-:Y:S01]  /*f9e0*/  ISETP.GE.AND P1, PT, R17, RZ, PT ;  /* 0x000000ff1100720c */ /* 0x000fe20003f26270 */
[----:B------:R-:W-:Y:S01]  /*f9f0*/  @!P4 IMAD.IADD R6, R6, 0x1, -R2 ;  /* 0x000000010606c824 */ /* 0x000fe200078e0a02 */
[----:B------:R-:W3:Y:S01]  /*fa00*/  LDL.LU R17, [R1+0x428] ;  /* 0x0004280001117983 */ /* 0x000ee20000300800 */
[----:B------:R-:W-:-:S03]  /*fa10*/  ISETP.GE.AND P4, PT, R18, RZ, PT ;  /* 0x000000ff1200720c */ /* 0x000fc60003f86270 */
[----:B------:R-:W3:Y:S01]  /*fa20*/  LDL.LU R18, [R1+0x42c] ;  /* 0x00042c0001127983 */ /* 0x000ee20000300800 */
[----:B--2---:R-:W-:-:S05]  /*fa30*/  IABS R13, R29 ;  /* 0x0000001d000d7213 */ /* 0x004fca0000000000 */
[----:B------:R-:W-:-:S04]  /*fa40*/  IMAD.HI.U32 R10, R0, R13, RZ ;  /* 0x0000000d000a7227 */ /* 0x000fc800078e00ff */
[----:B------:R-:W-:-:S04]  /*fa50*/  IMAD.MOV R10, RZ, RZ, -R10 ;  /* 0x000000ffff0a7224 */ /* 0x000fc800078e0a0a */
[----:B------:R-:W-:-:S05]  /*fa60*/  IMAD R13, R2, R10, R13 ;  /* 0x0000000a020d7224 */ /* 0x000fca00078e020d */
[----:B------:R-:W-:-:S13]  /*fa70*/  ISETP.GT.U32.AND P3, PT, R2, R13, PT ;  /* 0x0000000d0200720c */ /* 0x000fda0003f64070 */
[----:B------:R-:W-:Y:S01]  /*fa80*/  @!P3 IMAD.IADD R13, R13, 0x1, -R2 ;  /* 0x000000010d0db824 */ /* 0x000fe200078e0a02 */
[----:B------:R-:W-:Y:S02]  /*fa90*/  ISETP.GE.AND P3, PT, R29, RZ, PT ;  /* 0x000000ff1d00720c */ /* 0x000fe40003f66270 */
[----:B------:R-:W2:Y:S01]  /*faa0*/  LDL.LU R29, [R1+0x438] ;  /* 0x00043800011d7983 */ /* 0x000ea20000300800 */
[----:B------:R-:W-:Y:S02]  /*fab0*/  ISETP.GT.U32.AND P2, PT, R2, R11, PT ;  /* 0x0000000b0200720c */ /* 0x000fe40003f44070 */
[----:B----4-:R-:W-:-:S05]  /*fac0*/  IABS R12, R15 ;  /* 0x0000000f000c7213 */ /* 0x010fca0000000000 */
[----:B------:R-:W-:-:S06]  /*fad0*/  IMAD.MOV.U32 R7, RZ, RZ, R12 ;  /* 0x000000ffff077224 */ /* 0x000fcc00078e000c */
[----:B------:R-:W-:Y:S02]  /*fae0*/  @!P2 IMAD.IADD R11, R11, 0x1, -R2 ;  /* 0x000000010b0ba824 */ /* 0x000fe400078e0a02 */
[----:B------:R-:W-:-:S03]  /*faf0*/  IMAD.HI.U32 R10, R0, R7, RZ ;  /* 0x00000007000a7227 */ /* 0x000fc600078e00ff */
[----:B------:R-:W-:Y:S01]  /*fb00*/  ISETP.GT.U32.AND P2, PT, R2, R11, PT ;  /* 0x0000000b0200720c */ /* 0x000fe20003f44070 */
[----:B------:R-:W-:-:S04]  /*fb10*/  IMAD.MOV R10, RZ, RZ, -R10 ;  /* 0x000000ffff0a7224 */ /* 0x000fc800078e0a0a */
[----:B------:R-:W-:Y:S01]  /*fb20*/  IMAD R7, R2, R10, R7 ;  /* 0x0000000a02077224 */ /* 0x000fe200078e0207 */
[----:B------:R-:W-:Y:S01]  /*fb30*/  IABS R4, R20 ;  /* 0x0000001400047213 */ /* 0x000fe20000000000 */
[----:B------:R-:W-:-:S06]  /*fb40*/  IMAD.MOV.U32 R16, RZ, RZ, R8 ;  /* 0x000000ffff107224 */ /* 0x000fcc00078e0008 */
[----:B------:R-:W-:Y:S01]  /*fb50*/  @!P2 IMAD.IADD R11, R11, 0x1, -R2 ;  /* 0x000000010b0ba824 */ /* 0x000fe200078e0a02 */
[----:B------:R-:W-:Y:S01]  /*fb60*/  ISETP.GT.U32.AND P2, PT, R2, R7, PT ;  /* 0x000000070200720c */ /* 0x000fe20003f44070 */
[----:B0-----:R-:W-:-:S04]  /*fb70*/  IMAD.HI.U32 R14, R0, R4, RZ ;  /* 0x00000004000e7227 */ /* 0x001fc800078e00ff */
[----:B------:R-:W-:Y:S02]  /*fb80*/  @!P6 IMAD.MOV R16, RZ, RZ, -R16 ;  /* 0x000000ffff10e224 */ /* 0x000fe400078e0a10 */
[----:B------:R-:W-:Y:S01]  /*fb90*/  @!P0 IMAD.MOV R3, RZ, RZ, -R3 ;  /* 0x000000ffff038224 */ /* 0x000fe200078e0a03 */
[----:B-----5:R-:W-:Y:S01]  /*fba0*/  IABS R10, R19 ;  /* 0x00000013000a7213 */ /* 0x020fe20000000000 */
[----:B------:R-:W-:Y:S01]  /*fbb0*/  IMAD.MOV R14, RZ, RZ, -R14 ;  /* 0x000000ffff0e7224 */ /* 0x000fe200078e0a0e */
[----:B------:R-:W-:Y:S01]  /*fbc0*/  STL [R1+0x150], R16 ;  /* 0x0001501001007387 */ /* 0x000fe20000100800 */
[C---:B------:R-:W-:Y:S02]  /*fbd0*/  ISETP.GT.U32.AND P0, PT, R2.reuse, R13, PT ;  /* 0x0000000d0200720c */ /* 0x040fe40003f04070 */
[----:B------:R-:W-:Y:S01]  /*fbe0*/  @!P2 IMAD.IADD R7, R7, 0x1, -R2 ;  /* 0x000000010707a824 */ /* 0x000fe200078e0a02 */
[----:B------:R0:W-:Y:S01]  /*fbf0*/  STL [R1+0x14c], R3 ;  /* 0x00014c0301007387 */ /* 0x0001e20000100800 */
[C---:B------:R-:W-:Y:S01]  /*fc00*/  IMAD R4, R2.reuse, R14, R4 ;  /* 0x0000000e02047224 */ /* 0x040fe200078e0204 */
[----:B------:R-:W-:Y:S01]  /*fc10*/  ISETP.GT.U32.AND P2, PT, R2, R6, PT ;  /* 0x000000060200720c */ /* 0x000fe20003f44070 */
[----:B------:R-:W-:Y:S01]  /*fc20*/  IMAD.HI.U32 R14, R0, R10, RZ ;  /* 0x0000000a000e7227 */ /* 0x000fe200078e00ff */
[----:B------:R-:W-:-:S03]  /*fc30*/  IABS R12, R23 ;  /* 0x00000017000c7213 */ /* 0x000fc60000000000 */
[----:B------:R-:W-:Y:S02]  /*fc40*/  @!P5 IMAD.MOV R9, RZ, RZ, -R9 ;  /* 0x000000ffff09d224 */ /* 0x000fe400078e0a09 */
[----:B0-----:R-:W-:Y:S02]  /*fc50*/  IMAD.MOV.U32 R3, RZ, RZ, R11 ;  /* 0x000000ffff037224 */ /* 0x001fe400078e000b */
[----:B------:R-:W-:Y:S02]  /*fc60*/  IMAD.MOV R14, RZ, RZ, -R14 ;  /* 0x000000ffff0e7224 */ /* 0x000fe400078e0a0e */
[----:B------:R-:W-:Y:S01]  /*fc70*/  @!P1 IMAD.MOV R3, RZ, RZ, -R3 ;  /* 0x000000ffff039224 */ /* 0x000fe200078e0a03 */
[----:B------:R-:W-:Y:S01]  /*fc80*/  ISETP.GT.U32.AND P1, PT, R2, R4, PT ;  /* 0x000000040200720c */ /* 0x000fe20003f24070 */
[----:B------:R-:W-:Y:S01]  /*fc90*/  IMAD.HI.U32 R8, R0, R12, RZ ;  /* 0x0000000c00087227 */ /* 0x000fe200078e00ff */
[----:B------:R-:W-:Y:S01]  /*fca0*/  STL [R1+0x148], R9 ;  /* 0x0001480901007387 */ /* 0x000fe20000100800 */
[----:B------:R-:W-:-:S03]  /*fcb0*/  ISETP.GT.U32.AND P6, PT, R2, R7, PT ;  /* 0x000000070200720c */ /* 0x000fc60003fc4070 */
[----:B------:R0:W-:Y:S01]  /*fcc0*/  STL [R1+0x12c], R3 ;  /* 0x00012c0301007387 */ /* 0x0001e20000100800 */
[----:B------:R-:W-:Y:S02]  /*fcd0*/  IMAD.MOV R8, RZ, RZ, -R8 ;  /* 0x000000ffff087224 */ /* 0x000fe400078e0a08 */
[--C-:B------:R-:W-:Y:S02]  /*fce0*/  @!P2 IMAD.IADD R6, R6, 0x1, -R2.reuse ;  /* 0x000000010606a824 */ /* 0x100fe400078e0a02 */
[----:B------:R-:W-:Y:S02]  /*fcf0*/  @!P0 IMAD.IADD R13, R13, 0x1, -R2 ;  /* 0x000000010d0d8824 */ /* 0x000fe400078e0a02 */
[C---:B0-----:R-:W-:Y:S02]  /*fd00*/  IMAD R3, R2.reuse, R14, R10 ;  /* 0x0000000e02037224 */ /* 0x041fe400078e020a */
[----:B------:R-:W-:-:S03]  /*fd10*/  IMAD R12, R2, R8, R12 ;  /* 0x00000008020c7224 */ /* 0x000fc600078e020c */
[----:B------:R-:W-:Y:S01]  /*fd20*/  ISETP.GT.U32.AND P0, PT, R2, R3, PT ;  /* 0x000000030200720c */ /* 0x000fe20003f04070 */
[----:B------:R-:W-:Y:S02]  /*fd30*/  IMAD.MOV.U32 R14, RZ, RZ, R6 ;  /* 0x000000ffff0e7224 */ /* 0x000fe400078e0006 */
[----:B------:R-:W-:Y:S01]  /*fd40*/  @!P1 IMAD.IADD R4, R4, 0x1, -R2 ;  /* 0x0000000104049824 */ /* 0x000fe200078e0a02 */
[----:B------:R-:W-:Y:S01]  /*fd50*/  ISETP.GT.U32.AND P1, PT, R2, R12, PT ;  /* 0x0000000c0200720c */ /* 0x000fe20003f24070 */
[----:B------:R-:W-:Y:S02]  /*fd60*/  @!P4 IMAD.MOV R14, RZ, RZ, -R14 ;  /* 0x000000ffff0ec224 */ /* 0x000fe400078e0a0e */
[----:B------:R-:W-:Y:S01]  /*fd70*/  @!P6 IMAD.IADD R7, R7, 0x1, -R2 ;  /* 0x000000010707e824 */ /* 0x000fe200078e0a02 */
[----:B------:R-:W-:Y:S01]  /*fd80*/  ISETP.GE.AND P6, PT, R19, RZ, PT ;  /* 0x000000ff1300720c */ /* 0x000fe20003fc6270 */
[----:B------:R-:W-:Y:S01]  /*fd90*/  IMAD.MOV.U32 R19, RZ, RZ, R22 ;  /* 0x000000ffff137224 */ /* 0x000fe200078e0016 */
[----:B------:R-:W-:Y:S01]  /*fda0*/  STL [R1+0x130], R14 ;  /* 0x0001300e01007387 */ /* 0x000fe20000100800 */
[----:B------:R-:W-:-:S02]  /*fdb0*/  ISETP.GE.AND P2, PT, R20, RZ, PT ;  /* 0x000000ff1400720c */ /* 0x000fc40003f46270 */
[----:B------:R-:W-:Y:S01]  /*fdc0*/  @!P0 IMAD.IADD R3, R3, 0x1, -R2 ;  /* 0x0000000103038824 */ /* 0x000fe200078e0a02 */
[----:B------:R-:W4:Y:S01]  /*fdd0*/  LDL.LU R22, [R1+0x444] ;  /* 0x0004440001167983 */ /* 0x000f220000300800 */
[----:B------:R-:W-:-:S03]  /*fde0*/  ISETP.GT.U32.AND P0, PT, R2, R4, PT ;  /* 0x000000040200720c */ /* 0x000fc60003f04070 */
[----:B------:R-:W5:Y:S01]  /*fdf0*/  LDL.LU R20, [R1+0x460] ;  /* 0x0004600001147983 */ /* 0x000f620000300800 */
[--C-:B------:R-:W-:Y:S01]  /*fe00*/  @!P1 IMAD.IADD R12, R12, 0x1, -R2.reuse ;  /* 0x000000010c0c9824 */ /* 0x100fe200078e0a02 */
[----:B------:R-:W-:Y:S02]  /*fe10*/  ISETP.GT.U32.AND P1, PT, R2, R3, PT ;  /* 0x000000030200720c */ /* 0x000fe40003f24070 */
[----:B------:R-:W-:Y:S01]  /*fe20*/  ISETP.GE.AND P5, PT, R15, RZ, PT ;  /* 0x000000ff0f00720c */ /* 0x000fe20003fa6270 */
[----:B------:R-:W-:Y:S01]  /*fe30*/  @!P3 IMAD.MOV R13, RZ, RZ, -R13 ;  /* 0x000000ffff0db224 */ /* 0x000fe200078e0a0d */
[----:B------:R-:W-:Y:S02]  /*fe40*/  ISETP.GE.AND P4, PT, R23, RZ, PT ;  /* 0x000000ff1700720c */ /* 0x000fe40003f86270 */
[----:B------:R-:W4:Y:S02]  /*fe50*/  LDL R23, [R1+0x468] ;  /* 0x0004680001177983 */ /* 0x000f240000100800 */
[----:B------:R-:W-:-:S02]  /*fe60*/  @!P0 IMAD.IADD R4, R4, 0x1, -R2 ;  /* 0x0000000104048824 */ /* 0x000fc400078e0a02 */
[----:B------:R0:W-:Y:S03]  /*fe70*/  STL [R1+0x134], R13 ;  /* 0x0001340d01007387 */ /* 0x0001e60000100800 */
[----:B------:R-:W-:Y:S02]  /*fe80*/  @!P1 IMAD.IADD R3, R3, 0x1, -R2 ;  /* 0x0000000103039824 */ /* 0x000fe400078e0a02 */
[----:B------:R-:W-:Y:S02]  /*fe90*/  @!P5 IMAD.MOV R7, RZ, RZ, -R7 ;  /* 0x000000ffff07d224 */ /* 0x000fe400078e0a07 */
[----:B0-----:R-:W-:Y:S02]  /*fea0*/  IMAD.MOV.U32 R13, RZ, RZ, R4 ;  /* 0x000000ffff0d7224 */ /* 0x001fe400078e0004 */
[----:B------:R-:W-:Y:S02]  /*feb0*/  @!P6 IMAD.MOV R3, RZ, RZ, -R3 ;  /* 0x000000ffff03e224 */ /* 0x000fe400078e0a03 */
[----:B------:R-:W-:Y:S01]  /*fec0*/  @!P2 IMAD.MOV R13, RZ, RZ, -R13 ;  /* 0x000000ffff0da224 */ /* 0x000fe200078e0a0d */
[----:B------:R5:W-:Y:S04]  /*fed0*/  STL [R1+0x138], R7 ;  /* 0x0001380701007387 */ /* 0x000be80000100800 */
[----:B------:R-:W-:Y:S04]  /*fee0*/  STL [R1+0x13c], R13 ;  /* 0x00013c0d01007387 */ /* 0x000fe80000100800 */
[----:B------:R0:W-:Y:S04]  /*fef0*/  STL [R1+0x140], R3 ;  /* 0x0001400301007387 */ /* 0x0001e80000100800 */
[----:B------:R-:W4:Y:S01]  /*ff00*/  LDL R16, [R1+0x46c] ;  /* 0x00046c0001107983 */ /* 0x000f220000100800 */
[----:B---3--:R-:W-:-:S03]  /*ff10*/  IABS R11, R17 ;  /* 0x00000011000b7213 */ /* 0x008fc60000000000 */
[----:B------:R-:W3:Y:S01]  /*ff20*/  LDL R15, [R1+0x470] ;  /* 0x00047000010f7983 */ /* 0x000ee20000100800 */
[----:B------:R-:W-:-:S03]  /*ff30*/  ISETP.GE.AND P5, PT, R17, RZ, PT ;  /* 0x000000ff1100720c */ /* 0x000fc60003fa6270 */
[----:B------:R-:W3:Y:S01]  /*ff40*/  LDL R17, [R1+0x474] ;  /* 0x0004740001117983 */ /* 0x000ee20000100800 */
[----:B------:R-:W-:Y:S02]  /*ff50*/  IABS R10, R18 ;  /* 0x00000012000a7213 */ /* 0x000fe40000000000 */
[----:B------:R-:W-:Y:S02]  /*ff60*/  ISETP.GE.AND P2, PT, R18, RZ, PT ;  /* 0x000000ff1200720c */ /* 0x000fe40003f46270 */
[----:B------:R-:W3:Y:S01]  /*ff70*/  LDL R18, [R1+0x478] ;  /* 0x0004780001127983 */ /* 0x000ee20000100800 */
[----:B--2---:R-:W-:Y:S02]  /*ff80*/  IABS R9, R29 ;  /* 0x0000001d00097213 */ /* 0x004fe40000000000 */
[----:B------:R-:W-:Y:S02]  /*ff90*/  ISETP.GE.AND P6, PT, R29, RZ, PT ;  /* 0x000000ff1d00720c */ /* 0x000fe40003fc6270 */
[----:B------:R-:W2:Y:S01]  /*ffa0*/  LDL.LU R29, [R1+0x47c] ;  /* 0x00047c00011d7983 */ /* 0x000ea20000300800 */
[----:B------:R-:W-:-:S04]  /*ffb0*/  IMAD.HI.U32 R6, R0, R11, RZ ;  /* 0x0000000b00067227 */ /* 0x000fc800078e00ff */
[----:B------:R-:W-:Y:S01]  /*ffc0*/  IMAD.MOV R6, RZ, RZ, -R6 ;  /* 0x000000ffff067224 */ /* 0x000fe200078e0a06 */
[----:B------:R-:W-:-:S03]  /*ffd0*/  ISETP.GT.U32.AND P3, PT, R2, R12, PT ;  /* 0x0000000c0200720c */ /* 0x000fc60003f64070 */
[----:B------:R-:W-:Y:S02]  /*ffe0*/  IMAD R11, R2, R6, R11 ;  /* 0x00000006020b7224 */ /* 0x000fe400078e020b */
[----:B------:R-:W-:-:S04]  /*fff0*/  IMAD.HI.U32 R6, R0, R9, RZ ;  /* 0x0000000900067227 */ /* 0x000fc800078e00ff */
[----:B------:R-:W-:-:S04]  /*10000*/  IMAD.MOV R6, RZ, RZ, -R6 ;  /* 0x000000ffff067224 */ /* 0x000fc800078e0a06 */
[----:B------:R-:W-:Y:S02]  /*10010*/  IMAD R9, R2, R6, R9 ;  /* 0x0000000602097224 */ /* 0x000fe400078e0209 */
[----:B------:R-:W-:-:S03]  /*10020*/  @!P3 IMAD.IADD R12, R12, 0x1, -R2 ;  /* 0x000000010c0cb824 */ /* 0x000fc600078e0a02 */
[----:B------:R-:W-:Y:S01]  /*10030*/  ISETP.GT.U32.AND P3, PT, R2, R9, PT ;  /* 0x000000090200720c */ /* 0x000fe20003f64070 */
[----:B------:R-:W-:-:S04]  /*10040*/  IMAD.HI.U32 R8, R0, R10, RZ ;  /* 0x0000000a00087227 */ /* 0x000fc800078e00ff */
[----:B------:R-:W-:-:S08]  /*10050*/  IMAD.MOV R8, RZ, RZ, -R8 ;  /* 0x000000ffff087224 */ /* 0x000fd000078e0a08 */
[----:B------:R-:W-:Y:S02]  /*10060*/  @!P3 IMAD.IADD R9, R9, 0x1, -R2 ;  /* 0x000000010909b824 */ /* 0x000fe400078e0a02 */
[----:B------:R-:W-:-:S03]  /*10070*/  IMAD R10, R2, R8, R10 ;  /* 0x00000008020a7224 */ /* 0x000fc600078e020a */
[C---:B------:R-:W-:Y:S02]  /*10080*/  ISETP.GT.U32.AND P3, PT, R2.reuse, R9, PT ;  /* 0x000000090200720c */ /* 0x040fe40003f64070 */
[C---:B------:R-:W-:Y:S02]  /*10090*/  ISETP.GT.U32.AND P0, PT, R2.reuse, R11, PT ;  /* 0x0000000b0200720c */ /* 0x040fe40003f04070 */
[----:B------:R-:W-:Y:S02]  /*100a0*/  ISETP.GT.U32.AND P1, PT, R2, R10, PT ;  /* 0x0000000a0200720c */ /* 0x000fe40003f24070 */
[----:B------:R-:W-:-:S07]  /*100b0*/  IABS R6, R19 ;  /* 0x0000001300067213 */ /* 0x000fce0000000000 */
[--C-:B------:R-:W-:Y:S02]  /*100c0*/  @!P3 IMAD.IADD R9, R9, 0x1, -R2.reuse ;  /* 0x000000010909b824 */ /* 0x100fe400078e0a02 */
[--C-:B------:R-:W-:Y:S02]  /*100d0*/  @!P0 IMAD.IADD R11, R11, 0x1, -R2.reuse ;  /* 0x000000010b0b8824 */ /* 0x100fe400078e0a02 */
[----:B------:R-:W-:Y:S02]  /*100e0*/  @!P1 IMAD.IADD R10, R10, 0x1, -R2 ;  /* 0x000000010a0a9824 */ /* 0x000fe400078e0a02 */
[----:B------:R-:W-:Y:S01]  /*100f0*/  IMAD.HI.U32 R14, R0, R6, RZ ;  /* 0x00000006000e7227 */ /* 0x000fe200078e00ff */
[C---:B------:R-:W-:Y:S02]  /*10100*/  ISETP.GT.U32.AND P0, PT, R2.reuse, R11, PT ;  /* 0x0000000b0200720c */ /* 0x040fe40003f04070 */
[----:B------:R-:W-:Y:S02]  /*10110*/  ISETP.GT.U32.AND P1, PT, R2, R10, PT ;  /* 0x0000000a0200720c */ /* 0x000fe40003f24070 */
[----:B-----5:R-:W-:-:S02]  /*10120*/  IABS R7, R20 ;  /* 0x0000001400077213 */ /* 0x020fc40000000000 */
[----:B----4-:R-:W-:-:S03]  /*10130*/  IABS R8, R22 ;  /* 0x0000001600087213 */ /* 0x010fc60000000000 */
[----:B0-----:R-:W-:-:S04]  /*10140*/  IMAD.HI.U32 R3, R0, R7, RZ ;  /* 0x0000000700037227 */ /* 0x001fc800078e00ff */
[----:B------:R-:W-:Y:S02]  /*10150*/  IMAD.MOV R3, RZ, RZ, -R3 ;  /* 0x000000ffff037224 */ /* 0x000fe400078e0a03 */
[----:B------:R-:W-:Y:S01]  /*10160*/  IMAD.HI.U32 R13, R0, R8, RZ ;  /* 0x00000008000d7227 */ /* 0x000fe200078e00ff */
[----:B------:R-:W-:Y:S02]  /*10170*/  IABS R4, R23 ;  /* 0x0000001700047213 */ /* 0x000fe40000000000 */
[----:B------:R-:W4:Y:S01]  /*10180*/  LDL.LU R23, [R1+0x480] ;  /* 0x0004800001177983 */ /* 0x000f220000300800 */
[----:B------:R-:W-:Y:S02]  /*10190*/  IMAD R7, R2, R3, R7 ;  /* 0x0000000302077224 */ /* 0x000fe400078e0207 */
[----:B------:R-:W-:-:S03]  /*101a0*/  IMAD.MOV R13, RZ, RZ, -R13 ;  /* 0x000000ffff0d7224 */ /* 0x000fc600078e0a0d */
[C---:B------:R-:W-:Y:S01]  /*101b0*/  ISETP.GT.U32.AND P3, PT, R2.reuse, R7, PT ;  /* 0x000000070200720c */ /* 0x040fe20003f64070 */
[----:B------:R-:W-:Y:S02]  /*101c0*/  IMAD R8, R2, R13, R8 ;  /* 0x0000000d02087224 */ /* 0x000fe400078e0208 */
[----:B------:R-:W-:-:S04]  /*101d0*/  IMAD.HI.U32 R13, R0, R4, RZ ;  /* 0x00000004000d7227 */ /* 0x000fc800078e00ff */
[----:B------:R-:W-:-:S04]  /*101e0*/  IMAD.MOV R13, RZ, RZ, -R13 ;  /* 0x000000ffff0d7224 */ /* 0x000fc800078e0a0d */
[C---:B------:R-:W-:Y:S02]  /*101f0*/  IMAD R4, R2.reuse, R13, R4 ;  /* 0x0000000d02047224 */ /* 0x040fe400078e0204 */
[----:B------:R-:W-:Y:S01]  /*10200*/  @!P3 IMAD.IADD R7, R7, 0x1, -R2 ;  /* 0x000000010707b824 */ /* 0x000fe200078e0a02 */
[----:B------:R-:W-:Y:S01]  /*10210*/  IABS R3, R16 ;  /* 0x0000001000037213 */ /* 0x000fe20000000000 */
[----:B------:R-:W-:Y:S01]  /*10220*/  IMAD.MOV R14, RZ, RZ, -R14 ;  /* 0x000000ffff0e7224 */ /* 0x000fe200078e0a0e */
[----:B------:R-:W-:Y:S02]  /*10230*/  ISETP.GT.U32.AND P3, PT, R2, R4, PT ;  /* 0x000000040200720c */ /* 0x000fe40003f64070 */
[----:B---3--:R-:W-:Y:S01]  /*10240*/  IABS R13, R15 ;  /* 0x0000000f000d7213 */ /* 0x008fe20000000000 */
[----:B------:R-:W-:-:S04]  /*10250*/  IMAD.HI.U32 R16, R0, R3, RZ ;  /* 0x0000000300107227 */ /* 0x000fc800078e00ff */
[----:B------:R-:W-:Y:S01]  /*10260*/  IMAD R6, R2, R14, R6 ;  /* 0x0000000e02067224 */ /* 0x000fe200078e0206 */
[----:B------:R-:W-:Y:S01]  /*10270*/  IABS R14, R17 ;  /* 0x00000011000e7213 */ /* 0x000fe20000000000 */
[----:B------:R-:W-:Y:S02]  /*10280*/  IMAD.MOV R16, RZ, RZ, -R16 ;  /* 0x000000ffff107224 */ /* 0x000fe400078e0a10 */
[----:B------:R-:W-:Y:S01]  /*10290*/  IMAD.HI.U32 R17, R0, R13, RZ ;  /* 0x0000000d00117227 */ /* 0x000fe200078e00ff */
[----:B------:R-:W-:-:S03]  /*102a0*/  IABS R15, R18 ;  /* 0x00000012000f7213 */ /* 0x000fc60000000000 */
[--C-:B------:R-:W-:Y:S01]  /*102b0*/  @!P0 IMAD.IADD R11, R11, 0x1, -R2.reuse ;  /* 0x000000010b0b8824 */ /* 0x100fe200078e0a02 */
[----:B------:R-:W-:Y:S01]  /*102c0*/  ISETP.GE.AND P0, PT, R22, RZ, PT ;  /* 0x000000ff1600720c */ /* 0x000fe20003f06270 */
[----:B------:R-:W-:Y:S01]  /*102d0*/  IMAD R3, R2, R16, R3 ;  /* 0x0000001002037224 */ /* 0x000fe200078e0203 */
[----:B------:R-:W3:Y:S01]  /*102e0*/  LDL.LU R22, [R1+0x484] ;  /* 0x0004840001167983 */ /* 0x000ee20000300800 */
[----:B------:R-:W-:Y:S02]  /*102f0*/  @!P1 IMAD.IADD R10, R10, 0x1, -R2 ;  /* 0x000000010a0a9824 */ /* 0x000fe400078e0a02 */
[----:B------:R-:W-:Y:S02]  /*10300*/  IMAD.MOV R17, RZ, RZ, -R17 ;  /* 0x000000ffff117224 */ /* 0x000fe400078e0a11 */
[----:B------:R-:W-:-:S04]  /*10310*/  IMAD.HI.U32 R18, R0, R14, RZ ;  /* 0x0000000e00127227 */ /* 0x000fc800078e00ff */
[----:B------:R-:W-:Y:S01]  /*10320*/  @!P3 IMAD.IADD R4, R4, 0x1, -R2 ;  /* 0x000000010404b824 */ /* 0x000fe200078e0a02 */
[----:B------:R-:W-:Y:S01]  /*10330*/  ISETP.GE.AND P3, PT, R20, RZ, PT ;  /* 0x000000ff1400720c */ /* 0x000fe20003f66270 */
[----:B------:R-:W-:Y:S02]  /*10340*/  @!P4 IMAD.MOV R12, RZ, RZ, -R12 ;  /* 0x000000ffff0cc224 */ /* 0x000fe400078e0a0c */
[----:B------:R-:W-:Y:S02]  /*10350*/  @!P5 IMAD.MOV R11, RZ, RZ, -R11 ;  /* 0x000000ffff0bd224 */ /* 0x000fe400078e0a0b */
[----:B------:R-:W-:Y:S02]  /*10360*/  @!P2 IMAD.MOV R10, RZ, RZ, -R10 ;  /* 0x000000ffff0aa224 */ /* 0x000fe400078e0a0a */
[----:B------:R-:W-:Y:S02]  /*10370*/  IMAD R13, R2, R17, R13 ;  /* 0x00000011020d7224 */ /* 0x000fe400078e020d */
[----:B------:R-:W-:-:S02]  /*10380*/  IMAD.MOV R18, RZ, RZ, -R18 ;  /* 0x000000ffff127224 */ /* 0x000fc400078e0a12 */
[----:B------:R-:W-:Y:S02]  /*10390*/  @!P6 IMAD.MOV R9, RZ, RZ, -R9 ;  /* 0x000000ffff09e224 */ /* 0x000fe400078e0a09 */
[----:B------:R-:W-:Y:S01]  /*103a0*/  IMAD R14, R2, R18, R14 ;  /* 0x00000012020e7224 */ /* 0x000fe200078e020e */
[----:B--2---:R-:W-:Y:S01]  /*103b0*/  IABS R16, R29 ;  /* 0x0000001d00107213 */ /* 0x004fe20000000000 */
[----:B------:R0:W-:Y:S04]  /*103c0*/  STL [R1+0x31cc], R29 ;  /* 0x0031cc1d01007387 */ /* 0x0001e80000100800 */
[----:B------:R-:W-:Y:S01]  /*103d0*/  IMAD.HI.U32 R20, R0, R16, RZ ;  /* 0x0000001000147227 */ /* 0x000fe200078e00ff */
[----:B------:R-:W2:Y:S03]  /*103e0*/  LDL.LU R17, [R1+0x48c] ;  /* 0x00048c0001117983 */ /* 0x000ea60000300800 */
[----:B0-----:R-:W-:-:S02]  /*103f0*/  IMAD.MOV.U32 R29, RZ, RZ, R19 ;  /* 0x000000ffff1d7224 */ /* 0x001fc400078e0013 */
[----:B------:R-:W-:Y:S01]  /*10400*/  IMAD.HI.U32 R19, R0, R15, RZ ;  /* 0x0000000f00137227 */ /* 0x000fe200078e00ff */
[----:B------:R0:W-:Y:S03]  /*10410*/  STL [R1+0x124], R12 ;  /* 0x0001240c01007387 */ /* 0x0001e60000100800 */
[----:B------:R-:W-:Y:S01]  /*10420*/  IMAD.MOV R19, RZ, RZ, -R19 ;  /* 0x000000ffff137224 */ /* 0x000fe200078e0a13 */
[----:B------:R-:W-:Y:S01]  /*10430*/  STL [R1+0x120], R11 ;  /* 0x0001200b01007387 */ /* 0x000fe20000100800 */
[----:B------:R-:W-:-:S03]  /*10440*/  IMAD.MOV R20, RZ, RZ, -R20 ;  /* 0x000000ffff147224 */ /* 0x000fc600078e0a14 */
[----:B------:R4:W-:Y:S01]  /*10450*/  STL [R1+0x11c], R10 ;  /* 0x00011c0a01007387 */ /* 0x0009e20000100800 */
[----:B0-----:R-:W-:-:S03]  /*10460*/  IMAD.MOV.U32 R12, RZ, RZ, R29 ;  /* 0x000000ffff0c7224 */ /* 0x001fc600078e001d */
[----:B------:R-:W5:Y:S01]  /*10470*/  LDL.LU R29, [R1+0x468] ;  /* 0x00046800011d7983 */ /* 0x000f620000300800 */
[----:B------:R-:W-:-:S03]  /*10480*/  IMAD R15, R2, R19, R15 ;  /* 0x00000013020f7224 */ /* 0x000fc600078e020f */
[----:B------:R-:W-:Y:S01]  /*10490*/  STL [R1+0x118], R9 ;  /* 0x0001180901007387 */ /* 0x000fe20000100800 */
[----:B------:R-:W-:-:S03]  /*104a0*/  IMAD R16, R2, R20, R16 ;  /* 0x0000001402107224 */ /* 0x000fc600078e0210 */
[----:B------:R-:W4:Y:S04]  /*104b0*/  LDL.LU R18, [R1+0x470] ;  /* 0x0004700001127983 */ /* 0x000f280000300800 */
[----:B------:R-:W3:Y:S04]  /*104c0*/  LDL.LU R19, [R1+0x488] ;  /* 0x0004880001137983 */ /* 0x000ee80000300800 */
[----:B------:R-:W3:Y:S01]  /*104d0*/  LDL.LU R20, [R1+0x46c] ;  /* 0x00046c0001147983 */ /* 0x000ee20000300800 */
[----:B------:R-:W-:-:S13]  /*104e0*/  ISETP.GT.U32.AND P1, PT, R2, R8, PT ;  /* 0x000000080200720c */ /* 0x000fda0003f24070 */
[----:B------:R-:W-:Y:S01]  /*104f0*/  @!P1 IMAD.IADD R8, R8, 0x1, -R2 ;  /* 0x0000000108089824 */ /* 0x000fe200078e0a02 */
[----:B------:R-:W-:-:S13]  /*10500*/  ISETP.GT.U32.AND P1, PT, R2, R6, PT ;  /* 0x000000060200720c */ /* 0x000fda0003f24070 */
[----:B------:R-:W-:Y:S01]  /*10510*/  @!P1 IMAD.IADD R6, R6, 0x1, -R2 ;  /* 0x0000000106069824 */ /* 0x000fe200078e0a02 */
[C---:B------:R-:W-:Y:S02]  /*10520*/  ISETP.GT.U32.AND P1, PT, R2.reuse, R3, PT ;  /* 0x000000030200720c */ /* 0x040fe40003f24070 */
[C---:B------:R-:W-:Y:S02]  /*10530*/  ISETP.GT.U32.AND P4, PT, R2.reuse, R7, PT ;  /* 0x000000070200720c */ /* 0x040fe40003f84070 */
[----:B------:R-:W-:-:S09]  /*10540*/  ISETP.GT.U32.AND P2, PT, R2, R6, PT ;  /* 0x000000060200720c */ /* 0x000fd20003f44070 */
[--C-:B------:R-:W-:Y:S01]  /*10550*/  @!P1 IMAD.IADD R3, R3, 0x1, -R2.reuse ;  /* 0x0000000103039824 */ /* 0x100fe200078e0a02 */
[C---:B------:R-:W-:Y:S01]  /*10560*/  ISETP.GT.U32.AND P1, PT, R2.reuse, R8, PT ;  /* 0x000000080200720c */ /* 0x040fe20003f24070 */
[--C-:B------:R-:W-:Y:S01]  /*10570*/  @!P4 IMAD.IADD R7, R7, 0x1, -R2.reuse ;  /* 0x000000010707c824 */ /* 0x100fe200078e0a02 */
[----:B------:R-:W-:Y:S01]  /*10580*/  ISETP.GT.U32.AND P4, PT, R2, R14, PT ;  /* 0x0000000e0200720c */ /* 0x000fe20003f84070 */
[----:B------:R-:W-:Y:S01]  /*10590*/  @!P2 IMAD.IADD R6, R6, 0x1, -R2 ;  /* 0x000000010606a824 */ /* 0x000fe200078e0a02 */
[----:B------:R-:W-:-:S09]  /*105a0*/  ISETP.GT.U32.AND P2, PT, R2, R15, PT ;  /* 0x0000000f0200720c */ /* 0x000fd20003f44070 */
[--C-:B------:R-:W-:Y:S01]  /*105b0*/  @!P1 IMAD.IADD R8, R8, 0x1, -R2.reuse ;  /* 0x0000000108089824 */ /* 0x100fe200078e0a02 */
[----:B------:R-:W-:Y:S01]  /*105c0*/  ISETP.GT.U32.AND P1, PT, R2, R13, PT ;  /* 0x0000000d0200720c */ /* 0x000fe20003f24070 */
[--C-:B------:R-:W-:Y:S02]  /*105d0*/  @!P4 IMAD.IADD R14, R14, 0x1, -R2.reuse ;  /* 0x000000010e0ec824 */ /* 0x100fe400078e0a02 */
[----:B------:R-:W-:-:S10]  /*105e0*/  @!P2 IMAD.IADD R15, R15, 0x1, -R2 ;  /* 0x000000010f0fa824 */ /* 0x000fd400078e0a02 */
[----:B------:R-:W-:Y:S01]  /*105f0*/  @!P1 IMAD.IADD R13, R13, 0x1, -R2 ;  /* 0x000000010d0d9824 */ /* 0x000fe200078e0a02 */
[----:B-----5:R-:W-:Y:S02]  /*10600*/  ISETP.GE.AND P1, PT, R29, RZ, PT ;  /* 0x000000ff1d00720c */ /* 0x020fe40003f26270 */
[----:B------:R-:W5:Y:S01]  /*10610*/  LDL.LU R29, [R1+0x31cc] ;  /* 0x0031cc00011d7983 */ /* 0x000f620000300800 */
[----:B----4-:R-:W-:Y:S01]  /*10620*/  ISETP.GE.AND P2, PT, R18, RZ, PT ;  /* 0x000000ff1200720c */ /* 0x010fe20003f46270 */
[----:B--2---:R-:W-:Y:S01]  /*10630*/  IMAD.MOV.U32 R18, RZ, RZ, R17 ;  /* 0x000000ffff127224 */ /* 0x004fe200078e0011 */
[----:B---3--:R-:W-:Y:S02]  /*10640*/  ISETP.GE.AND P4, PT, R20, RZ, PT ;  /* 0x000000ff1400720c */ /* 0x008fe40003f86270 */
[----:B------:R-:W2:Y:S04]  /*10650*/  LDL.LU R20, [R1+0x474] ;  /* 0x0004740001147983 */ /* 0x000ea80000300800 */
[----:B------:R-:W3:Y:S01]  /*10660*/  LDL.LU R17, [R1+0x478] ;  /* 0x0004780001117983 */ /* 0x000ee20000300800 */
[----:B------:R-:W-:-:S02]  /*10670*/  ISETP.GT.U32.AND P5, PT, R2, R4, PT ;  /* 0x000000040200720c */ /* 0x000fc40003fa4070 */
[C---:B------:R-:W-:Y:S01]  /*10680*/  ISETP.GT.U32.AND P6, PT, R2.reuse, R3, PT ;  /* 0x000000030200720c */ /* 0x040fe20003fc4070 */
[----:B------:R-:W-:Y:S01]  /*10690*/  @!P3 IMAD.MOV R7, RZ, RZ, -R7 ;  /* 0x000000ffff07b224 */ /* 0x000fe200078e0a07 */
[----:B------:R-:W-:-:S09]  /*106a0*/  ISETP.GT.U32.AND P3, PT, R2, R14, PT ;  /* 0x0000000e0200720c */ /* 0x000fd20003f64070 */
[--C-:B------:R-:W-:Y:S01]  /*106b0*/  @!P5 IMAD.IADD R4, R4, 0x1, -R2.reuse ;  /* 0x000000010404d824 */ /* 0x100fe200078e0a02 */
[----:B------:R-:W-:Y:S01]  /*106c0*/  ISETP.GE.AND P5, PT, R12, RZ, PT ;  /* 0x000000ff0c00720c */ /* 0x000fe20003fa6270 */
[----:B------:R-:W-:Y:S02]  /*106d0*/  @!P6 IMAD.IADD R3, R3, 0x1, -R2 ;  /* 0x000000010303e824 */ /* 0x000fe400078e0a02 */
[----:B------:R-:W-:Y:S02]  /*106e0*/  @!P0 IMAD.MOV R8, RZ, RZ, -R8 ;  /* 0x000000ffff088224 */ /* 0x000fe400078e0a08 */
[----:B------:R-:W-:Y:S02]  /*106f0*/  @!P1 IMAD.MOV R4, RZ, RZ, -R4 ;  /* 0x000000ffff049224 */ /* 0x000fe400078e0a04 */
[----:B------:R-:W-:Y:S01]  /*10700*/  @!P4 IMAD.MOV R3, RZ, RZ, -R3 ;  /* 0x000000ffff03c224 */ /* 0x000fe200078e0a03 */
[----:B------:R-:W-:Y:S05]  /*10710*/  STL [R1+0x114], R8 ;  /* 0x0001140801007387 */ /* 0x000fea0000100800 */
[----:B------:R-:W-:Y:S01]  /*10720*/  @!P5 IMAD.MOV R6, RZ, RZ, -R6 ;  /* 0x000000ffff06d224 */ /* 0x000fe200078e0a06 */
[----:B------:R-:W-:Y:S01]  /*10730*/  STL [R1+0x110], R7 ;  /* 0x0001100701007387 */ /* 0x000fe20000100800 */
[----:B------:R-:W-:-:S03]  /*10740*/  @!P3 IMAD.IADD R14, R14, 0x1, -R2 ;  /* 0x000000010e0eb824 */ /* 0x000fc600078e0a02 */
[----:B------:R-:W-:Y:S04]  /*10750*/  STL [R1+0x10c], R6 ;  /* 0x00010c0601007387 */ /* 0x000fe80000100800 */
[----:B------:R-:W-:Y:S04]  /*10760*/  STL [R1+0x108], R4 ;  /* 0x0001080401007387 */ /* 0x000fe80000100800 */
[----:B------:R0:W-:Y:S01]  /*10770*/  STL [R1+0x104], R3 ;  /* 0x0001040301007387 */ /* 0x0001e20000100800 */
[----:B------:R-:W-:-:S13]  /*10780*/  ISETP.GT.U32.AND P5, PT, R2, R15, PT ;  /* 0x0000000f0200720c */ /* 0x000fda0003fa4070 */
[----:B------:R-:W-:Y:S01]  /*10790*/  @!P5 IMAD.IADD R15, R15, 0x1, -R2 ;  /* 0x000000010f0fd824 */ /* 0x000fe200078e0a02 */
[----:B------:R-:W-:Y:S02]  /*107a0*/  IABS R10, R23 ;  /* 0x00000017000a7213 */ /* 0x000fe40000000000 */
[----:B------:R-:W-:-:S03]  /*107b0*/  ISETP.GT.U32.AND P6, PT, R2, R16, PT ;  /* 0x000000100200720c */ /* 0x000fc60003fc4070 */
[----:B------:R-:W-:Y:S01]  /*107c0*/  IMAD.HI.U32 R12, R0, R10, RZ ;  /* 0x0000000a000c7227 */ /* 0x000fe200078e00ff */
[----:B------:R-:W-:-:S03]  /*107d0*/  ISETP.GT.U32.AND P0, PT, R2, R13, PT ;  /* 0x0000000d0200720c */ /* 0x000fc60003f04070 */
[----:B------:R-:W-:-:S04]  /*107e0*/  IMAD.MOV R12, RZ, RZ, -R12 ;  /* 0x000000ffff0c7224 */ /* 0x000fc800078e0a0c */
[----:B------:R-:W-:Y:S02]  /*107f0*/  IMAD R10, R2, R12, R10 ;  /* 0x0000000c020a7224 */ /* 0x000fe400078e020a */
[----:B------:R-:W-:-:S03]  /*10800*/  @!P6 IMAD.IADD R16, R16, 0x1, -R2 ;  /* 0x000000011010e824 */ /* 0x000fc600078e0a02 */
[C---:B------:R-:W-:Y:S01]  /*10810*/  ISETP.GT.U32.AND P1, PT, R2.reuse, R10, PT ;  /* 0x0000000a0200720c */ /* 0x040fe20003f24070 */
[----:B------:R-:W-:Y:S01]  /*10820*/  @!P0 IMAD.IADD R13, R13, 0x1, -R2 ;  /* 0x000000010d0d8824 */ /* 0x000fe200078e0a02 */
[----:B------:R-:W-:-:S03]  /*10830*/  ISETP.GT.U32.AND P6, PT, R2, R16, PT ;  /* 0x000000100200720c */ /* 0x000fc60003fc4070 */
[----:B0-----:R-:W-:Y:S01]  /*10840*/  IMAD.MOV.U32 R3, RZ, RZ, R13 ;  /* 0x000000ffff037224 */ /* 0x001fe200078e000d */
[----:B------:R-:W-:-:S03]  /*10850*/  IABS R9, R22 ;  /* 0x0000001600097213 */ /* 0x000fc60000000000 */
[----:B------:R-:W-:-:S04]  /*10860*/  @!P2 IMAD.MOV R3, RZ, RZ, -R3 ;  /* 0x000000ffff03a224 */ /* 0x000fc800078e0a03 */
[--C-:B------:R-:W-:Y:S01]  /*10870*/  @!P1 IMAD.IADD R10, R10, 0x1, -R2.reuse ;  /* 0x000000010a0a9824 */ /* 0x100fe200078e0a02 */
[----:B------:R-:W-:Y:S01]  /*10880*/  ISETP.GE.AND P1, PT, R22, RZ, PT ;  /* 0x000000ff1600720c */ /* 0x000fe20003f26270 */
[----:B------:R-:W-:Y:S01]  /*10890*/  @!P6 IMAD.IADD R16, R16, 0x1, -R2 ;  /* 0x000000011010e824 */ /* 0x000fe200078e0a02 */
[----:B------:R-:W-:Y:S02]  /*108a0*/  ISETP.GE.AND P6, PT, R23, RZ, PT ;  /* 0x000000ff1700720c */ /* 0x000fe40003fc6270 */
[----:B---3--:R-:W-:Y:S02]  /*108b0*/  ISETP.GE.AND P3, PT, R17, RZ, PT ;  /* 0x000000ff1100720c */ /* 0x008fe40003f66270 */
[----:B------:R-:W3:Y:S01]  /*108c0*/  LDL.LU R17, [R1+0x490] ;  /* 0x0004900001117983 */ /* 0x000ee20000300800 */
[----:B-----5:R-:W-:-:S03]  /*108d0*/  ISETP.GE.AND P5, PT, R29, RZ, PT ;  /* 0x000000ff1d00720c */ /* 0x020fc60003fa6270 */
[----:B------:R-:W4:Y:S04]  /*108e0*/  LDL.LU R29, [R1+0x498] ;  /* 0x00049800011d7983 */ /* 0x000f280000300800 */
[----:B------:R-:W5:Y:S04]  /*108f0*/  LDL.LU R22, [R1+0x494] ;  /* 0x0004940001167983 */ /* 0x000f680000300800 */
[----:B------:R-:W-:Y:S04]  /*10900*/  STL [R1+0x100], R3 ;  /* 0x0001000301007387 */ /* 0x000fe80000100800 */
[----:B------:R-:W5:Y:S01]  /*10910*/  LDL.LU R23, [R1+0x49c] ;  /* 0x00049c0001177983 */ /* 0x000f620000300800 */
[----:B--2---:R-:W-:Y:S01]  /*10920*/  ISETP.GE.AND P4, PT, R20, RZ, PT ;  /* 0x000000ff1400720c */ /* 0x004fe20003f86270 */
[----:B------:R-:W-:-:S04]  /*10930*/  IMAD.HI.U32 R11, R0, R9, RZ ;  /* 0x00000009000b7227 */ /* 0x000fc800078e00ff */
[----:B------:R-:W-:Y:S02]  /*10940*/  IMAD.MOV.U32 R8, RZ, RZ, R14 ;  /* 0x000000ffff087224 */ /* 0x000fe400078e000e */
[----:B------:R-:W-:-:S04]  /*10950*/  IMAD.MOV R11, RZ, RZ, -R11 ;  /* 0x000000ffff0b7224 */ /* 0x000fc800078e0a0b */
[C---:B------:R-:W-:Y:S02]  /*10960*/  IMAD R9, R2.reuse, R11, R9 ;  /* 0x0000000b02097224 */ /* 0x040fe400078e0209 */
[----:B------:R-:W-:Y:S02]  /*10970*/  @!P4 IMAD.MOV R8, RZ, RZ, -R8 ;  /* 0x000000ffff08c224 */ /* 0x000fe400078e0a08 */
[----:B------:R-:W-:Y:S01]  /*10980*/  IMAD.MOV.U32 R7, RZ, RZ, R15 ;  /* 0x000000ffff077224 */ /* 0x000fe200078e000f */
[----:B------:R-:W-:Y:S02]  /*10990*/  ISETP.GT.U32.AND P0, PT, R2, R9, PT ;  /* 0x000000090200720c */ /* 0x000fe40003f04070 */
[----:B------:R0:W-:Y:S01]  /*109a0*/  STL [R1+0xfc], R8 ;  /* 0x0000fc0801007387 */ /* 0x0001e20000100800 */
[----:B------:R-:W-:Y:S02]  /*109b0*/  @!P3 IMAD.MOV R7, RZ, RZ, -R7 ;  /* 0x000000ffff07b224 */ /* 0x000fe400078e0a07 */
[----:B0-----:R-:W-:-:S04]  /*109c0*/  IMAD.MOV.U32 R8, RZ, RZ, R16 ;  /* 0x000000ffff087224 */ /* 0x001fc800078e0010 */
[----:B------:R-:W-:Y:S01]  /*109d0*/  @!P5 IMAD.MOV R8, RZ, RZ, -R8 ;  /* 0x000000ffff08d224 */ /* 0x000fe200078e0a08 */
[----:B------:R0:W-:Y:S04]  /*109e0*/  STL [R1+0x54], R7 ;  /* 0x0000540701007387 */ /* 0x0001e80000100800 */
[----:B------:R1:W-:Y:S01]  /*109f0*/  STL [R1+0xf8], R8 ;  /* 0x0000f80801007387 */ /* 0x0003e20000100800 */
[----:B------:R-:W-:-:S03]  /*10a00*/  @!P0 IMAD.IADD R9, R9, 0x1, -R2 ;  /* 0x0000000109098824 */ /* 0x000fc600078e0a02 */
[----:B------:R-:W2:Y:S01]  /*10a10*/  LDL.LU R15, [R1+0x4a0] ;  /* 0x0004a000010f7983 */ /* 0x000ea20000300800 */
[----:B------:R-:W-:Y:S02]  /*10a20*/  ISETP.GT.U32.AND P0, PT, R2, R10, PT ;  /* 0x0000000a0200720c */ /* 0x000fe40003f04070 */
[----:B------:R-:W-:-:S05]  /*10a30*/  IABS R6, R18 ;  /* 0x0000001200067213 */ /* 0x000fca0000000000 */
[----:B------:R-:W-:-:S04]  /*10a40*/  IMAD.HI.U32 R3, R0, R6, RZ ;  /* 0x0000000600037227 */ /* 0x000fc800078e00ff */
[----:B0-----:R-:W-:Y:S02]  /*10a50*/  IMAD.MOV R7, RZ, RZ, -R3 ;  /* 0x000000ffff077224 */ /* 0x001fe400078e0a03 */
[----:B------:R-:W-:Y:S01]  /*10a60*/  @!P0 IMAD.IADD R10, R10, 0x1, -R2 ;  /* 0x000000010a0a8824 */ /* 0x000fe200078e0a02 */
[----:B------:R-:W-:Y:S02]  /*10a70*/  ISETP.GT.U32.AND P2, PT, R2, R9, PT ;  /* 0x000000090200720c */ /* 0x000fe40003f44070 */
[----:B------:R-:W-:-:S05]  /*10a80*/  IABS R11, R19 ;  /* 0x00000013000b7213 */ /* 0x000fca0000000000 */
[----:B------:R-:W-:-:S04]  /*10a90*/  IMAD.HI.U32 R4, R0, R11, RZ ;  /* 0x0000000b00047227 */ /* 0x000fc800078e00ff */
[----:B------:R-:W-:Y:S02]  /*10aa0*/  IMAD.MOV R4, RZ, RZ, -R4 ;  /* 0x000000ffff047224 */ /* 0x000fe400078e0a04 */
[----:B------:R-:W-:Y:S02]  /*10ab0*/  @!P2 IMAD.IADD R9, R9, 0x1, -R2 ;  /* 0x000000010909a824 */ /* 0x000fe400078e0a02 */
[----:B------:R-:W-:Y:S02]  /*10ac0*/  @!P6 IMAD.MOV R10, RZ, RZ, -R10 ;  /* 0x000000ffff0ae224 */ /* 0x000fe400078e0a0a */
[----:B------:R-:W-:Y:S02]  /*10ad0*/  IMAD R4, R2, R4, R11 ;  /* 0x0000000402047224 */ /* 0x000fe400078e020b */
[----:B------:R-:W-:-:S03]  /*10ae0*/  @!P1 IMAD.MOV R9, RZ, RZ, -R9 ;  /* 0x000000ffff099224 */ /* 0x000fc600078e0a09 */
[C---:B------:R-:W-:Y:S01]  /*10af0*/  ISETP.GT.U32.AND P4, PT, R2.reuse, R4, PT ;  /* 0x000000040200720c */ /* 0x040fe20003f84070 */
[----:B------:R-:W-:Y:S01]  /*10b00*/  IMAD R6, R2, R7, R6 ;  /* 0x0000000702067224 */ /* 0x000fe200078e0206 */
[----:B------:R-:W-:-:S11]  /*10b10*/  ISETP.GE.AND P3, PT, R19, RZ, PT ;  /* 0x000000ff1300720c */ /* 0x000fd60003f66270 */
[----:B------:R-:W-:Y:S01]  /*10b20*/  @!P4 IMAD.IADD R4, R4, 0x1, -R2 ;  /* 0x000000010404c824 */ /* 0x000fe200078e0a02 */
[----:B------:R-:W-:-:S04]  /*10b30*/  ISETP.GT.U32.AND P4, PT, R2, R6, PT ;  /* 0x000000060200720c */ /* 0x000fc80003f84070 */
[----:B------:R-:W-:-:S09]  /*10b40*/  ISETP.GT.U32.AND P6, PT, R2, R4, PT ;  /* 0x000000040200720c */ /* 0x000fd20003fc4070 */
[----:B------:R-:W-:-:S04]  /*10b50*/  @!P4 IMAD.IADD R6, R6, 0x1, -R2 ;  /* 0x000000010606c824 */ /* 0x000fc800078e0a02 */
[----:B------:R-:W-:Y:S01]  /*10b60*/  @!P6 IMAD.IADD R4, R4, 0x1, -R2 ;  /* 0x000000010404e824 */ /* 0x000fe200078e0a02 */
[----:B------:R-:W-:Y:S02]  /*10b70*/  ISETP.GT.U32.AND P4, PT, R2, R6, PT ;  /* 0x000000060200720c */ /* 0x000fe40003f84070 */
[----:B------:R-:W-:Y:S01]  /*10b80*/  ISETP.GE.AND P5, PT, R18, RZ, PT ;  /* 0x000000ff1200720c */ /* 0x000fe20003fa6270 */
[----:B------:R-:W-:-:S10]  /*10b90*/  IMAD.MOV.U32 R18, RZ, RZ, R4 ;  /* 0x000000ffff127224 */ /* 0x000fd400078e0004 */
[----:B------:R-:W-:-:S04]  /*10ba0*/  @!P4 IMAD.IADD R6, R6, 0x1, -R2 ;  /* 0x000000010606c824 */ /* 0x000fc800078e0a02 */
[----:B------:R-:W-:Y:S02]  /*10bb0*/  IMAD.MOV.U32 R16, RZ, RZ, R6 ;  /* 0x000000ffff107224 */ /* 0x000fe400078e0006 */
[----:B------:R-:W-:Y:S02]  /*10bc0*/  @!P3 IMAD.MOV R18, RZ, RZ, -R18 ;  /* 0x000000ffff12b224 */ /* 0x000fe400078e0a12 */
[----:B------:R-:W-:Y:S01]  /*10bd0*/  @!P5 IMAD.MOV R16, RZ, RZ, -R16 ;  /* 0x000000ffff10d224 */ /* 0x000fe200078e0a10 */
[----:B---3--:R-:W-:Y:S02]  /*10be0*/  IABS R3, R17 ;  /* 0x0000001100037213 */ /* 0x008fe40000000000 */
[----:B------:R-:W-:Y:S02]  /*10bf0*/  ISETP.GE.AND P0, PT, R17, RZ, PT ;  /* 0x000000ff1100720c */ /* 0x000fe40003f06270 */
[----:B------:R-:W3:Y:S01]  /*10c00*/  LDL.LU R17, [R1+0x4a4] ;  /* 0x0004a40001117983 */ /* 0x000ee20000300800 */
[----:B----4-:R-:W-:-:S02]  /*10c10*/  ISETP.GE.AND P2, PT, R29, RZ, PT ;  /* 0x000000ff1d00720c */ /* 0x010fc40003f46270 */
[----:B-1----:R-:W-:Y:S01]  /*10c20*/  IABS R8, R29 ;  /* 0x0000001d00087213 */ /* 0x002fe20000000000 */
[----:B------:R-:W-:Y:S04]  /*10c30*/  STL [R1+0xe4], R10 ;  /* 0x0000e40a01007387 */ /* 0x000fe80000100800 */
[----:B------:R2:W-:Y:S04]  /*10c40*/  STL [R1+0xf4], R9 ;  /* 0x0000f40901007387 */ /* 0x0005e80000100800 */
[----:B------:R-:W4:Y:S04]  /*10c50*/  LDL.LU R29, [R1+0x4a8] ;  /* 0x0004a800011d7983 */ /* 0x000f280000300800 */
[----:B------:R-:W4:Y:S01]  /*10c60*/  LDL.LU R19, [R1+0x4ac] ;  /* 0x0004ac0001137983 */ /* 0x000f220000300800 */
[----:B------:R-:W-:-:S03]  /*10c70*/  IMAD.HI.U32 R7, R0, R3, RZ ;  /* 0x0000000300077227 */ /* 0x000fc600078e00ff */
[----:B------:R-:W4:Y:S01]  /*10c80*/  LDL.LU R20, [R1+0x4b0] ;  /* 0x0004b00001147983 */ /* 0x000f220000300800 */
[----:B------:R-:W-:-:S04]  /*10c90*/  IMAD.MOV R7, RZ, RZ, -R7 ;  /* 0x000000ffff077224 */ /* 0x000fc800078e0a07 */
[----:B------:R-:W-:-:S05]  /*10ca0*/  IMAD R3, R2, R7, R3 ;  /* 0x0000000702037224 */ /* 0x000fca00078e0203 */
[----:B------:R-:W-:Y:S02]  /*10cb0*/  ISETP.GT.U32.AND P6, PT, R2, R3, PT ;  /* 0x000000030200720c */ /* 0x000fe40003fc4070 */
[----:B-----5:R-:W-:Y:S02]  /*10cc0*/  IABS R13, R23 ;  /* 0x00000017000d7213 */ /* 0x020fe40000000000 */
[----:B------:R-:W-:Y:S02]  /*10cd0*/  ISETP.GE.AND P1, PT, R23, RZ, PT ;  /* 0x000000ff1700720c */ /* 0x000fe40003f26270 */
[----:B------:R-:W5:Y:S07]  /*10ce0*/  LDL.LU R23, [R1+0x4b4] ;  /* 0x0004b40001177983 */ /* 0x000f6e0000300800 */
[----:B------:R-:W-:-:S05]  /*10cf0*/  @!P6 IMAD.IADD R3, R3, 0x1, -R2 ;  /* 0x000000010303e824 */ /* 0x000fca00078e0a02 */
[----:B------:R-:W-:Y:S01]  /*10d00*/  ISETP.GT.U32.AND P6, PT, R2, R3, PT ;  /* 0x000000030200720c */ /* 0x000fe20003fc4070 */
[----:B------:R0:W-:Y:S01]  /*10d10*/  STL [R1+0xe8], R18 ;  /* 0x0000e81201007387 */ /* 0x0001e20000100800 */
[----:B------:R-:W-:-:S03]  /*10d20*/  IABS R12, R22 ;  /* 0x00000016000c7213 */ /* 0x000fc60000000000 */
[----:B------:R1:W-:Y:S08]  /*10d30*/  STL [R1+0xf0], R16 ;  /* 0x0000f01001007387 */ /* 0x0003f00000100800 */
[----:B------:R-:W-:Y:S01]  /*10d40*/  @!P6 IMAD.IADD R3, R3, 0x1, -R2 ;  /* 0x000000010303e824 */ /* 0x000fe200078e0a02 */
[----:B------:R-:W-:Y:S02]  /*10d50*/  ISETP.GE.AND P6, PT, R22, RZ, PT ;  /* 0x000000ff1600720c */ /* 0x000fe40003fc6270 */
[----:B------:R-:W5:Y:S01]  /*10d60*/  LDL.LU R22, [R1+0x4b8] ;  /* 0x0004b80001167983 */ /* 0x000f620000300800 */
[----:B------:R-:W-:Y:S01]  /*10d70*/  IMAD.HI.U32 R7, R0, R8, RZ ;  /* 0x0000000800077227 */ /* 0x000fe200078e00ff */
[----:B--2---:R-:W-:-:S02]  /*10d80*/  IABS R9, R15 ;  /* 0x0000000f00097213 */ /* 0x004fc40000000000 */
[----:B0-----:R-:W2:Y:S01]  /*10d90*/  LDL.LU R18, [R1+0x4bc] ;  /* 0x0004bc0001127983 */ /* 0x001ea20000300800 */
[----:B------:R-:W-:Y:S02]  /*10da0*/  IMAD.MOV R7, RZ, RZ, -R7 ;  /* 0x000000ffff077224 */ /* 0x000fe400078e0a07 */
[----:B------:R-:W-:-:S04]  /*10db0*/  IMAD.HI.U32 R14, R0, R13, RZ ;  /* 0x0000000d000e7227 */ /* 0x000fc800078e00ff */
[----:B------:R-:W-:Y:S02]  /*10dc0*/  IMAD R8, R2, R7, R8 ;  /* 0x0000000702087224 */ /* 0x000fe400078e0208 */
[----:B------:R-:W-:Y:S02]  /*10dd0*/  IMAD.MOV R14, RZ, RZ, -R14 ;  /* 0x000000ffff0e7224 */ /* 0x000fe400078e0a0e */
[----:B------:R-:W-:Y:S01]  /*10de0*/  IMAD.HI.U32 R11, R0, R12, RZ ;  /* 0x0000000c000b7227 */ /* 0x000fe200078e00ff */
[----:B------:R-:W-:-:S03]  /*10df0*/  ISETP.GT.U32.AND P4, PT, R2, R8, PT ;  /* 0x000000080200720c */ /* 0x000fc60003f84070 */
[----:B------:R-:W-:Y:S02]  /*10e00*/  IMAD R13, R2, R14, R13 ;  /* 0x0000000e020d7224 */ /* 0x000fe400078e020d */
[----:B------:R-:W-:-:S03]  /*10e10*/  IMAD.HI.U32 R7, R0, R9, RZ ;  /* 0x0000000900077227 */ /* 0x000fc600078e00ff */
[C---:B------:R-:W-:Y:S01]  /*10e20*/  ISETP.GT.U32.AND P3, PT, R2.reuse, R13, PT ;  /* 0x0000000d0200720c */ /* 0x040fe20003f64070 */
[----:B------:R-:W-:Y:S02]  /*10e30*/  IMAD.MOV R11, RZ, RZ, -R11 ;  /* 0x000000ffff0b7224 */ /* 0x000fe400078e0a0b */
[----:B------:R-:W-:Y:S02]  /*10e40*/  IMAD.MOV R7, RZ, RZ, -R7 ;  /* 0x000000ffff077224 */ /* 0x000fe400078e0a07 */
[C---:B------:R-:W-:Y:S02]  /*10e50*/  IMAD R12, R2.reuse, R11, R12 ;  /* 0x0000000b020c7224 */ /* 0x040fe400078e020c */
[----:B------:R-:W-:Y:S02]  /*10e60*/  IMAD R9, R2, R7, R9 ;  /* 0x0000000702097224 */ /* 0x000fe400078e0209 */
[----:B------:R-:W-:Y:S01]  /*10e70*/  @!P4 IMAD.IADD R8, R8, 0x1, -R2 ;  /* 0x000000010808c824 */ /* 0x000fe200078e0a02 */
[----:B------:R-:W-:-:S02]  /*10e80*/  ISETP.GT.U32.AND P5, PT, R2, R12, PT ;  /* 0x0000000c0200720c */ /* 0x000fc40003fa4070 */
[C---:B------:R-:W-:Y:S01]  /*10e90*/  ISETP.GT.U32.AND P4, PT, R2.reuse, R9, PT ;  /* 0x000000090200720c */ /* 0x040fe20003f84070 */
[----:B------:R-:W-:Y:S01]  /*10ea0*/  @!P3 IMAD.IADD R13, R13, 0x1, -R2 ;  /* 0x000000010d0db824 */ /* 0x000fe200078e0a02 */
[----:B------:R-:W-:Y:S01]  /*10eb0*/  ISETP.GT.U32.AND P3, PT, R2, R8, PT ;  /* 0x000000080200720c */ /* 0x000fe20003f64070 */
[----:B------:R-:W-:-:S04]  /*10ec0*/  IMAD.MOV.U32 R14, RZ, RZ, R3 ;  /* 0x000000ffff0e7224 */ /* 0x000fc800078e0003 */
[----:B------:R-:W-:-:S04]  /*10ed0*/  @!P0 IMAD.MOV R14, RZ, RZ, -R14 ;  /* 0x000000ffff0e8224 */ /* 0x000fc800078e0a0e */
[--C-:B------:R-:W-:Y:S01]  /*10ee0*/  @!P5 IMAD.IADD R12, R12, 0x1, -R2.reuse ;  /* 0x000000010c0cd824 */ /* 0x100fe200078e0a02 */
[----:B------:R-:W-:Y:S01]  /*10ef0*/  ISETP.GT.U32.AND P5, PT, R2, R13, PT ;  /* 0x0000000d0200720c */ /* 0x000fe20003fa4070 */
[--C-:B------:R-:W-:Y:S02]  /*10f00*/  @!P4 IMAD.IADD R9, R9, 0x1, -R2.reuse ;  /* 0x000000010909c824 */ /* 0x100fe400078e0a02 */
[----:B------:R-:W-:Y:S01]  /*10f10*/  @!P3 IMAD.IADD R8, R8, 0x1, -R2 ;  /* 0x000000010808b824 */ /* 0x000fe200078e0a02 */
[C---:B------:R-:W-:Y:S02]  /*10f20*/  ISETP.GT.U32.AND P4, PT, R2.reuse, R12, PT ;  /* 0x0000000c0200720c */ /* 0x040fe40003f84070 */
[----:B------:R-:W-:Y:S01]  /*10f30*/  ISETP.GT.U32.AND P0, PT, R2, R9, PT ;  /* 0x000000090200720c */ /* 0x000fe20003f04070 */
[----:B-1----:R-:W-:Y:S01]  /*10f40*/  IMAD.MOV.U32 R16, RZ, RZ, R8 ;  /* 0x000000ffff107224 */ /* 0x002fe200078e0008 */
[----:B------:R-:W-:Y:S05]  /*10f50*/  STL [R1+0xec], R14 ;  /* 0x0000ec0e01007387 */ /* 0x000fea0000100800 */
[----:B------:R-:W-:Y:S01]  /*10f60*/  @!P5 IMAD.IADD R13, R13, 0x1, -R2 ;  /* 0x000000010d0dd824 */ /* 0x000fe200078e0a02 */
[----:B------:R-:W-:Y:S01]  /*10f70*/  ISETP.GE.AND P5, PT, R15, RZ, PT ;  /* 0x000000ff0f00720c */ /* 0x000fe20003fa6270 */
[----:B------:R-:W-:-:S02]  /*10f80*/  @!P2 IMAD.MOV R16, RZ, RZ, -R16 ;  /* 0x000000ffff10a224 */ /* 0x000fc400078e0a10 */
[----:B------:R-:W-:Y:S02]  /*10f90*/  @!P1 IMAD.MOV R13, RZ, RZ, -R13 ;  /* 0x000000ffff0d9224 */ /* 0x000fe400078e0a0d */
[--C-:B------:R-:W-:Y:S02]  /*10fa0*/  @!P0 IMAD.IADD R9, R9, 0x1, -R2.reuse ;  /* 0x0000000109098824 */ /* 0x100fe400078e0a02 */
[----:B------:R-:W-:-:S04]  /*10fb0*/  @!P4 IMAD.IADD R12, R12, 0x1, -R2 ;  /* 0x000000010c0cc824 */ /* 0x000fc800078e0a02 */
[----:B------:R-:W-:Y:S01]  /*10fc0*/  @!P6 IMAD.MOV R12, RZ, RZ, -R12 ;  /* 0x000000ffff0ce224 */ /* 0x000fe200078e0a0c */
[----:B---3--:R-:W-:-:S05]  /*10fd0*/  IABS R10, R17 ;  /* 0x00000011000a7213 */ /* 0x008fca0000000000 */
[----:B------:R-:W-:-:S04]  /*10fe0*/  IMAD.HI.U32 R4, R0, R10, RZ ;  /* 0x0000000a00047227 */ /* 0x000fc800078e00ff */
[----:B------:R-:W-:-:S04]  /*10ff0*/  IMAD.MOV R4, RZ, RZ, -R4 ;  /* 0x000000ffff047224 */ /* 0x000fc800078e0a04 */
[----:B------:R-:W-:-:S05]  /*11000*/  IMAD R10, R2, R4, R10 ;  /* 0x00000004020a7224 */ /* 0x000fca00078e020a */
[----:B------:R-:W-:Y:S02]  /*11010*/  ISETP.GT.U32.AND P3, PT, R2, R10, PT ;  /* 0x0000000a0200720c */ /* 0x000fe40003f64070 */
[----:B----4-:R-:W-:Y:S02]  /*11020*/  IABS R11, R29 ;  /* 0x0000001d000b7213 */ /* 0x010fe40000000000 */
[----:B------:R-:W-:Y:S02]  /*11030*/  ISETP.GE.AND P0, PT, R17, RZ, PT ;  /* 0x000000ff1100720c */ /* 0x000fe40003f06270 */
[----:B------:R-:W3:Y:S01]  /*11040*/  LDL.LU R17, [R1+0x4c0] ;  /* 0x0004c00001117983 */ /* 0x000ee20000300800 */
[----:B------:R-:W-:-:S06]  /*11050*/  IMAD.HI.U32 R3, R0, R11, RZ ;  /* 0x0000000b00037227 */ /* 0x000fcc00078e00ff */
[----:B------:R-:W-:Y:S01]  /*11060*/  @!P3 IMAD.IADD R10, R10, 0x1, -R2 ;  /* 0x000000010a0ab824 */ /* 0x000fe200078e0a02 */
[----:B------:R-:W-:Y:S02]  /*11070*/  ISETP.GE.AND P3, PT, R29, RZ, PT ;  /* 0x000000ff1d00720c */ /* 0x000fe40003f66270 */
[----:B------:R-:W4:Y:S01]  /*11080*/  LDL.LU R29, [R1+0x4c4] ;  /* 0x0004c400011d7983 */ /* 0x000f220000300800 */
[----:B------:R-:W-:-:S03]  /*11090*/  IMAD.MOV R3, RZ, RZ, -R3 ;  /* 0x000000ffff037224 */ /* 0x000fc600078e0a03 */
[----:B------:R-:W-:Y:S04]  /*110a0*/  STL [R1+0x4c], R16 ;  /* 0x00004c1001007387 */ /* 0x000fe80000100800 */
[----:B------:R0:W-:Y:S01]  /*110b0*/  STL [R1+0x90], R13 ;  /* 0x0000900d01007387 */ /* 0x0001e20000100800 */
[----:B------:R-:W-:Y:S01]  /*110c0*/  IMAD R11, R2, R3, R11 ;  /* 0x00000003020b7224 */ /* 0x000fe200078e020b */
[----:B------:R-:W-:Y:S02]  /*110d0*/  IABS R6, R19 ;  /* 0x0000001300067213 */ /* 0x000fe40000000000 */
[----:B------:R3:W-:Y:S01]  /*110e0*/  STL [R1+0xd4], R12 ;  /* 0x0000d40c01007387 */ /* 0x0007e20000100800 */
[----:B0-----:R-:W-:-:S04]  /*110f0*/  IMAD.MOV.U32 R13, RZ, RZ, R9 ;  /* 0x000000ffff0d7224 */ /* 0x001fc800078e0009 */
[----:B------:R-:W-:Y:S01]  /*11100*/  @!P5 IMAD.MOV R13, RZ, RZ, -R13 ;  /* 0x000000ffff0dd224 */ /* 0x000fe200078e0a0d */
[----:B------:R-:W-:Y:S02]  /*11110*/  ISETP.GE.AND P5, PT, R19, RZ, PT ;  /* 0x000000ff1300720c */ /* 0x000fe40003fa6270 */
[----:B------:R-:W4:Y:S01]  /*11120*/  LDL.LU R19, [R1+0x4c8] ;  /* 0x0004c80001137983 */ /* 0x000f220000300800 */
[----:B------:R-:W-:Y:S01]  /*11130*/  IABS R4, R20 ;  /* 0x0000001400047213 */ /* 0x000fe20000000000 */
[----:B------:R-:W-:Y:S01]  /*11140*/  IMAD.HI.U32 R15, R0, R6, RZ ;  /* 0x00000006000f7227 */ /* 0x000fe200078e00ff */
[----:B------:R-:W-:-:S03]  /*11150*/  ISETP.GT.U32.AND P4, PT, R2, R11, PT ;  /* 0x0000000b0200720c */ /* 0x000fc60003f84070 */
        /* <DEDUP_REMOVED lines=8> */
[C---:B------:R-:W-:Y:S02]  /*111e0*/  ISETP.GT.U32.AND P2, PT, R2.reuse, R10, PT ;  /* 0x0000000a0200720c */ /* 0x040fe40003f44070 */
[----:B------:R-:W-:Y:S02]  /*111f0*/  ISETP.GT.U32.AND P1, PT, R2, R11, PT ;  /* 0x0000000b0200720c */ /* 0x000fe40003f24070 */
[----:B-----5:R-:W-:-:S05]  /*11200*/  IABS R7, R23 ;  /* 0x0000001700077213 */ /* 0x020fca0000000000 */
[--C-:B------:R-:W-:Y:S02]  /*11210*/  @!P4 IMAD.IADD R6, R6, 0x1, -R2.reuse ;  /* 0x000000010606c824 */ /* 0x100fe400078e0a02 */
[----:B------:R-:W-:-:S03]  /*11220*/  @!P6 IMAD.IADD R4, R4, 0x1, -R2 ;  /* 0x000000010404e824 */ /* 0x000fc600078e0a02 */
[----:B------:R-:W-:Y:S01]  /*11230*/  ISETP.GT.U32.AND P6, PT, R2, R6, PT ;  /* 0x000000060200720c */ /* 0x000fe20003fc4070 */
[----:B------:R-:W-:Y:S02]  /*11240*/  @!P2 IMAD.IADD R10, R10, 0x1, -R2 ;  /* 0x000000010a0aa824 */ /* 0x000fe400078e0a02 */
[----:B------:R-:W-:-:S04]  /*11250*/  IMAD.HI.U32 R3, R0, R7, RZ ;  /* 0x0000000700037227 */ /* 0x000fc800078e00ff */
[----:B------:R-:W-:Y:S02]  /*11260*/  @!P1 IMAD.IADD R11, R11, 0x1, -R2 ;  /* 0x000000010b0b9824 */ /* 0x000fe400078e0a02 */
[----:B------:R-:W-:Y:S02]  /*11270*/  @!P0 IMAD.MOV R10, RZ, RZ, -R10 ;  /* 0x000000ffff0a8224 */ /* 0x000fe400078e0a0a */
[----:B------:R-:W-:Y:S02]  /*11280*/  IMAD.MOV R3, RZ, RZ, -R3 ;  /* 0x000000ffff037224 */ /* 0x000fe400078e0a03 */
[----:B------:R-:W-:Y:S01]  /*11290*/  @!P3 IMAD.MOV R11, RZ, RZ, -R11 ;  /* 0x000000ffff0bb224 */ /* 0x000fe200078e0a0b */
[----:B------:R0:W-:Y:S01]  /*112a0*/  STL [R1+0xe0], R13 ;  /* 0x0000e00d01007387 */ /* 0x0001e20000100800 */
[----:B------:R-:W-:Y:S01]  /*112b0*/  ISETP.GE.AND P4, PT, R23, RZ, PT ;  /* 0x000000ff1700720c */ /* 0x000fe20003f86270 */
[----:B------:R-:W-:Y:S02]  /*112c0*/  IMAD R7, R2, R3, R7 ;  /* 0x0000000302077224 */ /* 0x000fe400078e0207 */
[----:B------:R4:W-:Y:S01]  /*112d0*/  STL [R1+0xdc], R10 ;  /* 0x0000dc0a01007387 */ /* 0x0009e20000100800 */
[----:B------:R-:W-:Y:S01]  /*112e0*/  @!P6 IMAD.IADD R6, R6, 0x1, -R2 ;  /* 0x000000010606e824 */ /* 0x000fe200078e0a02 */
[----:B------:R-:W-:-:S02]  /*112f0*/  IABS R3, R22 ;  /* 0x0000001600037213 */ /* 0x000fc40000000000 */
[----:B------:R-:W5:Y:S01]  /*11300*/  LDL.LU R23, [R1+0x4cc] ;  /* 0x0004cc0001177983 */ /* 0x000f620000300800 */
[----:B------:R-:W-:-:S03]  /*11310*/  ISETP.GE.AND P6, PT, R22, RZ, PT ;  /* 0x000000ff1600720c */ /* 0x000fc60003fc6270 */
[----:B------:R1:W-:Y:S04]  /*11320*/  STL [R1+0xd8], R11 ;  /* 0x0000d80b01007387 */ /* 0x0003e80000100800 */
[----:B------:R-:W5:Y:S01]  /*11330*/  LDL.LU R22, [R1+0x4d0] ;  /* 0x0004d00001167983 */ /* 0x000f620000300800 */
[----:B------:R-:W-:Y:S01]  /*11340*/  IMAD.HI.U32 R9, R0, R3, RZ ;  /* 0x0000000300097227 */ /* 0x000fe200078e00ff */
[C---:B------:R-:W-:Y:S02]  /*11350*/  ISETP.GT.U32.AND P2, PT, R2.reuse, R7, PT ;  /* 0x000000070200720c */ /* 0x040fe40003f44070 */
[----:B--2---:R-:W-:Y:S01]  /*11360*/  IABS R8, R18 ;  /* 0x0000001200087213 */ /* 0x004fe20000000000 */
[----:B------:R-:W-:Y:S01]  /*11370*/  IMAD.MOV R9, RZ, RZ, -R9 ;  /* 0x000000ffff097224 */ /* 0x000fe200078e0a09 */
[----:B------:R-:W-:-:S03]  /*11380*/  ISETP.GT.U32.AND P0, PT, R2, R4, PT ;  /* 0x000000040200720c */ /* 0x000fc60003f04070 */
[----:B------:R-:W-:Y:S02]  /*11390*/  IMAD R3, R2, R9, R3 ;  /* 0x0000000902037224 */ /* 0x000fe400078e0203 */
[----:B------:R-:W-:-:S04]  /*113a0*/  IMAD.HI.U32 R9, R0, R8, RZ ;  /* 0x0000000800097227 */ /* 0x000fc800078e00ff */
[----:B------:R-:W-:Y:S02]  /*113b0*/  IMAD.MOV R9, RZ, RZ, -R9 ;  /* 0x000000ffff097224 */ /* 0x000fe400078e0a09 */
[----:B------:R-:W-:Y:S02]  /*113c0*/  @!P2 IMAD.IADD R7, R7, 0x1, -R2 ;  /* 0x000000010707a824 */ /* 0x000fe400078e0a02 */
[----:B------:R-:W-:Y:S02]  /*113d0*/  IMAD R8, R2, R9, R8 ;  /* 0x0000000902087224 */ /* 0x000fe400078e0208 */
[----:B------:R-:W-:Y:S01]  /*113e0*/  @!P0 IMAD.IADD R4, R4, 0x1, -R2 ;  /* 0x0000000104048824 */ /* 0x000fe200078e0a02 */
[C---:B------:R-:W-:Y:S02]  /*113f0*/  ISETP.GT.U32.AND P2, PT, R2.reuse, R7, PT ;  /* 0x000000070200720c */ /* 0x040fe40003f44070 */
[----:B------:R-:W-:Y:S02]  /*11400*/  ISETP.GT.U32.AND P0, PT, R2, R8, PT ;  /* 0x000000080200720c */ /* 0x000fe40003f04070 */
[----:B------:R-:W-:Y:S01]  /*11410*/  ISETP.GE.AND P1, PT, R20, RZ, PT ;  /* 0x000000ff1400720c */ /* 0x000fe20003f26270 */
[----:B------:R-:W-:-:S08]  /*11420*/  IMAD.MOV.U32 R14, RZ, RZ, R4 ;  /* 0x000000ffff0e7224 */ /* 0x000fd000078e0004 */
[--C-:B------:R-:W-:Y:S01]  /*11430*/  @!P2 IMAD.IADD R7, R7, 0x1, -R2.reuse ;  /* 0x000000010707a824 */ /* 0x100fe200078e0a02 */
[----:B------:R-:W-:Y:S01]  /*11440*/  ISETP.GE.AND P2, PT, R18, RZ, PT ;  /* 0x000000ff1200720c */ /* 0x000fe20003f46270 */
[----:B------:R-:W-:Y:S01]  /*11450*/  @!P0 IMAD.IADD R8, R8, 0x1, -R2 ;  /* 0x0000000108088824 */ /* 0x000fe200078e0a02 */
[----:B------:R-:W2:Y:S01]  /*11460*/  LDL.LU R18, [R1+0x4d4] ;  /* 0x0004d40001127983 */ /* 0x000ea20000300800 */
[----:B------:R-:W-:Y:S02]  /*11470*/  @!P1 IMAD.MOV R14, RZ, RZ, -R14 ;  /* 0x000000ffff0e9224 */ /* 0x000fe400078e0a0e */
[----:B------:R-:W-:Y:S01]  /*11480*/  IMAD.MOV.U32 R15, RZ, RZ, R6 ;  /* 0x000000ffff0f7224 */ /* 0x000fe200078e0006 */
[C---:B------:R-:W-:Y:S02]  /*11490*/  ISETP.GT.U32.AND P1, PT, R2.reuse, R8, PT ;  /* 0x000000080200720c */ /* 0x040fe40003f24070 */
[----:B------:R-:W-:Y:S01]  /*114a0*/  ISETP.GT.U32.AND P3, PT, R2, R3, PT ;  /* 0x000000030200720c */ /* 0x000fe20003f64070 */
[----:B------:R-:W-:-:S02]  /*114b0*/  @!P5 IMAD.MOV R15, RZ, RZ, -R15 ;  /* 0x000000ffff0fd224 */ /* 0x000fc400078e0a0f */
[----:B------:R-:W-:-:S08]  /*114c0*/  @!P4 IMAD.MOV R7, RZ, RZ, -R7 ;  /* 0x000000ffff07c224 */ /* 0x000fd000078e0a07 */
[--C-:B------:R-:W-:Y:S02]  /*114d0*/  @!P1 IMAD.IADD R8, R8, 0x1, -R2.reuse ;  /* 0x0000000108089824 */ /* 0x100fe400078e0a02 */
[----:B------:R-:W-:-:S05]  /*114e0*/  @!P3 IMAD.IADD R3, R3, 0x1, -R2 ;  /* 0x000000010303b824 */ /* 0x000fca00078e0a02 */
[----:B------:R-:W-:-:S13]  /*114f0*/  ISETP.GT.U32.AND P0, PT, R2, R3, PT ;  /* 0x000000030200720c */ /* 0x000fda0003f04070 */
[----:B------:R-:W-:-:S04]  /*11500*/  @!P0 IMAD.IADD R3, R3, 0x1, -R2 ;  /* 0x0000000103038824 */ /* 0x000fc800078e0a02 */
[----:B------:R-:W-:Y:S01]  /*11510*/  @!P6 IMAD.MOV R3, RZ, RZ, -R3 ;  /* 0x000000ffff03e224 */ /* 0x000fe200078e0a03 */
[----:B---3--:R-:W-:-:S05]  /*11520*/  IABS R12, R17 ;  /* 0x00000011000c7213 */ /* 0x008fca0000000000 */
[----:B0-----:R-:W-:Y:S01]  /*11530*/  IMAD.HI.U32 R13, R0, R12, RZ ;  /* 0x0000000c000d7227 */ /* 0x001fe200078e00ff */
[----:B----4-:R-:W-:-:S03]  /*11540*/  IABS R10, R29 ;  /* 0x0000001d000a7213 */ /* 0x010fc60000000000 */
[----:B------:R-:W-:Y:S02]  /*11550*/  IMAD.MOV R13, RZ, RZ, -R13 ;  /* 0x000000ffff0d7224 */ /* 0x000fe400078e0a0d */
[----:B-1----:R-:W-:-:S04]  /*11560*/  IMAD.HI.U32 R11, R0, R10, RZ ;  /* 0x0000000a000b7227 */ /* 0x002fc800078e00ff */
[----:B------:R-:W-:Y:S02]  /*11570*/  IMAD.MOV R11, RZ, RZ, -R11 ;  /* 0x000000ffff0b7224 */ /* 0x000fe400078e0a0b */
[----:B------:R-:W-:Y:S01]  /*11580*/  IMAD R12, R2, R13, R12 ;  /* 0x0000000d020c7224 */ /* 0x000fe200078e020c */
[----:B------:R-:W-:-:S05]  /*11590*/  IABS R9, R19 ;  /* 0x0000001300097213 */ /* 0x000fca0000000000 */
[----:B------:R-:W-:-:S04]  /*115a0*/  IMAD.HI.U32 R6, R0, R9, RZ ;  /* 0x0000000900067227 */ /* 0x000fc800078e00ff */
[----:B------:R-:W-:Y:S01]  /*115b0*/  IMAD.MOV R6, RZ, RZ, -R6 ;  /* 0x000000ffff067224 */ /* 0x000fe200078e0a06 */
[C---:B------:R-:W-:Y:S01]  /*115c0*/  ISETP.GT.U32.AND P5, PT, R2.reuse, R12, PT ;  /* 0x0000000c0200720c */ /* 0x040fe20003fa4070 */
[C---:B------:R-:W-:Y:S02]  /*115d0*/  IMAD R10, R2.reuse, R11, R10 ;  /* 0x0000000b020a7224 */ /* 0x040fe400078e020a */
[----:B------:R-:W-:-:S03]  /*115e0*/  IMAD R9, R2, R6, R9 ;  /* 0x0000000602097224 */ /* 0x000fc600078e0209 */
[C---:B------:R-:W-:Y:S02]  /*115f0*/  ISETP.GT.U32.AND P4, PT, R2.reuse, R10, PT ;  /* 0x0000000a0200720c */ /* 0x040fe40003f84070 */
[----:B------:R-:W-:-:S05]  /*11600*/  ISETP.GT.U32.AND P1, PT, R2, R9, PT ;  /* 0x000000090200720c */ /* 0x000fca0003f24070 */
[--C-:B------:R-:W-:Y:S01]  /*11610*/  @!P5 IMAD.IADD R12, R12, 0x1, -R2.reuse ;  /* 0x000000010c0cd824 */ /* 0x100fe200078e0a02 */
[----:B------:R-:W-:Y:S02]  /*11620*/  ISETP.GE.AND P3, PT, R17, RZ, PT ;  /* 0x000000ff1100720c */ /* 0x000fe40003f66270 */
[----:B------:R-:W3:Y:S03]  /*11630*/  LDL.LU R17, [R1+0x4d8] ;  /* 0x0004d80001117983 */ /* 0x000ee60000300800 */
[--C-:B------:R-:W-:Y:S02]  /*11640*/  @!P4 IMAD.IADD R10, R10, 0x1, -R2.reuse ;  /* 0x000000010a0ac824 */ /* 0x100fe400078e0a02 */
[----:B------:R-:W-:Y:S01]  /*11650*/  @!P1 IMAD.IADD R9, R9, 0x1, -R2 ;  /* 0x0000000109099824 */ /* 0x000fe200078e0a02 */
[C---:B------:R-:W-:Y:S01]  /*11660*/  ISETP.GT.U32.AND P4, PT, R2.reuse, R12, PT ;  /* 0x0000000c0200720c */ /* 0x040fe20003f84070 */
[----:B------:R-:W-:Y:S03]  /*11670*/  STL [R1+0xc0], R15 ;  /* 0x0000c00f01007387 */ /* 0x000fe60000100800 */
[----:B------:R-:W-:Y:S01]  /*11680*/  ISETP.GT.U32.AND P1, PT, R2, R9, PT ;  /* 0x000000090200720c */ /* 0x000fe20003f24070 */
[----:B------:R0:W-:Y:S01]  /*11690*/  STL [R1+0xcc], R14 ;  /* 0x0000cc0e01007387 */ /* 0x0001e20000100800 */
[----:B------:R-:W-:-:S03]  /*116a0*/  ISETP.GE.AND P0, PT, R29, RZ, PT ;  /* 0x000000ff1d00720c */ /* 0x000fc60003f06270 */
[----:B------:R2:W-:Y:S04]  /*116b0*/  STL [R1+0xd0], R7 ;  /* 0x0000d00701007387 */ /* 0x0005e80000100800 */
[----:B------:R-:W4:Y:S01]  /*116c0*/  LDL.LU R29, [R1+0x4dc] ;  /* 0x0004dc00011d7983 */ /* 0x000f220000300800 */
[----:B0-----:R-:W-:-:S04]  /*116d0*/  IMAD.MOV.U32 R14, RZ, RZ, R8 ;  /* 0x000000ffff0e7224 */ /* 0x001fc800078e0008 */
[----:B------:R-:W-:Y:S01]  /*116e0*/  @!P2 IMAD.MOV R14, RZ, RZ, -R14 ;  /* 0x000000ffff0ea224 */ /* 0x000fe200078e0a0e */
[----:B------:R0:W-:Y:S01]  /*116f0*/  STL [R1+0xc8], R3 ;  /* 0x0000c80301007387 */ /* 0x0001e20000100800 */
[--C-:B------:R-:W-:Y:S02]  /*11700*/  @!P4 IMAD.IADD R12, R12, 0x1, -R2.reuse ;  /* 0x000000010c0cc824 */ /* 0x100fe400078e0a02 */
[----:B------:R-:W-:Y:S01]  /*11710*/  @!P1 IMAD.IADD R9, R9, 0x1, -R2 ;  /* 0x0000000109099824 */ /* 0x000fe200078e0a02 */
[----:B------:R-:W-:Y:S01]  /*11720*/  STL [R1+0xc4], R14 ;  /* 0x0000c40e01007387 */ /* 0x000fe20000100800 */
[----:B-----5:R-:W-:Y:S02]  /*11730*/  IABS R4, R23 ;  /* 0x0000001700047213 */ /* 0x020fe40000000000 */
[----:B------:R-:W-:Y:S02]  /*11740*/  ISETP.GE.AND P4, PT, R23, RZ, PT ;  /* 0x000000ff1700720c */ /* 0x000fe40003f86270 */
[----:B------:R-:W5:Y:S01]  /*11750*/  LDL.LU R23, [R1+0x4e0] ;  /* 0x0004e00001177983 */ /* 0x000f620000300800 */
[----:B------:R-:W-:-:S02]  /*11760*/  IABS R11, R22 ;  /* 0x00000016000b7213 */ /* 0x000fc40000000000 */
[----:B------:R-:W-:Y:S02]  /*11770*/  ISETP.GE.AND P1, PT, R22, RZ, PT ;  /* 0x000000ff1600720c */ /* 0x000fe40003f26270 */
[----:B------:R-:W3:Y:S01]  /*11780*/  LDL.LU R22, [R1+0x4e4] ;  /* 0x0004e40001167983 */ /* 0x000ee20000300800 */
[----:B------:R-:W-:Y:S01]  /*11790*/  IMAD.HI.U32 R6, R0, R4, RZ ;  /* 0x0000000400067227 */ /* 0x000fe200078e00ff */
[----:B------:R-:W-:-:S03]  /*117a0*/  ISETP.GT.U32.AND P6, PT, R2, R10, PT ;  /* 0x0000000a0200720c */ /* 0x000fc60003fc4070 */
[----:B------:R-:W-:Y:S02]  /*117b0*/  IMAD.MOV R6, RZ, RZ, -R6 ;  /* 0x000000ffff067224 */ /* 0x000fe400078e0a06 */
[----:B------:R-:W-:-:S04]  /*117c0*/  IMAD.HI.U32 R13, R0, R11, RZ ;  /* 0x0000000b000d7227 */ /* 0x000fc800078e00ff */
[----:B------:R-:W-:Y:S02]  /*117d0*/  IMAD R4, R2, R6, R4 ;  /* 0x0000000602047224 */ /* 0x000fe400078e0204 */
[----:B------:R-:W-:-:S03]  /*117e0*/  IMAD.MOV R13, RZ, RZ, -R13 ;  /* 0x000000ffff0d7224 */ /* 0x000fc600078e0a0d */
[C---:B------:R-:W-:Y:S01]  /*117f0*/  ISETP.GT.U32.AND P2, PT, R2.reuse, R4, PT ;  /* 0x000000040200720c */ /* 0x040fe20003f44070 */
[----:B------:R-:W-:Y:S02]  /*11800*/  IMAD R8, R2, R13, R11 ;  /* 0x0000000d02087224 */ /* 0x000fe400078e020b */
[----:B------:R-:W-:-:S03]  /*11810*/  @!P6 IMAD.IADD R10, R10, 0x1, -R2 ;  /* 0x000000010a0ae824 */ /* 0x000fc600078e0a02 */
[----:B------:R-:W-:Y:S02]  /*11820*/  ISETP.GT.U32.AND P6, PT, R2, R8, PT ;  /* 0x000000080200720c */ /* 0x000fe40003fc4070 */
[----:B--2---:R-:W-:-:S05]  /*11830*/  IABS R7, R18 ;  /* 0x0000001200077213 */ /* 0x004fca0000000000 */
[----:B0-----:R-:W-:-:S04]  /*11840*/  IMAD.HI.U32 R3, R0, R7, RZ ;  /* 0x0000000700037227 */ /* 0x001fc800078e00ff */
[----:B------:R-:W-:-:S04]  /*11850*/  IMAD.MOV R3, RZ, RZ, -R3 ;  /* 0x000000ffff037224 */ /* 0x000fc800078e0a03 */
[----:B------:R-:W-:Y:S02]  /*11860*/  IMAD R7, R2, R3, R7 ;  /* 0x0000000302077224 */ /* 0x000fe400078e0207 */
[----:B------:R-:W-:-:S03]  /*11870*/  @!P2 IMAD.IADD R4, R4, 0x1, -R2 ;  /* 0x000000010404a824 */ /* 0x000fc600078e0a02 */
[----:B------:R-:W-:Y:S01]  /*11880*/  ISETP.GT.U32.AND P2, PT, R2, R7, PT ;  /* 0x000000070200720c */ /* 0x000fe20003f44070 */
[----:B------:R-:W-:Y:S01]  /*11890*/  @!P6 IMAD.IADD R8, R8, 0x1, -R2 ;  /* 0x000000010808e824 */ /* 0x000fe200078e0a02 */
[----:B------:R-:W-:Y:S02]  /*118a0*/  ISETP.GE.AND P5, PT, R19, RZ, PT ;  /* 0x000000ff1300720c */ /* 0x000fe40003fa6270 */
[C---:B------:R-:W-:Y:S01]  /*118b0*/  ISETP.GT.U32.AND P6, PT, R2.reuse, R4, PT ;  /* 0x000000040200720c */ /* 0x040fe20003fc4070 */
[----:B------:R-:W-:Y:S01]  /*118c0*/  @!P3 IMAD.MOV R12, RZ, RZ, -R12 ;  /* 0x000000ffff0cb224 */ /* 0x000fe200078e0a0c */
[----:B------:R-:W-:Y:S01]  /*118d0*/  ISETP.GT.U32.AND P3, PT, R2, R8, PT ;  /* 0x000000080200720c */ /* 0x000fe20003f64070 */
[----:B------:R-:W-:-:S06]  /*118e0*/  @!P0 IMAD.MOV R10, RZ, RZ, -R10 ;  /* 0x000000ffff0a8224 */ /* 0x000fcc00078e0a0a */
[--C-:B------:R-:W-:Y:S02]  /*118f0*/  @!P2 IMAD.IADD R7, R7, 0x1, -R2.reuse ;  /* 0x000000010707a824 */ /* 0x100fe400078e0a02 */
[----:B------:R-:W-:Y:S01]  /*11900*/  @!P5 IMAD.MOV R9, RZ, RZ, -R9 ;  /* 0x000000ffff09d224 */ /* 0x000fe200078e0a09 */
[----:B------:R-:W-:Y:S01]  /*11910*/  STL [R1+0xa4], R12 ;  /* 0x0000a40c01007387 */ /* 0x000fe20000100800 */
[--C-:B------:R-:W-:Y:S01]  /*11920*/  @!P6 IMAD.IADD R4, R4, 0x1, -R2.reuse ;  /* 0x000000010404e824 */ /* 0x100fe200078e0a02 */
[----:B------:R-:W-:Y:S02]  /*11930*/  ISETP.GT.U32.AND P5, PT, R2, R7, PT ;  /* 0x000000070200720c */ /* 0x000fe40003fa4070 */
[----:B------:R-:W-:Y:S01]  /*11940*/  STL [R1+0xa8], R10 ;  /* 0x0000a80a01007387 */ /* 0x000fe20000100800 */
[----:B------:R-:W-:-:S03]  /*11950*/  @!P3 IMAD.IADD R8, R8, 0x1, -R2 ;  /* 0x000000010808b824 */ /* 0x000fc600078e0a02 */
[----:B------:R0:W-:Y:S01]  /*11960*/  STL [R1+0xac], R9 ;  /* 0x0000ac0901007387 */ /* 0x0001e20000100800 */
[----:B------:R-:W-:Y:S01]  /*11970*/  @!P1 IMAD.MOV R8, RZ, RZ, -R8 ;  /* 0x000000ffff089224 */ /* 0x000fe200078e0a08 */
[----:B------:R-:W-:Y:S02]  /*11980*/  ISETP.GE.AND P2, PT, R18, RZ, PT ;  /* 0x000000ff1200720c */ /* 0x000fe40003f46270 */
[----:B------:R-:W2:Y:S01]  /*11990*/  LDL.LU R18, [R1+0x4ec] ;  /* 0x0004ec0001127983 */ /* 0x000ea20000300800 */
[----:B0-----:R-:W-:-:S04]  /*119a0*/  IMAD.MOV.U32 R9, RZ, RZ, R4 ;  /* 0x000000ffff097224 */ /* 0x001fc800078e0004 */
[----:B------:R-:W-:Y:S02]  /*119b0*/  @!P4 IMAD.MOV R9, RZ, RZ, -R9 ;  /* 0x000000ffff09c224 */ /* 0x000fe400078e0a09 */
[----:B------:R-:W-:-:S03]  /*119c0*/  @!P5 IMAD.IADD R7, R7, 0x1, -R2 ;  /* 0x000000010707d824 */ /* 0x000fc600078e0a02 */
[----:B------:R-:W-:Y:S01]  /*119d0*/  STL [R1+0xbc], R9 ;  /* 0x0000bc0901007387 */ /* 0x000fe20000100800 */
[----:B-----5:R-:W-:Y:S02]  /*119e0*/  IABS R13, R23 ;  /* 0x00000017000d7213 */ /* 0x020fe40000000000 */
[----:B------:R-:W-:Y:S02]  /*119f0*/  ISETP.GE.AND P5, PT, R23, RZ, PT ;  /* 0x000000ff1700720c */ /* 0x000fe40003fa6270 */
[----:B------:R-:W5:Y:S01]  /*11a00*/  LDL.LU R23, [R1+0x4f0] ;  /* 0x0004f00001177983 */ /* 0x000f620000300800 */
[----:B---3--:R-:W-:-:S03]  /*11a10*/  IABS R12, R22 ;  /* 0x00000016000c7213 */ /* 0x008fc60000000000 */
[----:B------:R0:W-:Y:S01]  /*11a20*/  STL [R1+0xb0], R8 ;  /* 0x0000b00801007387 */ /* 0x0001e20000100800 */
[----:B------:R-:W-:-:S03]  /*11a30*/  ISETP.GE.AND P1, PT, R22, RZ, PT ;  /* 0x000000ff1600720c */ /* 0x000fc60003f26270 */
[----:B------:R-:W3:Y:S01]  /*11a40*/  LDL.LU R22, [R1+0x4f4] ;  /* 0x0004f40001167983 */ /* 0x000ee20000300800 */
[----:B------:R-:W-:-:S05]  /*11a50*/  IABS R6, R17 ;  /* 0x0000001100067213 */ /* 0x000fca0000000000 */
[----:B------:R-:W-:Y:S01]  /*11a60*/  IMAD.HI.U32 R11, R0, R6, RZ ;  /* 0x00000006000b7227 */ /* 0x000fe200078e00ff */
[----:B----4-:R-:W-:-:S03]  /*11a70*/  IABS R3, R29 ;  /* 0x0000001d00037213 */ /* 0x010fc60000000000 */
[----:B------:R-:W-:-:S04]  /*11a80*/  IMAD.MOV R11, RZ, RZ, -R11 ;  /* 0x000000ffff0b7224 */ /* 0x000fc800078e0a0b */
[----:B------:R-:W-:Y:S02]  /*11a90*/  IMAD R6, R2, R11, R6 ;  /* 0x0000000b02067224 */ /* 0x000fe400078e0206 */
[----:B------:R-:W-:-:S04]  /*11aa0*/  IMAD.HI.U32 R11, R0, R3, RZ ;  /* 0x00000003000b7227 */ /* 0x000fc800078e00ff */
[----:B------:R-:W-:-:S04]  /*11ab0*/  IMAD.MOV R11, RZ, RZ, -R11 ;  /* 0x000000ffff0b7224 */ /* 0x000fc800078e0a0b */
[C---:B------:R-:W-:Y:S01]  /*11ac0*/  IMAD R3, R2.reuse, R11, R3 ;  /* 0x0000000b02037224 */ /* 0x040fe200078e0203 */
[----:B------:R-:W-:-:S04]  /*11ad0*/  ISETP.GT.U32.AND P0, PT, R2, R6, PT ;  /* 0x000000060200720c */ /* 0x000fc80003f04070 */
[----:B------:R-:W-:Y:S02]  /*11ae0*/  ISETP.GT.U32.AND P3, PT, R2, R3, PT ;  /* 0x000000030200720c */ /* 0x000fe40003f64070 */
[----:B------:R-:W-:Y:S02]  /*11af0*/  ISETP.GE.AND P6, PT, R17, RZ, PT ;  /* 0x000000ff1100720c */ /* 0x000fe40003fc6270 */
[----:B------:R-:W4:Y:S04]  /*11b00*/  LDL.LU R17, [R1+0x4e8] ;  /* 0x0004e80001117983 */ /* 0x000f280000300800 */
[----:B------:R-:W4:Y:S01]  /*11b10*/  LDL.LU R19, [R1+0x4f8] ;  /* 0x0004f80001137983 */ /* 0x000f220000300800 */
[----:B------:R-:W-:-:S04]  /*11b20*/  @!P0 IMAD.IADD R6, R6, 0x1, -R2 ;  /* 0x0000000106068824 */ /* 0x000fc800078e0a02 */
[----:B------:R-:W-:Y:S01]  /*11b30*/  @!P3 IMAD.IADD R3, R3, 0x1, -R2 ;  /* 0x000000010303b824 */ /* 0x000fe200078e0a02 */
[----:B------:R-:W-:-:S04]  /*11b40*/  ISETP.GT.U32.AND P4, PT, R2, R6, PT ;  /* 0x000000060200720c */ /* 0x000fc80003f84070 */
[----:B------:R-:W-:Y:S02]  /*11b50*/  ISETP.GT.U32.AND P3, PT, R2, R3, PT ;  /* 0x000000030200720c */ /* 0x000fe40003f64070 */
[----:B------:R-:W-:Y:S02]  /*11b60*/  ISETP.GE.AND P0, PT, R29, RZ, PT ;  /* 0x000000ff1d00720c */ /* 0x000fe40003f06270 */
[----:B------:R-:W4:Y:S05]  /*11b70*/  LDL.LU R29, [R1+0x4fc] ;  /* 0x0004fc00011d7983 */ /* 0x000f2a0000300800 */
[----:B------:R-:W-:-:S04]  /*11b80*/  @!P4 IMAD.IADD R6, R6, 0x1, -R2 ;  /* 0x000000010606c824 */ /* 0x000fc800078e0a02 */
[----:B------:R-:W-:Y:S02]  /*11b90*/  @!P3 IMAD.IADD R3, R3, 0x1, -R2 ;  /* 0x000000010303b824 */ /* 0x000fe400078e0a02 */
[----:B0-----:R-:W-:Y:S02]  /*11ba0*/  IMAD.MOV.U32 R8, RZ, RZ, R6 ;  /* 0x000000ffff087224 */ /* 0x001fe400078e0006 */
[----:B------:R-:W-:Y:S02]  /*11bb0*/  IMAD.MOV.U32 R6, RZ, RZ, R3 ;  /* 0x000000ffff067224 */ /* 0x000fe400078e0003 */
[----:B------:R-:W-:Y:S02]  /*11bc0*/  @!P2 IMAD.MOV R7, RZ, RZ, -R7 ;  /* 0x000000ffff07a224 */ /* 0x000fe400078e0a07 */
[----:B------:R-:W-:Y:S02]  /*11bd0*/  @!P6 IMAD.MOV R8, RZ, RZ, -R8 ;  /* 0x000000ffff08e224 */ /* 0x000fe400078e0a08 */
[----:B------:R-:W-:Y:S01]  /*11be0*/  @!P0 IMAD.MOV R6, RZ, RZ, -R6 ;  /* 0x000000ffff068224 */ /* 0x000fe200078e0a06 */
[----:B------:R-:W-:Y:S04]  /*11bf0*/  STL [R1+0xb8], R7 ;  /* 0x0000b80701007387 */ /* 0x000fe80000100800 */
[----:B------:R-:W-:Y:S01]  /*11c00*/  STL [R1+0xb4], R8 ;  /* 0x0000b40801007387 */ /* 0x000fe20000100800 */
[----:B--2---:R-:W-:-:S02]  /*11c10*/  IABS R11, R18 ;  /* 0x00000012000b7213 */ /* 0x004fc40000000000 */
[----:B------:R-:W-:Y:S01]  /*11c20*/  ISETP.GE.AND P2, PT, R18, RZ, PT ;  /* 0x000000ff1200720c */ /* 0x000fe20003f46270 */
[----:B------:R4:W-:Y:S01]  /*11c30*/  STL [R1+0x208], R6 ;  /* 0x0002080601007387 */ /* 0x0009e20000100800 */
[----:B------:R-:W-:Y:S01]  /*11c40*/  IMAD.HI.U32 R4, R0, R13, RZ ;  /* 0x0000000d00047227 */ /* 0x000fe200078e00ff */
[----:B-----5:R-:W-:Y:S02]  /*11c50*/  ISETP.GE.AND P6, PT, R23, RZ, PT ;  /* 0x000000ff1700720c */ /* 0x020fe40003fc6270 */
[----:B------:R-:W-:Y:S02]  /*11c60*/  IABS R3, R23 ;  /* 0x0000001700037213 */ /* 0x000fe40000000000 */
[----:B---3--:R-:W-:Y:S02]  /*11c70*/  ISETP.GE.AND P0, PT, R22, RZ, PT ;  /* 0x000000ff1600720c */ /* 0x008fe40003f06270 */
[----:B------:R-:W-:Y:S01]  /*11c80*/  IABS R10, R22 ;  /* 0x00000016000a7213 */ /* 0x000fe20000000000 */
[----:B------:R-:W-:-:S02]  /*11c90*/  IMAD.MOV.U32 R22, RZ, RZ, R26 ;  /* 0x000000ffff167224 */ /* 0x000fc400078e001a */
[----:B------:R-:W2:Y:S04]  /*11ca0*/  LDL R26, [R1+0x500] ;  /* 0x00050000011a7983 */ /* 0x000ea80000100800 */
[----:B------:R-:W3:Y:S04]  /*11cb0*/  LDL.LU R18, [R1+0x504] ;  /* 0x0005040001127983 */ /* 0x000ee80000300800 */
[----:B------:R-:W5:Y:S01]  /*11cc0*/  LDL.LU R23, [R1+0x508] ;  /* 0x0005080001177983 */ /* 0x000f620000300800 */
[----:B------:R-:W-:-:S04]  /*11cd0*/  IMAD.MOV R4, RZ, RZ, -R4 ;  /* 0x000000ffff047224 */ /* 0x000fc800078e0a04 */
[----:B------:R-:W-:-:S05]  /*11ce0*/  IMAD R13, R2, R4, R13 ;  /* 0x00000004020d7224 */ /* 0x000fca00078e020d */
[----:B------:R-:W-:Y:S01]  /*11cf0*/  ISETP.GT.U32.AND P4, PT, R2, R13, PT ;  /* 0x0000000d0200720c */ /* 0x000fe20003f84070 */
[----:B------:R-:W-:-:S04]  /*11d00*/  IMAD.HI.U32 R4, R0, R12, RZ ;  /* 0x0000000c00047227 */ /* 0x000fc800078e00ff */
[----:B------:R-:W-:-:S08]  /*11d10*/  IMAD.MOV R4, RZ, RZ, -R4 ;  /* 0x000000ffff047224 */ /* 0x000fd000078e0a04 */
[----:B------:R-:W-:Y:S02]  /*11d20*/  @!P4 IMAD.IADD R13, R13, 0x1, -R2 ;  /* 0x000000010d0dc824 */ /* 0x000fe400078e0a02 */
[----:B------:R-:W-:Y:S02]  /*11d30*/  IMAD R12, R2, R4, R12 ;  /* 0x00000004020c7224 */ /* 0x000fe400078e020c */
[----:B------:R-:W-:Y:S01]  /*11d40*/  IMAD.HI.U32 R4, R0, R11, RZ ;  /* 0x0000000b00047227 */ /* 0x000fe200078e00ff */
[C---:B------:R-:W-:Y:S02]  /*11d50*/  ISETP.GT.U32.AND P4, PT, R2.reuse, R13, PT ;  /* 0x0000000d0200720c */ /* 0x040fe40003f84070 */
[----:B------:R-:W-:Y:S01]  /*11d60*/  ISETP.GT.U32.AND P3, PT, R2, R12, PT ;  /* 0x0000000c0200720c */ /* 0x000fe20003f64070 */
[----:B------:R-:W-:-:S04]  /*11d70*/  IMAD.MOV R4, RZ, RZ, -R4 ;  /* 0x000000ffff047224 */ /* 0x000fc800078e0a04 */
[----:B------:R-:W-:-:S06]  /*11d80*/  IMAD R11, R2, R4, R11 ;  /* 0x00000004020b7224 */ /* 0x000fcc00078e020b */
[--C-:B------:R-:W-:Y:S01]  /*11d90*/  @!P4 IMAD.IADD R13, R13, 0x1, -R2.reuse ;  /* 0x000000010d0dc824 */ /* 0x100fe200078e0a02 */
[----:B------:R-:W-:Y:S01]  /*11da0*/  ISETP.GT.U32.AND P4, PT, R2, R11, PT ;  /* 0x0000000b0200720c */ /* 0x000fe20003f84070 */
[----:B------:R-:W-:Y:S02]  /*11db0*/  @!P3 IMAD.IADD R12, R12, 0x1, -R2 ;  /* 0x000000010c0cb824 */ /* 0x000fe400078e0a02 */
[----:B------:R-:W-:-:S03]  /*11dc0*/  IMAD.HI.U32 R9, R0, R3, RZ ;  /* 0x0000000300097227 */ /* 0x000fc600078e00ff */
[----:B------:R-:W-:Y:S01]  /*11dd0*/  ISETP.GT.U32.AND P3, PT, R2, R12, PT ;  /* 0x0000000c0200720c */ /* 0x000fe20003f64070 */
[----:B------:R-:W-:Y:S01]  /*11de0*/  IMAD.MOV R9, RZ, RZ, -R9 ;  /* 0x000000ffff097224 */ /* 0x000fe200078e0a09 */
[----:B----4-:R-:W-:-:S05]  /*11df0*/  IABS R6, R17 ;  /* 0x0000001100067213 */ /* 0x010fca0000000000 */
[----:B------:R-:W-:Y:S02]  /*11e00*/  @!P4 IMAD.IADD R11, R11, 0x1, -R2 ;  /* 0x000000010b0bc824 */ /* 0x000fe400078e0a02 */
[----:B------:R-:W-:Y:S02]  /*11e10*/  IMAD R3, R2, R9, R3 ;  /* 0x0000000902037224 */ /* 0x000fe400078e0203 */
[----:B------:R-:W-:Y:S01]  /*11e20*/  IMAD.HI.U32 R9, R0, R6, RZ ;  /* 0x0000000600097227 */ /* 0x000fe200078e00ff */
[----:B------:R-:W-:-:S03]  /*11e30*/  ISETP.GT.U32.AND P4, PT, R2, R11, PT ;  /* 0x0000000b0200720c */ /* 0x000fc60003f84070 */
[----:B------:R-:W-:-:S04]  /*11e40*/  IMAD.HI.U32 R4, R0, R10, RZ ;  /* 0x0000000a00047227 */ /* 0x000fc800078e00ff */
[----:B------:R-:W-:Y:S01]  /*11e50*/  @!P3 IMAD.IADD R12, R12, 0x1, -R2 ;  /* 0x000000010c0cb824 */ /* 0x000fe200078e0a02 */
[C---:B------:R-:W-:Y:S01]  /*11e60*/  ISETP.GT.U32.AND P3, PT, R2.reuse, R3, PT ;  /* 0x000000030200720c */ /* 0x040fe20003f64070 */
[----:B------:R-:W-:Y:S01]  /*11e70*/  IMAD.MOV R9, RZ, RZ, -R9 ;  /* 0x000000ffff097224 */ /* 0x000fe200078e0a09 */
[----:B------:R-:W-:Y:S01]  /*11e80*/  IABS R8, R19 ;  /* 0x0000001300087213 */ /* 0x000fe20000000000 */
[----:B------:R-:W-:Y:S02]  /*11e90*/  IMAD.MOV R4, RZ, RZ, -R4 ;  /* 0x000000ffff047224 */ /* 0x000fe400078e0a04 */
[C---:B------:R-:W-:Y:S02]  /*11ea0*/  IMAD R9, R2.reuse, R9, R6 ;  /* 0x0000000902097224 */ /* 0x040fe400078e0206 */
[----:B------:R-:W-:Y:S02]  /*11eb0*/  IMAD.MOV.U32 R16, RZ, RZ, R13 ;  /* 0x000000ffff107224 */ /* 0x000fe400078e000d */
[----:B------:R-:W-:-:S02]  /*11ec0*/  IMAD R10, R2, R4, R10 ;  /* 0x00000004020a7224 */ /* 0x000fc400078e020a */
[----:B------:R-:W-:Y:S01]  /*11ed0*/  IMAD.MOV.U32 R15, RZ, RZ, R12 ;  /* 0x000000ffff0f7224 */ /* 0x000fe200078e000c */
[----:B------:R-:W-:Y:S01]  /*11ee0*/  IABS R7, R29 ;  /* 0x0000001d00077213 */ /* 0x000fe20000000000 */
[----:B------:R-:W-:Y:S01]  /*11ef0*/  @!P4 IMAD.IADD R11, R11, 0x1, -R2 ;  /* 0x000000010b0bc824 */ /* 0x000fe200078e0a02 */
[----:B------:R-:W-:Y:S01]  /*11f00*/  ISETP.GT.U32.AND P4, PT, R2, R9, PT ;  /* 0x000000090200720c */ /* 0x000fe20003f84070 */
[----:B------:R-:W-:-:S04]  /*11f10*/  IMAD.HI.U32 R14, R0, R8, RZ ;  /* 0x00000008000e7227 */ /* 0x000fc800078e00ff */
[----:B------:R-:W-:Y:S01]  /*11f20*/  @!P5 IMAD.MOV R16, RZ, RZ, -R16 ;  /* 0x000000ffff10d224 */ /* 0x000fe200078e0a10 */
[----:B------:R-:W-:Y:S01]  /*11f30*/  ISETP.GT.U32.AND P5, PT, R2, R10, PT ;  /* 0x0000000a0200720c */ /* 0x000fe20003fa4070 */
[----:B------:R-:W-:Y:S02]  /*11f40*/  @!P1 IMAD.MOV R15, RZ, RZ, -R15 ;  /* 0x000000ffff0f9224 */ /* 0x000fe400078e0a0f */
[----:B------:R-:W-:Y:S02]  /*11f50*/  IMAD.MOV R14, RZ, RZ, -R14 ;  /* 0x000000ffff0e7224 */ /* 0x000fe400078e0a0e */
[----:B------:R-:W-:Y:S01]  /*11f60*/  @!P3 IMAD.IADD R3, R3, 0x1, -R2 ;  /* 0x000000010303b824 */ /* 0x000fe200078e0a02 */
[----:B------:R-:W-:Y:S01]  /*11f70*/  STL [R1+0xa0], R16 ;  /* 0x0000a01001007387 */ /* 0x000fe20000100800 */
[----:B------:R-:W-:-:S03]  /*11f80*/  IMAD.HI.U32 R4, R0, R7, RZ ;  /* 0x0000000700047227 */ /* 0x000fc600078e00ff */
[----:B------:R0:W-:Y:S01]  /*11f90*/  STL [R1+0x9c], R15 ;  /* 0x00009c0f01007387 */ /* 0x0001e20000100800 */
[C---:B------:R-:W-:Y:S01]  /*11fa0*/  IMAD R8, R2.reuse, R14, R8 ;  /* 0x0000000e02087224 */ /* 0x040fe200078e0208 */
[C---:B------:R-:W-:Y:S01]  /*11fb0*/  ISETP.GT.U32.AND P3, PT, R2.reuse, R3, PT ;  /* 0x000000030200720c */ /* 0x040fe20003f64070 */
[----:B------:R-:W-:Y:S02]  /*11fc0*/  IMAD.MOV R4, RZ, RZ, -R4 ;  /* 0x000000ffff047224 */ /* 0x000fe400078e0a04 */
[--C-:B------:R-:W-:Y:S02]  /*11fd0*/  @!P4 IMAD.IADD R9, R9, 0x1, -R2.reuse ;  /* 0x000000010909c824 */ /* 0x100fe400078e0a02 */
[----:B0-----:R-:W-:Y:S02]  /*11fe0*/  IMAD.MOV.U32 R15, RZ, RZ, R11 ;  /* 0x000000ffff0f7224 */ /* 0x001fe400078e000b */
[C---:B------:R-:W-:Y:S02]  /*11ff0*/  IMAD R7, R2.reuse, R4, R7 ;  /* 0x0000000402077224 */ /* 0x040fe400078e0207 */
[----:B------:R-:W-:Y:S01]  /*12000*/  @!P2 IMAD.MOV R15, RZ, RZ, -R15 ;  /* 0x000000ffff0fa224 */ /* 0x000fe200078e0a0f */
[----:B------:R-:W-:Y:S01]  /*12010*/  ISETP.GT.U32.AND P2, PT, R2, R8, PT ;  /* 0x000000080200720c */ /* 0x000fe20003f44070 */
[--C-:B------:R-:W-:Y:S01]  /*12020*/  @!P5 IMAD.IADD R10, R10, 0x1, -R2.reuse ;  /* 0x000000010a0ad824 */ /* 0x100fe200078e0a02 */
[----:B------:R-:W-:Y:S01]  /*12030*/  ISETP.GT.U32.AND P4, PT, R2, R9, PT ;  /* 0x000000090200720c */ /* 0x000fe20003f84070 */
[----:B------:R-:W-:Y:S01]  /*12040*/  @!P3 IMAD.IADD R3, R3, 0x1, -R2 ;  /* 0x000000010303b824 */ /* 0x000fe200078e0a02 */
[----:B------:R-:W-:-:S02]  /*12050*/  ISETP.GE.AND P1, PT, R17, RZ, PT ;  /* 0x000000ff1100720c */ /* 0x000fc40003f26270 */
[----:B------:R-:W-:Y:S01]  /*12060*/  ISETP.GT.U32.AND P5, PT, R2, R10, PT ;  /* 0x0000000a0200720c */ /* 0x000fe20003fa4070 */
[----:B------:R-:W4:Y:S04]  /*12070*/  LDL.LU R17, [R1+0x50c] ;  /* 0x00050c0001117983 */ /* 0x000f280000300800 */
[----:B------:R0:W-:Y:S02]  /*12080*/  STL [R1+0x98], R15 ;  /* 0x0000980f01007387 */ /* 0x0001e40000100800 */
[--C-:B------:R-:W-:Y:S02]  /*12090*/  @!P2 IMAD.IADD R8, R8, 0x1, -R2.reuse ;  /* 0x000000010808a824 */ /* 0x100fe400078e0a02 */
[----:B------:R-:W-:Y:S02]  /*120a0*/  @!P4 IMAD.IADD R9, R9, 0x1, -R2 ;  /* 0x000000010909c824 */ /* 0x000fe400078e0a02 */
[----:B0-----:R-:W-:-:S04]  /*120b0*/  IMAD.MOV.U32 R15, RZ, RZ, R3 ;  /* 0x000000ffff0f7224 */ /* 0x001fc800078e0003 */
[----:B------:R-:W-:Y:S01]  /*120c0*/  @!P6 IMAD.MOV R15, RZ, RZ, -R15 ;  /* 0x000000ffff0fe224 */ /* 0x000fe200078e0a0f */
[----:B------:R-:W-:Y:S01]  /*120d0*/  ISETP.GT.U32.AND P6, PT, R2, R8, PT ;  /* 0x000000080200720c */ /* 0x000fe20003fc4070 */
[----:B------:R-:W-:-:S04]  /*120e0*/  @!P5 IMAD.IADD R10, R10, 0x1, -R2 ;  /* 0x000000010a0ad824 */ /* 0x000fc800078e0a02 */
[----:B------:R-:W-:Y:S01]  /*120f0*/  @!P0 IMAD.MOV R10, RZ, RZ, -R10 ;  /* 0x000000ffff0a8224 */ /* 0x000fe200078e0a0a */
[----:B------:R-:W-:Y:S04]  /*12100*/  STL [R1+0x94], R15 ;  /* 0x0000940f01007387 */ /* 0x000fe80000100800 */
[----:B------:R-:W-:Y:S03]  /*12110*/  STL [R1+0x7c], R10 ;  /* 0x00007c0a01007387 */ /* 0x000fe60000100800 */
[----:B------:R-:W-:Y:S01]  /*12120*/  @!P6 IMAD.IADD R8, R8, 0x1, -R2 ;  /* 0x000000010808e824 */ /* 0x000fe200078e0a02 */
[----:B---3--:R-:W-:Y:S02]  /*12130*/  IABS R4, R18 ;  /* 0x0000001200047213 */ /* 0x008fe40000000000 */
[----:B-----5:R-:W-:-:S03]  /*12140*/  IABS R12, R23 ;  /* 0x00000017000c7213 */ /* 0x020fc60000000000 */
[----:B------:R-:W-:-:S04]  /*12150*/  IMAD.HI.U32 R13, R0, R4, RZ ;  /* 0x00000004000d7227 */ /* 0x000fc800078e00ff */
[----:B------:R-:W-:Y:S02]  /*12160*/  IMAD.MOV.U32 R11, RZ, RZ, R12 ;  /* 0x000000ffff0b7224 */ /* 0x000fe400078e000c */
[----:B------:R-:W-:Y:S02]  /*12170*/  IMAD.MOV R13, RZ, RZ, -R13 ;  /* 0x000000ffff0d7224 */ /* 0x000fe400078e0a0d */
[----:B------:R-:W-:-:S04]  /*12180*/  IMAD.HI.U32 R12, R0, R11, RZ ;  /* 0x0000000b000c7227 */ /* 0x000fc800078e00ff */
[----:B------:R-:W-:Y:S02]  /*12190*/  IMAD R4, R2, R13, R4 ;  /* 0x0000000d02047224 */ /* 0x000fe400078e0204 */
[----:B------:R-:W-:-:S03]  /*121a0*/  IMAD.MOV R12, RZ, RZ, -R12 ;  /* 0x000000ffff0c7224 */ /* 0x000fc600078e0a0c */
[C---:B------:R-:W-:Y:S01]  /*121b0*/  ISETP.GT.U32.AND P4, PT, R2.reuse, R4, PT ;  /* 0x000000040200720c */ /* 0x040fe20003f84070 */
[----:B------:R-:W-:Y:S02]  /*121c0*/  IMAD R3, R2, R12, R11 ;  /* 0x0000000c02037224 */ /* 0x000fe400078e020b */
[----:B------:R-:W-:-:S04]  /*121d0*/  IMAD.MOV.U32 R12, RZ, RZ, R9 ;  /* 0x000000ffff0c7224 */ /* 0x000fc800078e0009 */
[----:B------:R-:W-:Y:S01]  /*121e0*/  @!P1 IMAD.MOV R12, RZ, RZ, -R12 ;  /* 0x000000ffff0c9224 */ /* 0x000fe200078e0a0c */
[----:B------:R-:W-:Y:S02]  /*121f0*/  ISETP.GE.AND P1, PT, R29, RZ, PT ;  /* 0x000000ff1d00720c */ /* 0x000fe40003f26270 */
[----:B------:R-:W3:Y:S01]  /*12200*/  LDL.LU R29, [R1+0x510] ;  /* 0x00051000011d7983 */ /* 0x000ee20000300800 */
[----:B--2---:R-:W-:Y:S02]  /*12210*/  IABS R6, R26 ;  /* 0x0000001a00067213 */ /* 0x004fe40000000000 */
[----:B------:R-:W-:Y:S01]  /*12220*/  ISETP.GE.AND P6, PT, R26, RZ, PT ;  /* 0x000000ff1a00720c */ /* 0x000fe20003fc6270 */
[----:B------:R-:W-:Y:S01]  /*12230*/  STL [R1+0x80], R12 ;  /* 0x0000800c01007387 */ /* 0x000fe20000100800 */
[----:B------:R-:W-:Y:S01]  /*12240*/  @!P4 IMAD.IADD R4, R4, 0x1, -R2 ;  /* 0x000000010404c824 */ /* 0x000fe200078e0a02 */
[----:B------:R-:W-:Y:S02]  /*12250*/  ISETP.GE.AND P4, PT, R23, RZ, PT ;  /* 0x000000ff1700720c */ /* 0x000fe40003f86270 */
[----:B------:R-:W2:Y:S04]  /*12260*/  LDL.LU R26, [R1+0x518] ;  /* 0x00051800011a7983 */ /* 0x000ea80000300800 */
[----:B------:R-:W5:Y:S01]  /*12270*/  LDL.LU R23, [R1+0x51c] ;  /* 0x00051c0001177983 */ /* 0x000f620000300800 */
[----:B------:R-:W-:Y:S01]  /*12280*/  IMAD.HI.U32 R14, R0, R6, RZ ;  /* 0x00000006000e7227 */ /* 0x000fe200078e00ff */
[----:B------:R-:W-:-:S03]  /*12290*/  ISETP.GT.U32.AND P3, PT, R2, R7, PT ;  /* 0x000000070200720c */ /* 0x000fc60003f64070 */
[----:B------:R-:W-:-:S04]  /*122a0*/  IMAD.MOV R14, RZ, RZ, -R14 ;  /* 0x000000ffff0e7224 */ /* 0x000fc800078e0a0e */
[C---:B------:R-:W-:Y:S01]  /*122b0*/  IMAD R6, R2.reuse, R14, R6 ;  /* 0x0000000e02067224 */ /* 0x040fe200078e0206 */
[----:B------:R-:W-:-:S04]  /*122c0*/  ISETP.GT.U32.AND P0, PT, R2, R3, PT ;  /* 0x000000030200720c */ /* 0x000fc80003f04070 */
[----:B------:R-:W-:Y:S01]  /*122d0*/  ISETP.GT.U32.AND P2, PT, R2, R6, PT ;  /* 0x000000060200720c */ /* 0x000fe20003f44070 */
[----:B------:R-:W-:Y:S01]  /*122e0*/  @!P3 IMAD.IADD R7, R7, 0x1, -R2 ;  /* 0x000000010707b824 */ /* 0x000fe200078e0a02 */
[----:B------:R-:W-:-:S04]  /*122f0*/  ISETP.GE.AND P5, PT, R19, RZ, PT ;  /* 0x000000ff1300720c */ /* 0x000fc80003fa6270 */
[----:B------:R-:W-:-:S03]  /*12300*/  ISETP.GT.U32.AND P3, PT, R2, R7, PT ;  /* 0x000000070200720c */ /* 0x000fc60003f64070 */
[----:B------:R-:W-:-:S04]  /*12310*/  @!P0 IMAD.IADD R3, R3, 0x1, -R2 ;  /* 0x0000000103038824 */ /* 0x000fc800078e0a02 */
[----:B------:R-:W-:Y:S02]  /*12320*/  @!P2 IMAD.IADD R6, R6, 0x1, -R2 ;  /* 0x000000010606a824 */ /* 0x000fe400078e0a02 */
[----:B------:R-:W-:Y:S01]  /*12330*/  @!P5 IMAD.MOV R8, RZ, RZ, -R8 ;  /* 0x000000ffff08d224 */ /* 0x000fe200078e0a08 */
[C---:B------:R-:W-:Y:S02]  /*12340*/  ISETP.GT.U32.AND P5, PT, R2.reuse, R4, PT ;  /* 0x000000040200720c */ /* 0x040fe40003fa4070 */
[C---:B------:R-:W-:Y:S02]  /*12350*/  ISETP.GT.U32.AND P2, PT, R2.reuse, R6, PT ;  /* 0x000000060200720c */ /* 0x040fe40003f44070 */
[----:B------:R-:W-:Y:S01]  /*12360*/  ISETP.GT.U32.AND P0, PT, R2, R3, PT ;  /* 0x000000030200720c */ /* 0x000fe20003f04070 */
[----:B------:R-:W-:Y:S01]  /*12370*/  @!P3 IMAD.IADD R7, R7, 0x1, -R2 ;  /* 0x000000010707b824 */ /* 0x000fe200078e0a02 */
[----:B------:R-:W-:-:S03]  /*12380*/  ISETP.GE.AND P3, PT, R18, RZ, PT ;  /* 0x000000ff1200720c */ /* 0x000fc60003f66270 */
[----:B------:R-:W-:-:S04]  /*12390*/  @!P1 IMAD.MOV R7, RZ, RZ, -R7 ;  /* 0x000000ffff079224 */ /* 0x000fc800078e0a07 */
[--C-:B------:R-:W-:Y:S02]  /*123a0*/  @!P5 IMAD.IADD R4, R4, 0x1, -R2.reuse ;  /* 0x000000010404d824 */ /* 0x100fe400078e0a02 */
[--C-:B------:R-:W-:Y:S02]  /*123b0*/  @!P2 IMAD.IADD R6, R6, 0x1, -R2.reuse ;  /* 0x000000010606a824 */ /* 0x100fe400078e0a02 */
[----:B------:R-:W-:Y:S02]  /*123c0*/  @!P0 IMAD.IADD R3, R3, 0x1, -R2 ;  /* 0x0000000103038824 */ /* 0x000fe400078e0a02 */
[----:B------:R-:W-:Y:S02]  /*123d0*/  @!P6 IMAD.MOV R6, RZ, RZ, -R6 ;  /* 0x000000ffff06e224 */ /* 0x000fe400078e0a06 */
[----:B------:R-:W-:Y:S01]  /*123e0*/  @!P3 IMAD.MOV R4, RZ, RZ, -R4 ;  /* 0x000000ffff04b224 */ /* 0x000fe200078e0a04 */
[----:B------:R-:W-:Y:S01]  /*123f0*/  STL [R1+0x84], R8 ;  /* 0x0000840801007387 */ /* 0x000fe20000100800 */
[----:B------:R-:W-:-:S03]  /*12400*/  @!P4 IMAD.MOV R3, RZ, RZ, -R3 ;  /* 0x000000ffff03c224 */ /* 0x000fc600078e0a03 */
[----:B------:R-:W-:Y:S04]  /*12410*/  STL [R1+0x88], R7 ;  /* 0x0000880701007387 */ /* 0x000fe80000100800 */
[----:B------:R0:W-:Y:S04]  /*12420*/  STL [R1+0x8c], R6 ;  /* 0x00008c0601007387 */ /* 0x0001e80000100800 */
[----:B------:R1:W-:Y:S04]  /*12430*/  STL [R1+0x188], R4 ;  /* 0x0001880401007387 */ /* 0x0003e80000100800 */
[----:B------:R-:W-:Y:S01]  /*12440*/  STL [R1+0x18c], R3 ;  /* 0x00018c0301007387 */ /* 0x000fe20000100800 */
[----:B----4-:R-:W-:-:S02]  /*12450*/  IABS R11, R17 ;  /* 0x00000011000b7213 */ /* 0x010fc40000000000 */
[----:B------:R-:W-:Y:S02]  /*12460*/  ISETP.GE.AND P2, PT, R17, RZ, PT ;  /* 0x000000ff1100720c */ /* 0x000fe40003f46270 */
[----:B------:R-:W4:Y:S01]  /*12470*/  LDL.LU R17, [R1+0x524] ;  /* 0x0005240001117983 */ /* 0x000f220000300800 */
[----:B-----5:R-:W-:Y:S02]  /*12480*/  ISETP.GE.AND P3, PT, R23, RZ, PT ;  /* 0x000000ff1700720c */ /* 0x020fe40003f66270 */
[----:B0-----:R-:W-:Y:S01]  /*12490*/  IABS R6, R23 ;  /* 0x0000001700067213 */ /* 0x001fe20000000000 */
[----:B------:R-:W-:Y:S02]  /*124a0*/  IMAD.MOV.U32 R23, RZ, RZ, R28 ;  /* 0x000000ffff177224 */ /* 0x000fe400078e001c */
[----:B------:R-:W5:Y:S01]  /*124b0*/  LDL R28, [R1+0x3074] ;  /* 0x00307400011c7983 */ /* 0x000f620000100800 */
[----:B---3--:R-:W-:Y:S02]  /*124c0*/  ISETP.GE.AND P1, PT, R29, RZ, PT ;  /* 0x000000ff1d00720c */ /* 0x008fe40003f26270 */
[----:B------:R-:W-:Y:S01]  /*124d0*/  IABS R19, R29 ;  /* 0x0000001d00137213 */ /* 0x000fe20000000000 */
[----:B------:R-:W-:-:S02]  /*124e0*/  IMAD.MOV.U32 R29, RZ, RZ, R27 ;  /* 0x000000ffff1d7224 */ /* 0x000fc400078e001b */
[----:B------:R-:W-:Y:S01]  /*124f0*/  IMAD.HI.U32 R7, R0, R6, RZ ;  /* 0x0000000600077227 */ /* 0x000fe200078e00ff */
[----:B------:R-:W-:Y:S01]  /*12500*/  ISETP.GE.AND P4, PT, R21, RZ, PT ;  /* 0x000000ff1500720c */ /* 0x000fe20003f86270 */
[----:B------:R-:W3:Y:S01]  /*12510*/  LDL R27, [R1+0x3070] ;  /* 0x00307000011b7983 */ /* 0x000ee20000100800 */
[----:B-1----:R-:W-:Y:S01]  /*12520*/  IABS R4, R21 ;  /* 0x0000001500047213 */ /* 0x002fe20000000000 */
[----:B------:R-:W-:Y:S01]  /*12530*/  IMAD.MOV.U32 R21, RZ, RZ, R5 ;  /* 0x000000ffff157224 */ /* 0x000fe200078e0005 */
[----:B------:R-:W-:Y:S01]  /*12540*/  IABS R14, R29 ;  /* 0x0000001d000e7213 */ /* 0x000fe20000000000 */
[----:B------:R-:W-:Y:S01]  /*12550*/  IMAD.MOV R7, RZ, RZ, -R7 ;  /* 0x000000ffff077224 */ /* 0x000fe200078e0a07 */
[----:B------:R-:W-:Y:S01]  /*12560*/  IABS R12, R23 ;  /* 0x00000017000c7213 */ /* 0x000fe20000000000 */
[----:B------:R-:W4:Y:S01]  /*12570*/  LDL R5, [R1+0x3078] ;  /* 0x0030780001057983 */ /* 0x000f220000100800 */
[----:B--2---:R-:W-:Y:S01]  /*12580*/  ISETP.GE.AND P5, PT, R26, RZ, PT ;  /* 0x000000ff1a00720c */ /* 0x004fe20003fa6270 */
[----:B------:R-:W-:Y:S01]  /*12590*/  IMAD R6, R2, R7, R6 ;  /* 0x0000000702067224 */ /* 0x000fe200078e0206 */
[----:B------:R-:W-:Y:S01]  /*125a0*/  IABS R26, R26 ;  /* 0x0000001a001a7213 */ /* 0x000fe20000000000 */
[----:B------:R-:W-:Y:S01]  /*125b0*/  IMAD.HI.U32 R15, R0, R14, RZ ;  /* 0x0000000e000f7227 */ /* 0x000fe200078e00ff */
[----:B------:R-:W-:-:S02]  /*125c0*/  IABS R7, R21 ;  /* 0x0000001500077213 */ /* 0x000fc40000000000 */
[----:B------:R-:W2:Y:S01]  /*125d0*/  LDL R21, [R1+0x307c] ;  /* 0x00307c0001157983 */ /* 0x000ea20000100800 */
[----:B------:R-:W-:-:S04]  /*125e0*/  IMAD.HI.U32 R13, R0, R12, RZ ;  /* 0x0000000c000d7227 */ /* 0x000fc800078e00ff */
[----:B------:R-:W-:Y:S02]  /*125f0*/  IMAD.MOV R15, RZ, RZ, -R15 ;  /* 0x000000ffff0f7224 */ /* 0x000fe400078e0a0f */
[----:B------:R-:W-:-:S04]  /*12600*/  IMAD.HI.U32 R8, R0, R26, RZ ;  /* 0x0000001a00087227 */ /* 0x000fc800078e00ff */
[----:B------:R-:W-:Y:S02]  /*12610*/  IMAD.MOV R13, RZ, RZ, -R13 ;  /* 0x000000ffff0d7224 */ /* 0x000fe400078e0a0d */
[C---:B------:R-:W-:Y:S02]  /*12620*/  IMAD R14, R2.reuse, R15, R14 ;  /* 0x0000000f020e7224 */ /* 0x040fe400078e020e */
[----:B------:R-:W-:Y:S02]  /*12630*/  IMAD.MOV R8, RZ, RZ, -R8 ;  /* 0x000000ffff087224 */ /* 0x000fe400078e0a08 */
[C---:B------:R-:W-:Y:S01]  /*12640*/  IMAD R12, R2.reuse, R13, R12 ;  /* 0x0000000d020c7224 */ /* 0x040fe200078e020c */
[----:B------:R5:W-:Y:S01]  /*12650*/  STL [R1+0x4], R14 ;  /* 0x0000040e01007387 */ /* 0x000be20000100800 */
[----:B------:R-:W-:Y:S01]  /*12660*/  IMAD R26, R2, R8, R26 ;  /* 0x00000008021a7224 */ /* 0x000fe200078e021a */
[----:B------:R-:W-:Y:S02]  /*12670*/  IABS R8, R25 ;  /* 0x0000001900087213 */ /* 0x000fe40000000000 */
[----:B------:R4:W-:Y:S04]  /*12680*/  STL [R1], R12 ;  /* 0x0000000c01007387 */ /* 0x0009e80000100800 */
[----:B------:R-:W4:Y:S01]  /*12690*/  LDL R25, [R1+0x3080] ;  /* 0x0030800001197983 */ /* 0x000f220000100800 */
[----:B------:R-:W-:-:S04]  /*126a0*/  IMAD.HI.U32 R9, R0, R11, RZ ;  /* 0x0000000b00097227 */ /* 0x000fc800078e00ff */
[----:B------:R-:W-:-:S04]  /*126b0*/  IMAD.MOV R9, RZ, RZ, -R9 ;  /* 0x000000ffff097224 */ /* 0x000fc800078e0a09 */
[----:B------:R-:W-:-:S05]  /*126c0*/  IMAD R11, R2, R9, R11 ;  /* 0x00000009020b7224 */ /* 0x000fca00078e020b */
[----:B------:R-:W-:Y:S02]  /*126d0*/  ISETP.GT.U32.AND P0, PT, R2, R11, PT ;  /* 0x0000000b0200720c */ /* 0x000fe40003f04070 */
[----:B-----5:R-:W-:Y:S02]  /*126e0*/  IABS R14, R28 ;  /* 0x0000001c000e7213 */ /* 0x020fe40000000000 */
[----:B------:R-:W5:Y:S09]  /*126f0*/  LDL R28, [R1+0x308c] ;  /* 0x00308c00011c7983 */ /* 0x000f720000100800 */
[----:B------:R-:W-:-:S05]  /*12700*/  @!P0 IMAD.IADD R11, R11, 0x1, -R2 ;  /* 0x000000010b0b8824 */ /* 0x000fca00078e0a02 */
[----:B------:R-:W-:Y:S01]  /*12710*/  ISETP.GT.U32.AND P0, PT, R2, R11, PT ;  /* 0x0000000b0200720c */ /* 0x000fe20003f04070 */
[----:B------:R-:W-:Y:S01]  /*12720*/  IMAD.HI.U32 R10, R0, R19, RZ ;  /* 0x00000013000a7227 */ /* 0x000fe200078e00ff */
[----:B------:R-:W-:Y:S02]  /*12730*/  ISETP.GE.AND P6, PT, R22, RZ, PT ;  /* 0x000000ff1600720c */ /* 0x000fe40003fc6270 */
[----:B------:R-:W-:Y:S01]  /*12740*/  IABS R22, R22 ;  /* 0x0000001600167213 */ /* 0x000fe20000000000 */
[----:B------:R-:W-:-:S04]  /*12750*/  IMAD.MOV R10, RZ, RZ, -R10 ;  /* 0x000000ffff0a7224 */ /* 0x000fc800078e0a0a */
[----:B------:R-:W-:-:S04]  /*12760*/  IMAD.HI.U32 R9, R0, R22, RZ ;  /* 0x0000001600097227 */ /* 0x000fc800078e00ff */
[----:B------:R-:W-:Y:S01]  /*12770*/  @!P0 IMAD.IADD R11, R11, 0x1, -R2 ;  /* 0x000000010b0b8824 */ /* 0x000fe200078e0a02 */
[----:B--2---:R-:W-:Y:S01]  /*12780*/  IABS R13, R21 ;  /* 0x00000015000d7213 */ /* 0x004fe20000000000 */
[----:B------:R-:W-:Y:S02]  /*12790*/  IMAD R19, R2, R10, R19 ;  /* 0x0000000a02137224 */ /* 0x000fe400078e0213 */
[----:B------:R-:W-:Y:S02]  /*127a0*/  IMAD.MOV.U32 R15, RZ, RZ, R11 ;  /* 0x000000ffff0f7224 */ /* 0x000fe400078e000b */
[----:B------:R-:W-:Y:S02]  /*127b0*/  IMAD.MOV.U32 R11, RZ, RZ, R14 ;  /* 0x000000ffff0b7224 */ /* 0x000fe400078e000e */
[----:B------:R-:W-:-:S04]  /*127c0*/  IMAD.HI.U32 R10, R0, R7, RZ ;  /* 0x00000007000a7227 */ /* 0x000fc800078e00ff */
[----:B------:R-:W-:-:S04]  /*127d0*/  IMAD.HI.U32 R14, R0, R13, RZ ;  /* 0x0000000d000e7227 */ /* 0x000fc800078e00ff */
[----:B------:R-:W-:Y:S02]  /*127e0*/  IMAD.MOV R9, RZ, RZ, -R9 ;  /* 0x000000ffff097224 */ /* 0x000fe400078e0a09 */
[----:B------:R-:W-:Y:S02]  /*127f0*/  IMAD.MOV R10, RZ, RZ, -R10 ;  /* 0x000000ffff0a7224 */ /* 0x000fe400078e0a0a */
[----:B------:R-:W-:Y:S02]  /*12800*/  IMAD.MOV R14, RZ, RZ, -R14 ;  /* 0x000000ffff0e7224 */ /* 0x000fe400078e0a0e */
[----:B------:R-:W-:Y:S02]  /*12810*/  IMAD R22, R2, R9, R22 ;  /* 0x0000000902167224 */ /* 0x000fe400078e0216 */
[----:B------:R-:W-:-:S04]  /*12820*/  IMAD.HI.U32 R9, R0, R8, RZ ;  /* 0x0000000800097227 */ /* 0x000fc800078e00ff */
[C---:B------:R-:W-:Y:S01]  /*12830*/  IMAD R7, R2.reuse, R10, R7 ;  /* 0x0000000a02077224 */ /* 0x040fe200078e0207 */
[----:B---3--:R-:W-:Y:S01]  /*12840*/  IABS R10, R27 ;  /* 0x0000001b000a7213 */ /* 0x008fe20000000000 */
[----:B------:R-:W-:Y:S01]  /*12850*/  IMAD R13, R2, R14, R13 ;  /* 0x0000000e020d7224 */ /* 0x000fe200078e020d */
[----:B----4-:R-:W-:Y:S01]  /*12860*/  IABS R14, R25 ;  /* 0x00000019000e7213 */ /* 0x010fe20000000000 */
[----:B------:R-:W2:Y:S01]  /*12870*/  LDL R27, [R1+0x3088] ;  /* 0x00308800011b7983 */ /* 0x000ea20000100800 */
[----:B------:R-:W-:Y:S02]  /*12880*/  IMAD.MOV R9, RZ, RZ, -R9 ;  /* 0x000000ffff097224 */ /* 0x000fe400078e0a09 */
[----:B------:R-:W-:-:S04]  /*12890*/  IMAD.HI.U32 R3, R0, R4, RZ ;  /* 0x0000000400037227 */ /* 0x000fc800078e00ff */
[----:B------:R-:W-:-:S04]  /*128a0*/  IMAD.HI.U32 R25, R0, R14, RZ ;  /* 0x0000000e00197227 */ /* 0x000fc800078e00ff */
[C---:B------:R-:W-:Y:S01]  /*128b0*/  IMAD R8, R2.reuse, R9, R8 ;  /* 0x0000000902087224 */ /* 0x040fe200078e0208 */
[----:B------:R-:W-:Y:S01]  /*128c0*/  IABS R9, R24 ;  /* 0x0000001800097213 */ /* 0x000fe20000000000 */
[----:B------:R-:W-:Y:S01]  /*128d0*/  IMAD.MOV R3, RZ, RZ, -R3 ;  /* 0x000000ffff037224 */ /* 0x000fe200078e0a03 */
[----:B------:R-:W3:Y:S01]  /*128e0*/  LDL R24, [R1+0x3084] ;  /* 0x0030840001187983 */ /* 0x000ee20000100800 */
[----:B------:R-:W-:Y:S01]  /*128f0*/  @!P2 IMAD.MOV R15, RZ, RZ, -R15 ;  /* 0x000000ffff0fa224 */ /* 0x000fe200078e0a0f */
[----:B------:R-:W-:Y:S01]  /*12900*/  IABS R12, R5 ;  /* 0x00000005000c7213 */ /* 0x000fe20000000000 */
[----:B------:R-:W-:Y:S01]  /*12910*/  IMAD.MOV R25, RZ, RZ, -R25 ;  /* 0x000000ffff197224 */ /* 0x000fe200078e0a19 */
[----:B------:R-:W4:Y:S01]  /*12920*/  LDL R5, [R1+0x3090] ;  /* 0x0030900001057983 */ /* 0x000f220000100800 */
[----:B------:R-:W-:Y:S01]  /*12930*/  IMAD R4, R2, R3, R4 ;  /* 0x0000000302047224 */ /* 0x000fe200078e0204 */
[----:B------:R-:W-:Y:S02]  /*12940*/  ISETP.GE.AND P0, PT, R17, RZ, PT ;  /* 0x000000ff1100720c */ /* 0x000fe40003f06270 */
[----:B------:R-:W-:Y:S01]  /*12950*/  IABS R3, R17 ;  /* 0x0000001100037213 */ /* 0x000fe20000000000 */
[----:B------:R-:W-:Y:S01]  /*12960*/  IMAD.HI.U32 R17, R0, R10, RZ ;  /* 0x0000000a00117227 */ /* 0x000fe200078e00ff */
[----:B------:R0:W-:Y:S03]  /*12970*/  STL [R1+0x6c], R15 ;  /* 0x00006c0f01007387 */ /* 0x0001e60000100800 */
[C---:B------:R-:W-:Y:S01]  /*12980*/  IMAD R14, R2.reuse, R25, R14 ;  /* 0x00000019020e7224 */ /* 0x040fe200078e020e */
[----:B------:R-:W-:Y:S01]  /*12990*/  ISETP.GT.U32.AND P2, PT, R2, R19, PT ;  /* 0x000000130200720c */ /* 0x000fe20003f44070 */
[----:B------:R-:W4:Y:S01]  /*129a0*/  LDL R25, [R1+0x3094] ;  /* 0x0030940001197983 */ /* 0x000f220000100800 */
[----:B------:R-:W-:-:S02]  /*129b0*/  IMAD.MOV R17, RZ, RZ, -R17 ;  /* 0x000000ffff117224 */ /* 0x000fc400078e0a11 */
[----:B------:R-:W-:Y:S01]  /*129c0*/  IMAD.HI.U32 R16, R0, R3, RZ ;  /* 0x0000000300107227 */ /* 0x000fe200078e00ff */
[----:B------:R-:W4:Y:S03]  /*129d0*/  LDL R29, [R1+0x3098] ;  /* 0x00309800011d7983 */ /* 0x000f260000100800 */
[----:B------:R-:W-:Y:S01]  /*129e0*/  IMAD R10, R2, R17, R10 ;  /* 0x00000011020a7224 */ /* 0x000fe200078e020a */
[----:B-----5:R-:W-:Y:S02]  /*129f0*/  IABS R17, R28 ;  /* 0x0000001c00117213 */ /* 0x020fe40000000000 */
[----:B------:R-:W5:Y:S01]  /*12a00*/  LDL R28, [R1+0x30a0] ;  /* 0x0030a000011c7983 */ /* 0x000f620000100800 */
[----:B------:R-:W-:-:S04]  /*12a10*/  IMAD.MOV R16, RZ, RZ, -R16 ;  /* 0x000000ffff107224 */ /* 0x000fc800078e0a10 */
[----:B------:R-:W-:Y:S02]  /*12a20*/  IMAD R3, R2, R16, R3 ;  /* 0x0000001002037224 */ /* 0x000fe400078e0203 */
[----:B------:R-:W-:-:S04]  /*12a30*/  IMAD.HI.U32 R16, R0, R11, RZ ;  /* 0x0000000b00107227 */ /* 0x000fc800078e00ff */
[----:B------:R-:W-:Y:S02]  /*12a40*/  IMAD.MOV R16, RZ, RZ, -R16 ;  /* 0x000000ffff107224 */ /* 0x000fe400078e0a10 */
[----:B------:R-:W-:Y:S02]  /*12a50*/  @!P2 IMAD.IADD R19, R19, 0x1, -R2 ;  /* 0x000000011313a824 */ /* 0x000fe400078e0a02 */
[----:B0-----:R-:W-:-:S04]  /*12a60*/  IMAD.HI.U32 R15, R0, R12, RZ ;  /* 0x0000000c000f7227 */ /* 0x001fc800078e00ff */
[C---:B------:R-:W-:Y:S01]  /*12a70*/  IMAD R11, R2.reuse, R16, R11 ;  /* 0x00000010020b7224 */ /* 0x040fe200078e020b */
[----:B------:R-:W-:Y:S01]  /*12a80*/  ISETP.GT.U32.AND P2, PT, R2, R19, PT ;  /* 0x000000130200720c */ /* 0x000fe20003f44070 */
[----:B------:R-:W-:-:S04]  /*12a90*/  IMAD.HI.U32 R18, R0, R9, RZ ;  /* 0x0000000900127227 */ /* 0x000fc800078e00ff */
[----:B------:R-:W-:Y:S02]  /*12aa0*/  IMAD.MOV R15, RZ, RZ, -R15 ;  /* 0x000000ffff0f7224 */ /* 0x000fe400078e0a0f */
[----:B------:R-:W-:Y:S02]  /*12ab0*/  IMAD.MOV R18, RZ, RZ, -R18 ;  /* 0x000000ffff127224 */ /* 0x000fe400078e0a12 */
[C---:B------:R-:W-:Y:S02]  /*12ac0*/  IMAD R12, R2.reuse, R15, R12 ;  /* 0x0000000f020c7224 */ /* 0x040fe400078e020c */
[----:B------:R-:W-:Y:S02]  /*12ad0*/  IMAD R9, R2, R18, R9 ;  /* 0x0000001202097224 */ /* 0x000fe400078e0209 */
[----:B------:R-:W-:Y:S02]  /*12ae0*/  @!P2 IMAD.IADD R19, R19, 0x1, -R2 ;  /* 0x000000011313a824 */ /* 0x000fe400078e0a02 */
[----:B------:R-:W-:Y:S01]  /*12af0*/  IMAD.HI.U32 R21, R0, R17, RZ ;  /* 0x0000001100157227 */ /* 0x000fe200078e00ff */
[----:B--2---:R-:W-:-:S02]  /*12b00*/  IABS R16, R27 ;  /* 0x0000001b00107213 */ /* 0x004fc40000000000 */
[----:B------:R-:W2:Y:S03]  /*12b10*/  LDL R27, [R1+0x309c] ;  /* 0x00309c00011b7983 */ /* 0x000ea60000100800 */
[----:B------:R-:W-:-:S04]  /*12b20*/  IMAD.HI.U32 R23, R0, R16, RZ ;  /* 0x0000001000177227 */ /* 0x000fc800078e00ff */
[----:B------:R-:W-:Y:S01]  /*12b30*/  IMAD.MOV R23, RZ, RZ, -R23 ;  /* 0x000000ffff177224 */ /* 0x000fe200078e0a17 */
[----:B---3--:R-:W-:-:S03]  /*12b40*/  IABS R15, R24 ;  /* 0x00000018000f7213 */ /* 0x008fc60000000000 */
[----:B------:R-:W-:Y:S01]  /*12b50*/  IMAD R16, R2, R23, R16 ;  /* 0x0000001702107224 */ /* 0x000fe200078e0210 */
[----:B----4-:R-:W-:Y:S01]  /*12b60*/  IABS R18, R5 ;  /* 0x0000000500127213 */ /* 0x010fe20000000000 */
[C---:B------:R-:W-:Y:S01]  /*12b70*/  IMAD.HI.U32 R24, R0.reuse, R15, RZ ;  /* 0x0000000f00187227 */ /* 0x040fe200078e00ff */
[----:B------:R-:W3:Y:S03]  /*12b80*/  LDL R5, [R1+0x30a4] ;  /* 0x0030a40001057983 */ /* 0x000ee60000100800 */
[----:B------:R-:W-:Y:S01]  /*12b90*/  IMAD.HI.U32 R20, R0, R18, RZ ;  /* 0x0000001200147227 */ /* 0x000fe200078e00ff */
[----:B------:R0:W-:Y:S03]  /*12ba0*/  STL [R1+0x31b4], R14 ;  /* 0x0031b40e01007387 */ /* 0x0001e60000100800 */
[----:B------:R-:W-:Y:S01]  /*12bb0*/  IMAD.MOV R24, RZ, RZ, -R24 ;  /* 0x000000ffff187224 */ /* 0x000fe200078e0a18 */
[----:B------:R-:W-:Y:S01]  /*12bc0*/  IABS R23, R25 ;  /* 0x0000001900177213 */ /* 0x000fe20000000000 */
[----:B------:R-:W-:-:S02]  /*12bd0*/  IMAD.MOV R21, RZ, RZ, -R21 ;  /* 0x000000ffff157224 */ /* 0x000fc400078e0a15 */
[----:B------:R-:W-:Y:S02]  /*12be0*/  IMAD.MOV R20, RZ, RZ, -R20 ;  /* 0x000000ffff147224 */ /* 0x000fe400078e0a14 */
[----:B0-----:R-:W-:Y:S02]  /*12bf0*/  IMAD.MOV.U32 R14, RZ, RZ, R19 ;  /* 0x000000ffff0e7224 */ /* 0x001fe400078e0013 */
[----:B------:R-:W-:Y:S02]  /*12c00*/  IMAD.MOV.U32 R19, RZ, RZ, R23 ;  /* 0x000000ffff137224 */ /* 0x000fe400078e0017 */
[C---:B------:R-:W-:Y:S02]  /*12c10*/  IMAD R15, R2.reuse, R24, R15 ;  /* 0x00000018020f7224 */ /* 0x040fe400078e020f */
[C---:B------:R-:W-:Y:S02]  /*12c20*/  IMAD R17, R2.reuse, R21, R17 ;  /* 0x0000001502117224 */ /* 0x040fe400078e0211 */
[----:B------:R-:W-:Y:S01]  /*12c30*/  IMAD R18, R2, R20, R18 ;  /* 0x0000001402127224 */ /* 0x000fe200078e0212 */
[----:B------:R-:W-:Y:S01]  /*12c40*/  STL [R1+0x31bc], R15 ;  /* 0x0031bc0f01007387 */ /* 0x000fe20000100800 */
[----:B------:R-:W-:-:S03]  /*12c50*/  @!P1 IMAD.MOV R14, RZ, RZ, -R14 ;  /* 0x000000ffff0e9224 */ /* 0x000fc600078e0a0e */
[----:B------:R-:W-:Y:S04]  /*12c60*/  STL [R1+0x31b8], R16 ;  /* 0x0031b81001007387 */ /* 0x000fe80000100800 */
[----:B------:R0:W-:Y:S04]  /*12c70*/  STL [R1+0x31c0], R17 ;  /* 0x0031c01101007387 */ /* 0x0001e80000100800 */
[----:B------:R1:W-:Y:S04]  /*12c80*/  STL [R1+0x31c4], R18 ;  /* 0x0031c41201007387 */ /* 0x0003e80000100800 */
[----:B------:R4:W-:Y:S04]  /*12c90*/  STL [R1+0x48], R14 ;  /* 0x0000480e01007387 */ /* 0x0009e80000100800 */
[----:B0-----:R-:W3:Y:S04]  /*12ca0*/  LDL R17, [R1+0x30b0] ;  /* 0x0030b00001117983 */ /* 0x001ee80000100800 */
[----:B-1----:R-:W3:Y:S04]  /*12cb0*/  LDL R18, [R1+0x30ac] ;  /* 0x0030ac0001127983 */ /* 0x002ee80000100800 */
[----:B------:R-:W3:Y:S04]  /*12cc0*/  LDL R16, [R1+0x30b4] ;  /* 0x0030b40001107983 */ /* 0x000ee80000100800 */
[----:B----4-:R-:W4:Y:S04]  /*12cd0*/  LDL.LU R14, [R1+0x4] ;  /* 0x00000400010e7983 */ /* 0x010f280000300800 */
[----:B------:R-:W4:Y:S01]  /*12ce0*/  LDL.LU R15, [R1] ;  /* 0x00000000010f7983 */ /* 0x000f220000300800 */
[----:B-----5:R-:W-:Y:S01]  /*12cf0*/  IABS R24, R28 ;  /* 0x0000001c00187213 */ /* 0x020fe20000000000 */
[----:B------:R-:W-:-:S04]  /*12d00*/  IMAD.HI.U32 R28, R0, R19, RZ ;  /* 0x00000013001c7227 */ /* 0x000fc800078e00ff */
[----:B------:R-:W-:-:S04]  /*12d10*/  IMAD.MOV R28, RZ, RZ, -R28 ;  /* 0x000000ffff1c7224 */ /* 0x000fc800078e0a1c */
[C---:B------:R-:W-:Y:S02]  /*12d20*/  IMAD R19, R2.reuse, R28, R19 ;  /* 0x0000001c02137224 */ /* 0x040fe400078e0213 */
[----:B------:R-:W5:Y:S01]  /*12d30*/  LDL R28, [R1+0x30a8] ;  /* 0x0030a800011c7983 */ /* 0x000f620000100800 */
[----:B------:R-:W-:-:S13]  /*12d40*/  ISETP.GT.U32.AND P2, PT, R2, R22, PT ;  /* 0x000000160200720c */ /* 0x000fda0003f44070 */
[----:B------:R-:W-:-:S05]  /*12d50*/  @!P2 IMAD.IADD R22, R22, 0x1, -R2 ;  /* 0x000000011616a824 */ /* 0x000fca00078e0a02 */
[C---:B------:R-:W-:Y:S02]  /*12d60*/  ISETP.GT.U32.AND P2, PT, R2.reuse, R22, PT ;  /* 0x000000160200720c */ /* 0x040fe40003f44070 */
[----:B------:R-:W-:Y:S02]  /*12d70*/  IABS R20, R29 ;  /* 0x0000001d00147213 */ /* 0x000fe40000000000 */
[----:B------:R-:W-:Y:S01]  /*12d80*/  ISETP.GT.U32.AND P1, PT, R2, R26, PT ;  /* 0x0000001a0200720c */ /* 0x000fe20003f24070 */
[----:B------:R-:W-:-:S08]  /*12d90*/  IMAD.HI.U32 R29, R0, R24, RZ ;  /* 0x00000018001d7227 */ /* 0x000fd000078e00ff */
[----:B------:R-:W-:Y:S01]  /*12da0*/  @!P2 IMAD.IADD R22, R22, 0x1, -R2 ;  /* 0x000000011616a824 */ /* 0x000fe200078e0a02 */
[----:B------:R-:W-:Y:S02]  /*12db0*/  ISETP.GT.U32.AND P2, PT, R2, R6, PT ;  /* 0x000000060200720c */ /* 0x000fe40003f44070 */
[----:B--2---:R-:W-:Y:S01]  /*12dc0*/  IABS R21, R27 ;  /* 0x0000001b00157213 */ /* 0x004fe20000000000 */
[----:B------:R-:W-:-:S04]  /*12dd0*/  IMAD.HI.U32 R27, R0, R20, RZ ;  /* 0x00000014001b7227 */ /* 0x000fc800078e00ff */
[----:B------:R-:W-:-:S04]  /*12de0*/  IMAD.HI.U32 R25, R0, R21, RZ ;  /* 0x0000001500197227 */ /* 0x000fc800078e00ff */
[----:B------:R-:W-:Y:S02]  /*12df0*/  IMAD.MOV R25, RZ, RZ, -R25 ;  /* 0x000000ffff197224 */ /* 0x000fe400078e0a19 */
[----:B------:R-:W-:Y:S02]  /*12e00*/  IMAD.MOV R27, RZ, RZ, -R27 ;  /* 0x000000ffff1b7224 */ /* 0x000fe400078e0a1b */
[C---:B------:R-:W-:Y:S01]  /*12e10*/  IMAD R21, R2.reuse, R25, R21 ;  /* 0x0000001902157224 */ /* 0x040fe200078e0215 */
[----:B---3--:R-:W-:Y:S01]  /*12e20*/  IABS R23, R5 ;  /* 0x0000000500177213 */ /* 0x008fe20000000000 */
[----:B------:R-:W-:Y:S02]  /*12e30*/  IMAD R20, R2, R27, R20 ;  /* 0x0000001b02147224 */ /* 0x000fe400078e0214 */
[----:B------:R-:W-:Y:S02]  /*12e40*/  @!P1 IMAD.IADD R26, R26, 0x1, -R2 ;  /* 0x000000011a1a9824 */ /* 0x000fe400078e0a02 */
[----:B------:R-:W-:-:S04]  /*12e50*/  IMAD.HI.U32 R25, R0, R23, RZ ;  /* 0x0000001700197227 */ /* 0x000fc800078e00ff */
[----:B------:R-:W-:Y:S02]  /*12e60*/  IMAD.MOV R27, RZ, RZ, -R29 ;  /* 0x000000ffff1b7224 */ /* 0x000fe400078e0a1d */
[----:B------:R-:W-:Y:S02]  /*12e70*/  IMAD.MOV R25, RZ, RZ, -R25 ;  /* 0x000000ffff197224 */ /* 0x000fe400078e0a19 */
[----:B------:R-:W-:Y:S02]  /*12e80*/  IMAD.MOV.U32 R5, RZ, RZ, R22 ;  /* 0x000000ffff057224 */ /* 0x000fe400078e0016 */
[----:B------:R-:W-:Y:S01]  /*12e90*/  @!P2 IMAD.IADD R6, R6, 0x1, -R2 ;  /* 0x000000010606a824 */ /* 0x000fe200078e0a02 */
[C---:B------:R-:W-:Y:S01]  /*12ea0*/  ISETP.GT.U32.AND P2, PT, R2.reuse, R26, PT ;  /* 0x0000001a0200720c */ /* 0x040fe20003f44070 */
[C---:B------:R-:W-:Y:S02]  /*12eb0*/  IMAD R22, R2.reuse, R27, R24 ;  /* 0x0000001b02167224 */ /* 0x040fe400078e0218 */
[----:B------:R-:W-:Y:S01]  /*12ec0*/  IMAD R23, R2, R25, R23 ;  /* 0x0000001902177224 */ /* 0x000fe200078e0217 */
[----:B------:R0:W-:Y:S01]  /*12ed0*/  STL [R1+0x31ac], R19 ;  /* 0x0031ac1301007387 */ /* 0x0001e20000100800 */
[----:B------:R-:W-:-:S03]  /*12ee0*/  @!P6 IMAD.MOV R5, RZ, RZ, -R5 ;  /* 0x000000ffff05e224 */ /* 0x000fc600078e0a05 */
[----:B------:R-:W-:Y:S05]  /*12ef0*/  STL [R1+0x31b0], R20 ;  /* 0x0031b01401007387 */ /* 0x000fea0000100800 */
[----:B------:R-:W-:Y:S01]  /*12f00*/  @!P2 IMAD.IADD R26, R26, 0x1, -R2 ;  /* 0x000000011a1aa824 */ /* 0x000fe200078e0a02 */
[----:B------:R-:W-:Y:S01]  /*12f10*/  STL [R1+0x31c8], R21 ;  /* 0x0031c81501007387 */ /* 0x000fe20000100800 */
[----:B------:R-:W-:Y:S02]  /*12f20*/  IABS R27, R17 ;  /* 0x00000011001b7213 */ /* 0x000fe40000000000 */
[----:B------:R-:W-:Y:S02]  /*12f30*/  IABS R25, R18 ;  /* 0x0000001200197213 */ /* 0x000fe40000000000 */
[----:B0-----:R-:W-:-:S03]  /*12f40*/  IABS R19, R16 ;  /* 0x0000001000137213 */ /* 0x001fc60000000000 */
[----:B------:R-:W-:Y:S01]  /*12f50*/  IMAD.HI.U32 R17, R0, R25, RZ ;  /* 0x0000001900117227 */ /* 0x000fe200078e00ff */
[----:B------:R0:W-:Y:S04]  /*12f60*/  STL [R1+0x40], R5 ;  /* 0x0000400501007387 */ /* 0x0001e80000100800 */
[----:B------:R-:W2:Y:S04]  /*12f70*/  LDL R18, [R1+0x30b8] ;  /* 0x0030b80001127983 */ /* 0x000ea80000100800 */
[----:B------:R-:W3:Y:S04]  /*12f80*/  LDL R16, [R1+0x30bc] ;  /* 0x0030bc0001107983 */ /* 0x000ee80000100800 */
[----:B0-----:R-:W3:Y:S04]  /*12f90*/  LDL R5, [R1+0x1060] ;  /* 0x0010600001057983 */ /* 0x001ee80000100800 */
[----:B------:R-:W3:Y:S01]  /*12fa0*/  LDL R20, [R1+0x30c0] ;  /* 0x0030c00001147983 */ /* 0x000ee20000100800 */
[----:B-----5:R-:W-:-:S05]  /*12fb0*/  IABS R24, R28 ;  /* 0x0000001c00187213 */ /* 0x020fca0000000000 */
[----:B------:R-:W-:-:S04]  /*12fc0*/  IMAD.HI.U32 R28, R0, R24, RZ ;  /* 0x00000018001c7227 */ /* 0x000fc800078e00ff */
[----:B------:R-:W-:Y:S02]  /*12fd0*/  IMAD.MOV R29, RZ, RZ, -R28 ;  /* 0x000000ffff1d7224 */ /* 0x000fe400078e0a1c */
[----:B------:R-:W-:Y:S02]  /*12fe0*/  IMAD.MOV.U32 R28, RZ, RZ, R19 ;  /* 0x000000ffff1c7224 */ /* 0x000fe400078e0013 */
[----:B------:R-:W-:Y:S02]  /*12ff0*/  IMAD.MOV R19, RZ, RZ, -R17 ;  /* 0x000000ffff137224 */ /* 0x000fe400078e0a11 */
[----:B------:R-:W-:-:S04]  /*13000*/  IMAD.HI.U32 R17, R0, R27, RZ ;  /* 0x0000001b00117227 */ /* 0x000fc800078e00ff */
[----:B------:R-:W-:Y:S02]  /*13010*/  IMAD R25, R2, R19, R25 ;  /* 0x0000001302197224 */ /* 0x000fe400078e0219 */
[----:B------:R-:W-:Y:S02]  /*13020*/  IMAD.MOV R19, RZ, RZ, -R17 ;  /* 0x000000ffff137224 */ /* 0x000fe400078e0a11 */
[----:B------:R-:W-:-:S04]  /*13030*/  IMAD.MOV.U32 R17, RZ, RZ, R26 ;  /* 0x000000ffff117224 */ /* 0x000fc800078e001a */
[----:B------:R-:W-:Y:S02]  /*13040*/  @!P5 IMAD.MOV R17, RZ, RZ, -R17 ;  /* 0x000000ffff11d224 */ /* 0x000fe400078e0a11 */
[----:B------:R-:W-:-:S03]  /*13050*/  IMAD R26, R2, R19, R27 ;  /* 0x00000013021a7224 */ /* 0x000fc600078e021b */
[----:B------:R0:W-:Y:S04]  /*13060*/  STL [R1+0x3c], R17 ;  /* 0x00003c1101007387 */ /* 0x0001e80000100800 */
[----:B------:R-:W5:Y:S04]  /*13070*/  LDL R19, [R1+0x3060] ;  /* 0x0030600001137983 */ /* 0x000f680000100800 */
[----:B0-----:R-:W5:Y:S01]  /*13080*/  LDL R17, [R1+0x305c] ;  /* 0x00305c0001117983 */ /* 0x001f620000100800 */
[C---:B------:R-:W-:Y:S02]  /*13090*/  ISETP.GT.U32.AND P1, PT, R2.reuse, R4, PT ;  /* 0x000000040200720c */ /* 0x040fe40003f24070 */
[----:B------:R-:W-:-:S02]  /*130a0*/  ISETP.GT.U32.AND P6, PT, R2, R6, PT ;  /* 0x000000060200720c */ /* 0x000fc40003fc4070 */
[----:B------:R-:W-:-:S09]  /*130b0*/  ISETP.GT.U32.AND P2, PT, R2, R3, PT ;  /* 0x000000030200720c */ /* 0x000fd20003f44070 */
[--C-:B------:R-:W-:Y:S02]  /*130c0*/  @!P1 IMAD.IADD R4, R4, 0x1, -R2.reuse ;  /* 0x0000000104049824 */ /* 0x100fe400078e0a02 */
[--C-:B------:R-:W-:Y:S01]  /*130d0*/  @!P6 IMAD.IADD R6, R6, 0x1, -R2.reuse ;  /* 0x000000010606e824 */ /* 0x100fe200078e0a02 */
[C---:B----4-:R-:W-:Y:S02]  /*130e0*/  ISETP.GT.U32.AND P6, PT, R2.reuse, R14, PT ;  /* 0x0000000e0200720c */ /* 0x050fe40003fc4070 */
[C---:B------:R-:W-:Y:S01]  /*130f0*/  ISETP.GT.U32.AND P1, PT, R2.reuse, R4, PT ;  /* 0x000000040200720c */ /* 0x040fe20003f24070 */
[----:B------:R-:W-:Y:S01]  /*13100*/  @!P2 IMAD.IADD R3, R3, 0x1, -R2 ;  /* 0x000000010303a824 */ /* 0x000fe200078e0a02 */
[----:B------:R-:W-:-:S09]  /*13110*/  ISETP.GT.U32.AND P2, PT, R2, R7, PT ;  /* 0x000000070200720c */ /* 0x000fd20003f44070 */
[--C-:B------:R-:W-:Y:S02]  /*13120*/  @!P6 IMAD.IADD R14, R14, 0x1, -R2.reuse ;  /* 0x000000010e0ee824 */ /* 0x100fe400078e0a02 */
[--C-:B------:R-:W-:Y:S01]  /*13130*/  @!P1 IMAD.IADD R4, R4, 0x1, -R2.reuse ;  /* 0x0000000104049824 */ /* 0x100fe200078e0a02 */
[C---:B------:R-:W-:Y:S02]  /*13140*/  ISETP.GT.U32.AND P1, PT, R2.reuse, R15, PT ;  /* 0x0000000f0200720c */ /* 0x040fe40003f24070 */
[----:B------:R-:W-:Y:S01]  /*13150*/  ISETP.GT.U32.AND P6, PT, R2, R3, PT ;  /* 0x000000030200720c */ /* 0x000fe20003fc4070 */
[----:B------:R-:W-:-:S10]  /*13160*/  @!P2 IMAD.IADD R7, R7, 0x1, -R2 ;  /* 0x000000010707a824 */ /* 0x000fd400078e0a02 */
[--C-:B------:R-:W-:Y:S02]  /*13170*/  @!P1 IMAD.IADD R15, R15, 0x1, -R2.reuse ;  /* 0x000000010f0f9824 */ /* 0x100fe400078e0a02 */
[----:B------:R-:W-:Y:S01]  /*13180*/  @!P6 IMAD.IADD R3, R3, 0x1, -R2 ;  /* 0x000000010303e824 */ /* 0x000fe200078e0a02 */
[C---:B------:R-:W-:Y:S02]  /*13190*/  ISETP.GT.U32.AND P6, PT, R2.reuse, R8, PT ;  /* 0x000000080200720c */ /* 0x040fe40003fc4070 */
[C---:B------:R-:W-:Y:S02]  /*131a0*/  ISETP.GT.U32.AND P5, PT, R2.reuse, R15, PT ;  /* 0x0000000f0200720c */ /* 0x040fe40003fa4070 */
[C---:B------:R-:W-:Y:S01]  /*131b0*/  ISETP.GT.U32.AND P2, PT, R2.reuse, R7, PT ;  /* 0x000000070200720c */ /* 0x040fe20003f44070 */
[----:B------:R-:W-:Y:S02]  /*131c0*/  IMAD R24, R2, R29, R24 ;  /* 0x0000001d02187224 */ /* 0x000fe400078e0218 */
[----:B------:R-:W-:-:S04]  /*131d0*/  IMAD.HI.U32 R29, R0, R28, RZ ;  /* 0x0000001c001d7227 */ /* 0x000fc800078e00ff */
[----:B------:R-:W-:Y:S02]  /*131e0*/  IMAD.MOV R29, RZ, RZ, -R29 ;  /* 0x000000ffff1d7224 */ /* 0x000fe400078e0a1d */
[--C-:B------:R-:W-:Y:S01]  /*131f0*/  @!P6 IMAD.IADD R8, R8, 0x1, -R2.reuse ;  /* 0x000000010808e824 */ /* 0x100fe200078e0a02 */
[C---:B------:R-:W-:Y:S01]  /*13200*/  ISETP.GT.U32.AND P6, PT, R2.reuse, R12, PT ;  /* 0x0000000c0200720c */ /* 0x040fe20003fc4070 */
[----:B------:R-:W-:Y:S01]  /*13210*/  @!P5 IMAD.IADD R15, R15, 0x1, -R2 ;  /* 0x000000010f0fd824 */ /* 0x000fe200078e0a02 */
[C---:B------:R-:W-:Y:S01]  /*13220*/  ISETP.GT.U32.AND P5, PT, R2.reuse, R10, PT ;  /* 0x0000000a0200720c */ /* 0x040fe20003fa4070 */
[C---:B------:R-:W-:Y:S02]  /*13230*/  IMAD R27, R2.reuse, R29, R28 ;  /* 0x0000001d021b7224 */ /* 0x040fe400078e021c */
[----:B------:R-:W-:Y:S01]  /*13240*/  @!P2 IMAD.IADD R7, R7, 0x1, -R2 ;  /* 0x000000010707a824 */ /* 0x000fe200078e0a02 */
[----:B------:R-:W-:Y:S02]  /*13250*/  ISETP.GT.U32.AND P2, PT, R2, R11, PT ;  /* 0x0000000b0200720c */ /* 0x000fe40003f44070 */
[----:B--2---:R-:W-:-:S02]  /*13260*/  IABS R28, R18 ;  /* 0x00000012001c7213 */ /* 0x004fc40000000000 */
[----:B---3--:R-:W-:-:S03]  /*13270*/  IABS R29, R16 ;  /* 0x00000010001d7213 */ /* 0x008fc60000000000 */
[----:B------:R-:W-:Y:S01]  /*13280*/  IMAD.HI.U32 R21, R0, R28, RZ ;  /* 0x0000001c00157227 */ /* 0x000fe200078e00ff */
[----:B------:R-:W-:Y:S02]  /*13290*/  ISETP.GT.U32.AND P1, PT, R2, R14, PT ;  /* 0x0000000e0200720c */ /* 0x000fe40003f24070 */
[----:B------:R-:W-:Y:S01]  /*132a0*/  IABS R16, R5 ;  /* 0x0000000500107213 */ /* 0x000fe20000000000 */
[----:B------:R-:W-:-:S04]  /*132b0*/  IMAD.HI.U32 R18, R0, R29, RZ ;  /* 0x0000001d00127227 */ /* 0x000fc800078e00ff */
[----:B------:R-:W-:Y:S02]  /*132c0*/  @!P6 IMAD.IADD R12, R12, 0x1, -R2 ;  /* 0x000000010c0ce824 */ /* 0x000fe400078e0a02 */
[----:B------:R-:W-:Y:S02]  /*132d0*/  IMAD.MOV R21, RZ, RZ, -R21 ;  /* 0x000000ffff157224 */ /* 0x000fe400078e0a15 */
[----:B------:R-:W-:Y:S02]  /*132e0*/  IMAD.MOV R18, RZ, RZ, -R18 ;  /* 0x000000ffff127224 */ /* 0x000fe400078e0a12 */
[----:B------:R-:W-:Y:S01]  /*132f0*/  @!P5 IMAD.IADD R10, R10, 0x1, -R2 ;  /* 0x000000010a0ad824 */ /* 0x000fe200078e0a02 */
[----:B------:R-:W-:Y:S01]  /*13300*/  ISETP.GE.AND P5, PT, R20, RZ, PT ;  /* 0x000000ff1400720c */ /* 0x000fe20003fa6270 */
[----:B------:R-:W-:-:S04]  /*13310*/  IMAD.HI.U32 R20, R0, R16, RZ ;  /* 0x0000001000147227 */ /* 0x000fc800078e00ff */
[C---:B------:R-:W-:Y:S02]  /*13320*/  IMAD R28, R2.reuse, R21, R28 ;  /* 0x00000015021c7224 */ /* 0x040fe400078e021c */
[----:B------:R-:W-:Y:S01]  /*13330*/  @!P2 IMAD.IADD R11, R11, 0x1, -R2 ;  /* 0x000000010b0ba824 */ /* 0x000fe200078e0a02 */
[----:B------:R-:W2:Y:S01]  /*13340*/  LDL.LU R21, [R1+0x31c8] ;  /* 0x0031c80001157983 */ /* 0x000ea20000300800 */
[----:B------:R-:W-:Y:S02]  /*13350*/  IMAD R29, R2, R18, R29 ;  /* 0x00000012021d7224 */ /* 0x000fe400078e021d */
[----:B------:R-:W-:Y:S01]  /*13360*/  @!P4 IMAD.MOV R4, RZ, RZ, -R4 ;  /* 0x000000ffff04c224 */ /* 0x000fe200078e0a04 */
[----:B------:R-:W3:Y:S01]  /*13370*/  LDL.LU R18, [R1+0x31c4] ;  /* 0x0031c40001127983 */ /* 0x000ee20000300800 */
[----:B------:R-:W-:Y:S02]  /*13380*/  @!P0 IMAD.MOV R3, RZ, RZ, -R3 ;  /* 0x000000ffff038224 */ /* 0x000fe400078e0a03 */
[----:B------:R-:W-:-:S04]  /*13390*/  @!P1 IMAD.IADD R14, R14, 0x1, -R2 ;  /* 0x000000010e0e9824 */ /* 0x000fc800078e0a02 */
[----:B------:R-:W-:Y:S01]  /*133a0*/  @!P5 IMAD.MOV R14, RZ, RZ, -R14 ;  /* 0x000000ffff0ed224 */ /* 0x000fe200078e0a0e */
[----:B-----5:R-:W-:Y:S01]  /*133b0*/  ISETP.GE.AND P6, PT, R19, RZ, PT ;  /* 0x000000ff1300720c */ /* 0x020fe20003fc6270 */
[----:B------:R-:W-:-:S04]  /*133c0*/  IMAD.MOV.U32 R19, RZ, RZ, R6 ;  /* 0x000000ffff137224 */ /* 0x000fc800078e0006 */
[----:B------:R-:W-:Y:S01]  /*133d0*/  @!P3 IMAD.MOV R19, RZ, RZ, -R19 ;  /* 0x000000ffff13b224 */ /* 0x000fe200078e0a13 */
[----:B------:R-:W-:Y:S01]  /*133e0*/  ISETP.GE.AND P2, PT, R17, RZ, PT ;  /* 0x000000ff1100720c */ /* 0x000fe20003f46270 */
[----:B------:R-:W-:Y:S01]  /*133f0*/  IMAD.MOV R6, RZ, RZ, -R20 ;  /* 0x000000ffff067224 */ /* 0x000fe200078e0a14 */
[----:B------:R-:W4:Y:S04]  /*13400*/  LDL.LU R17, [R1+0x31c0] ;  /* 0x0031c00001117983 */ /* 0x000f280000300800 */
[----:B------:R-:W5:Y:S04]  /*13410*/  LDL R20, [R1+0x3068] ;  /* 0x0030680001147983 */ /* 0x000f680000100800 */
[----:B------:R0:W-:Y:S04]  /*13420*/  STL [R1+0x34], R19 ;  /* 0x0000341301007387 */ /* 0x0001e80000100800 */
[----:B0-----:R-:W2:Y:S04]  /*13430*/  LDL R19, [R1+0x306c] ;  /* 0x00306c0001137983 */ /* 0x001ea80000100800 */
[----:B------:R0:W-:Y:S04]  /*13440*/  STL [R1+0x30], R4 ;  /* 0x0000300401007387 */ /* 0x0001e80000100800 */
[----:B0-----:R-:W3:Y:S04]  /*13450*/  LDL R4, [R1+0x3074] ;  /* 0x0030740001047983 */ /* 0x001ee80000100800 */
[----:B------:R0:W-:Y:S02]  /*13460*/  STL [R1+0x2c], R3 ;  /* 0x00002c0301007387 */ /* 0x0001e40000100800 */
[----:B0-----:R-:W-:-:S02]  /*13470*/  IMAD.MOV.U32 R3, RZ, RZ, R15 ;  /* 0x000000ffff037224 */ /* 0x001fc400078e000f */
[----:B------:R-:W3:Y:S02]  /*13480*/  LDL.LU R15, [R1+0x31bc] ;  /* 0x0031bc00010f7983 */ /* 0x000ee40000300800 */
[----:B------:R-:W-:Y:S02]  /*13490*/  @!P2 IMAD.MOV R3, RZ, RZ, -R3 ;  /* 0x000000ffff03a224 */ /* 0x000fe400078e0a03 */
[----:B------:R0:W-:Y:S02]  /*134a0*/  STL [R1+0x28], R14 ;  /* 0x0000280e01007387 */ /* 0x0001e40000100800 */
[----:B0-----:R-:W-:Y:S02]  /*134b0*/  IMAD.MOV.U32 R14, RZ, RZ, R7 ;  /* 0x000000ffff0e7224 */ /* 0x001fe400078e0007 */
[----:B------:R-:W3:Y:S02]  /*134c0*/  LDL R7, [R1+0x307c] ;  /* 0x00307c0001077983 */ /* 0x000ee40000100800 */
[----:B------:R-:W-:-:S02]  /*134d0*/  @!P6 IMAD.MOV R14, RZ, RZ, -R14 ;  /* 0x000000ffff0ee224 */ /* 0x000fc400078e0a0e */
[----:B------:R0:W-:Y:S02]  /*134e0*/  STL [R1+0x24], R3 ;  /* 0x0000240301007387 */ /* 0x0001e40000100800 */
[C---:B0-----:R-:W-:Y:S02]  /*134f0*/  IMAD R3, R2.reuse, R6, R16 ;  /* 0x0000000602037224 */ /* 0x041fe400078e0210 */
[----:B------:R-:W3:Y:S04]  /*13500*/  LDL.LU R16, [R1+0x31b8] ;  /* 0x0031b80001107983 */ /* 0x000ee80000300800 */
[----:B------:R-:W3:Y:S04]  /*13510*/  LDL R6, [R1+0x3078] ;  /* 0x0030780001067983 */ /* 0x000ee80000100800 */
[----:B------:R0:W-:Y:S04]  /*13520*/  STL [R1+0x31a8], R5 ;  /* 0x0031a80501007387 */ /* 0x0001e80000100800 */
[----:B0-----:R-:W3:Y:S04]  /*13530*/  LDL R5, [R1+0x3070] ;  /* 0x0030700001057983 */ /* 0x001ee80000100800 */
[----:B------:R0:W-:Y:S04]  /*13540*/  STL [R1+0x20], R14 ;  /* 0x0000200e01007387 */ /* 0x0001e80000100800 */
[----:B0-----:R-:W3:Y:S01]  /*13550*/  LDL.LU R14, [R1+0x31b4] ;  /* 0x0031b400010e7983 */ /* 0x001ee20000300800 */
[----:B------:R-:W-:-:S13]  /*13560*/  ISETP.GT.U32.AND P1, PT, R2, R9, PT ;  /* 0x000000090200720c */ /* 0x000fda0003f24070 */
[----:B------:R-:W-:Y:S01]  /*13570*/  @!P1 IMAD.IADD R9, R9, 0x1, -R2 ;  /* 0x0000000109099824 */ /* 0x000fe200078e0a02 */
[----:B------:R-:W-:-:S04]  /*13580*/  ISETP.GT.U32.AND P1, PT, R2, R13, PT ;  /* 0x0000000d0200720c */ /* 0x000fc80003f24070 */
[C---:B------:R-:W-:Y:S02]  /*13590*/  ISETP.GT.U32.AND P3, PT, R2.reuse, R9, PT ;  /* 0x000000090200720c */ /* 0x040fe40003f64070 */
[----:B------:R-:W-:-:S07]  /*135a0*/  ISETP.GT.U32.AND P2, PT, R2, R12, PT ;  /* 0x0000000c0200720c */ /* 0x000fce0003f44070 */
[--C-:B------:R-:W-:Y:S01]  /*135b0*/  @!P1 IMAD.IADD R13, R13, 0x1, -R2.reuse ;  /* 0x000000010d0d9824 */ /* 0x100fe200078e0a02 */
[C---:B------:R-:W-:Y:S02]  /*135c0*/  ISETP.GT.U32.AND P1, PT, R2.reuse, R8, PT ;  /* 0x000000080200720c */ /* 0x040fe40003f24070 */
[C---:B------:R-:W-:Y:S02]  /*135d0*/  ISETP.GT.U32.AND P0, PT, R2.reuse, R10, PT ;  /* 0x0000000a0200720c */ /* 0x040fe40003f04070 */
[----:B------:R-:W-:Y:S01]  /*135e0*/  ISETP.GT.U32.AND P5, PT, R2, R13, PT ;  /* 0x0000000d0200720c */ /* 0x000fe20003fa4070 */
[--C-:B------:R-:W-:Y:S02]  /*135f0*/  @!P3 IMAD.IADD R9, R9, 0x1, -R2.reuse ;  /* 0x000000010909b824 */ /* 0x100fe400078e0a02 */
[----:B------:R-:W-:-:S06]  /*13600*/  @!P2 IMAD.IADD R12, R12, 0x1, -R2 ;  /* 0x000000010c0ca824 */ /* 0x000fcc00078e0a02 */
[--C-:B------:R-:W-:Y:S01]  /*13610*/  @!P1 IMAD.IADD R8, R8, 0x1, -R2.reuse ;  /* 0x0000000108089824 */ /* 0x100fe200078e0a02 */
[----:B------:R-:W-:Y:S01]  /*13620*/  ISETP.GT.U32.AND P4, PT, R2, R11, PT ;  /* 0x0000000b0200720c */ /* 0x000fe20003f84070 */
[--C-:B------:R-:W-:Y:S02]  /*13630*/  @!P0 IMAD.IADD R10, R10, 0x1, -R2.reuse ;  /* 0x000000010a0a8824 */ /* 0x100fe400078e0a02 */
[----:B------:R-:W-:-:S10]  /*13640*/  @!P5 IMAD.IADD R13, R13, 0x1, -R2 ;  /* 0x000000010d0dd824 */ /* 0x000fd400078e0a02 */
[----:B------:R-:W-:Y:S01]  /*13650*/  @!P4 IMAD.IADD R11, R11, 0x1, -R2 ;  /* 0x000000010b0bc824 */ /* 0x000fe200078e0a02 */
[----:B----4-:R-:W-:Y:S02]  /*13660*/  ISETP.GT.U32.AND P0, PT, R2, R17, PT ;  /* 0x000000110200720c */ /* 0x010fe40003f04070 */
[----:B-----5:R-:W-:Y:S02]  /*13670*/  ISETP.GE.AND P2, PT, R20, RZ, PT ;  /* 0x000000ff1400720c */ /* 0x020fe40003f46270 */
[----:B------:R-:W4:Y:S01]  /*13680*/  LDL.LU R20, [R1+0x31b0] ;  /* 0x0031b00001147983 */ /* 0x000f220000300800 */
[----:B--2---:R-:W-:-:S03]  /*13690*/  ISETP.GE.AND P5, PT, R19, RZ, PT ;  /* 0x000000ff1300720c */ /* 0x004fc60003fa6270 */
[----:B------:R-:W2:Y:S05]  /*136a0*/  LDL.LU R19, [R1+0x31ac] ;  /* 0x0031ac0001137983 */ /* 0x000eaa0000300800 */
[----:B------:R-:W-:-:S05]  /*136b0*/  @!P0 IMAD.IADD R17, R17, 0x1, -R2 ;  /* 0x0000000111118824 */ /* 0x000fca00078e0a02 */
[----:B------:R-:W-:Y:S01]  /*136c0*/  @!P5 IMAD.MOV R9, RZ, RZ, -R9 ;  /* 0x000000ffff09d224 */ /* 0x000fe200078e0a09 */
[----:B---3--:R-:W-:-:S13]  /*136d0*/  ISETP.GT.U32.AND P1, PT, R2, R15, PT ;  /* 0x0000000f0200720c */ /* 0x008fda0003f24070 */
[----:B------:R-:W-:Y:S01]  /*136e0*/  @!P1 IMAD.IADD R15, R15, 0x1, -R2 ;  /* 0x000000010f0f9824 */ /* 0x000fe200078e0a02 */
[----:B------:R-:W-:Y:S02]  /*136f0*/  ISETP.GE.AND P1, PT, R4, RZ, PT ;  /* 0x000000ff0400720c */ /* 0x000fe40003f26270 */
[----:B------:R-:W3:Y:S01]  /*13700*/  LDL.LU R4, [R1+0x530] ;  /* 0x0005300001047983 */ /* 0x000ee20000300800 */
[----:B------:R-:W-:Y:S02]  /*13710*/  ISETP.GT.U32.AND P3, PT, R2, R16, PT ;  /* 0x000000100200720c */ /* 0x000fe40003f64070 */
[----:B------:R-:W-:-:S11]  /*13720*/  ISETP.GE.AND P0, PT, R7, RZ, PT ;  /* 0x000000ff0700720c */ /* 0x000fd60003f06270 */
[----:B------:R-:W-:Y:S01]  /*13730*/  @!P3 IMAD.IADD R16, R16, 0x1, -R2 ;  /* 0x000000011010b824 */ /* 0x000fe200078e0a02 */
[----:B------:R-:W-:Y:S01]  /*13740*/  ISETP.GE.AND P3, PT, R6, RZ, PT ;  /* 0x000000ff0600720c */ /* 0x000fe20003f66270 */
[----:B------:R-:W-:Y:S02]  /*13750*/  IMAD.MOV.U32 R6, RZ, RZ, R8 ;  /* 0x000000ffff067224 */ /* 0x000fe400078e0008 */
[----:B------:R-:W5:Y:S01]  /*13760*/  LDL R8, [R1+0x3080] ;  /* 0x0030800001087983 */ /* 0x000f620000100800 */
[----:B------:R-:W-:Y:S01]  /*13770*/  ISETP.GT.U32.AND P6, PT, R2, R14, PT ;  /* 0x0000000e0200720c */ /* 0x000fe20003fc4070 */
[----:B------:R-:W-:Y:S02]  /*13780*/  @!P2 IMAD.MOV R6, RZ, RZ, -R6 ;  /* 0x000000ffff06a224 */ /* 0x000fe400078e0a06 */
[----:B------:R-:W-:-:S10]  /*13790*/  IMAD.MOV.U32 R7, RZ, RZ, R10 ;  /* 0x000000ffff077224 */ /* 0x000fd400078e000a */
[----:B------:R-:W-:Y:S01]  /*137a0*/  @!P6 IMAD.IADD R14, R14, 0x1, -R2 ;  /* 0x000000010e0ee824 */ /* 0x000fe200078e0a02 */
[----:B------:R-:W-:Y:S02]  /*137b0*/  ISETP.GE.AND P6, PT, R5, RZ, PT ;  /* 0x000000ff0500720c */ /* 0x000fe40003fc6270 */
[----:B------:R-:W3:Y:S04]  /*137c0*/  LDL.LU R5, [R1+0x528] ;  /* 0x0005280001057983 */ /* 0x000ee80000300800 */
[----:B------:R0:W-:Y:S04]  /*137d0*/  STL [R1+0x1c], R6 ;  /* 0x00001c0601007387 */ /* 0x0001e80000100800 */
[----:B0-----:R-:W3:Y:S03]  /*137e0*/  LDL R6, [R1+0x3084] ;  /* 0x0030840001067983 */ /* 0x001ee60000100800 */
[----:B------:R-:W-:Y:S01]  /*137f0*/  @!P6 IMAD.MOV R7, RZ, RZ, -R7 ;  /* 0x000000ffff07e224 */ /* 0x000fe200078e0a07 */
[----:B------:R0:W-:Y:S04]  /*13800*/  STL [R1+0x18], R9 ;  /* 0x0000180901007387 */ /* 0x0001e80000100800 */
[----:B------:R-:W2:Y:S01]  /*13810*/  LDL R10, [R1+0x3088] ;  /* 0x00308800010a7983 */ /* 0x000ea20000100800 */
[----:B0-----:R-:W-:-:S03]  /*13820*/  IMAD.MOV.U32 R9, RZ, RZ, R11 ;  /* 0x000000ffff097224 */ /* 0x001fc600078e000b */
[----:B------:R0:W-:Y:S01]  /*13830*/  STL [R1+0x14], R7 ;  /* 0x0000140701007387 */ /* 0x0001e20000100800 */
[----:B------:R-:W-:-:S03]  /*13840*/  @!P1 IMAD.MOV R9, RZ, RZ, -R9 ;  /* 0x000000ffff099224 */ /* 0x000fc600078e0a09 */
[----:B0-----:R-:W3:Y:S04]  /*13850*/  LDL R7, [R1+0x308c] ;  /* 0x00308c0001077983 */ /* 0x001ee80000100800 */
[----:B------:R0:W-:Y:S04]  /*13860*/  STL [R1+0x10], R9 ;  /* 0x0000100901007387 */ /* 0x0001e80000100800 */
[----:B0-----:R-:W3:Y:S01]  /*13870*/  LDL R9, [R1+0x3090] ;  /* 0x0030900001097983 */ /* 0x001ee20000100800 */
[C---:B------:R-:W-:Y:S02]  /*13880*/  ISETP.GT.U32.AND P4, PT, R2.reuse, R18, PT ;  /* 0x000000120200720c */ /* 0x040fe40003f84070 */
[C---:B------:R-:W-:Y:S01]  /*13890*/  ISETP.GT.U32.AND P1, PT, R2.reuse, R17, PT ;  /* 0x000000110200720c */ /* 0x040fe20003f24070 */
[----:B------:R-:W-:Y:S01]  /*138a0*/  IMAD.MOV.U32 R11, RZ, RZ, R12 ;  /* 0x000000ffff0b7224 */ /* 0x000fe200078e000c */
[----:B------:R-:W-:-:S09]  /*138b0*/  ISETP.GT.U32.AND P2, PT, R2, R14, PT ;  /* 0x0000000e0200720c */ /* 0x000fd20003f44070 */
[--C-:B------:R-:W-:Y:S01]  /*138c0*/  @!P4 IMAD.IADD R18, R18, 0x1, -R2.reuse ;  /* 0x000000011212c824 */ /* 0x100fe200078e0a02 */
[C---:B------:R-:W-:Y:S01]  /*138d0*/  ISETP.GT.U32.AND P4, PT, R2.reuse, R15, PT ;  /* 0x0000000f0200720c */ /* 0x040fe20003f84070 */
[----:B------:R-:W-:Y:S02]  /*138e0*/  @!P3 IMAD.MOV R11, RZ, RZ, -R11 ;  /* 0x000000ffff0bb224 */ /* 0x000fe400078e0a0b */
[----:B------:R-:W-:Y:S01]  /*138f0*/  @!P1 IMAD.IADD R17, R17, 0x1, -R2 ;  /* 0x0000000111119824 */ /* 0x000fe200078e0a02 */
[----:B------:R-:W-:Y:S01]  /*13900*/  ISETP.GT.U32.AND P1, PT, R2, R22, PT ;  /* 0x000000160200720c */ /* 0x000fe20003f24070 */
[----:B------:R-:W-:-:S08]  /*13910*/  @!P0 IMAD.MOV R13, RZ, RZ, -R13 ;  /* 0x000000ffff0d8224 */ /* 0x000fd000078e0a0d */
[--C-:B------:R-:W-:Y:S02]  /*13920*/  @!P4 IMAD.IADD R15, R15, 0x1, -R2.reuse ;  /* 0x000000010f0fc824 */ /* 0x100fe400078e0a02 */
[--C-:B------:R-:W-:Y:S01]  /*13930*/  @!P2 IMAD.IADD R14, R14, 0x1, -R2.reuse ;  /* 0x000000010e0ea824 */ /* 0x100fe200078e0a02 */
[----:B------:R0:W-:Y:S01]  /*13940*/  STL [R1+0x3148], R13 ;  /* 0x0031480d01007387 */ /* 0x0001e20000100800 */
[----:B------:R-:W-:-:S03]  /*13950*/  @!P1 IMAD.IADD R22, R22, 0x1, -R2 ;  /* 0x0000000116169824 */ /* 0x000fc600078e0a02 */
[----:B------:R1:W-:Y:S04]  /*13960*/  STL [R1+0xc], R11 ;  /* 0x00000c0b01007387 */ /* 0x0003e80000100800 */
[----:B------:R-:W3:Y:S04]  /*13970*/  LDL.LU R12, [R1+0x52c] ;  /* 0x00052c00010c7983 */ /* 0x000ee80000300800 */
[----:B0-----:R-:W3:Y:S04]  /*13980*/  LDL R13, [R1+0x30a0] ;  /* 0x0030a000010d7983 */ /* 0x001ee80000100800 */
[----:B-1----:R-:W3:Y:S01]  /*13990*/  LDL R11, [R1+0x3098] ;  /* 0x00309800010b7983 */ /* 0x002ee20000100800 */
[----:B----4-:R-:W-:-:S13]  /*139a0*/  ISETP.GT.U32.AND P4, PT, R2, R20, PT ;  /* 0x000000140200720c */ /* 0x010fda0003f84070 */
[----:B------:R-:W-:Y:S01]  /*139b0*/  @!P4 IMAD.IADD R20, R20, 0x1, -R2 ;  /* 0x000000011414c824 */ /* 0x000fe200078e0a02 */
[----:B-----5:R-:W-:-:S13]  /*139c0*/  ISETP.GE.AND P3, PT, R8, RZ, PT ;  /* 0x000000ff0800720c */ /* 0x020fda0003f66270 */
[----:B------:R-:W-:Y:S01]  /*139d0*/  @!P3 IMAD.MOV R14, RZ, RZ, -R14 ;  /* 0x000000ffff0eb224 */ /* 0x000fe200078e0a0e */
[----:B--2---:R-:W-:Y:S02]  /*139e0*/  ISETP.GE.AND P4, PT, R10, RZ, PT ;  /* 0x000000ff0a00720c */ /* 0x004fe40003f86270 */
[----:B------:R-:W2:Y:S01]  /*139f0*/  LDL R10, [R1+0x30a4] ;  /* 0x0030a400010a7983 */ /* 0x000ea20000100800 */
[----:B---3--:R-:W-:-:S03]  /*13a00*/  ISETP.GE.AND P1, PT, R9, RZ, PT ;  /* 0x000000ff0900720c */ /* 0x008fc60003f26270 */
[----:B------:R-:W3:Y:S04]  /*13a10*/  LDL R9, [R1+0x309c] ;  /* 0x00309c0001097983 */ /* 0x000ee80000100800 */
[----:B------:R0:W-:Y:S04]  /*13a20*/  STL [R1+0x314c], R14 ;  /* 0x00314c0e01007387 */ /* 0x0001e80000100800 */
[----:B0-----:R-:W4:Y:S01]  /*13a30*/  LDL R14, [R1+0x3094] ;  /* 0x00309400010e7983 */ /* 0x001f220000100800 */
[C---:B------:R-:W-:Y:S02]  /*13a40*/  ISETP.GT.U32.AND P0, PT, R2.reuse, R19, PT ;  /* 0x000000130200720c */ /* 0x040fe40003f04070 */
[----:B------:R-:W-:-:S02]  /*13a50*/  ISETP.GT.U32.AND P5, PT, R2, R16, PT ;  /* 0x000000100200720c */ /* 0x000fc40003fa4070 */
[----:B------:R-:W-:-:S09]  /*13a60*/  ISETP.GT.U32.AND P6, PT, R2, R18, PT ;  /* 0x000000120200720c */ /* 0x000fd20003fc4070 */
[--C-:B------:R-:W-:Y:S01]  /*13a70*/  @!P0 IMAD.IADD R19, R19, 0x1, -R2.reuse ;  /* 0x0000000113138824 */ /* 0x100fe200078e0a02 */
[----:B------:R-:W-:Y:S01]  /*13a80*/  ISETP.GT.U32.AND P0, PT, R2, R23, PT ;  /* 0x000000170200720c */ /* 0x000fe20003f04070 */
[--C-:B------:R-:W-:Y:S01]  /*13a90*/  @!P5 IMAD.IADD R16, R16, 0x1, -R2.reuse ;  /* 0x000000011010d824 */ /* 0x100fe200078e0a02 */
[----:B------:R-:W-:Y:S01]  /*13aa0*/  ISETP.GT.U32.AND P5, PT, R2, R21, PT ;  /* 0x000000150200720c */ /* 0x000fe20003fa4070 */
[----:B------:R-:W-:Y:S01]  /*13ab0*/  @!P6 IMAD.IADD R18, R18, 0x1, -R2 ;  /* 0x000000011212e824 */ /* 0x000fe200078e0a02 */
[----:B------:R-:W-:-:S09]  /*13ac0*/  ISETP.GE.AND P6, PT, R6, RZ, PT ;  /* 0x000000ff0600720c */ /* 0x000fd20003fc6270 */
[--C-:B------:R-:W-:Y:S01]  /*13ad0*/  @!P0 IMAD.IADD R23, R23, 0x1, -R2.reuse ;  /* 0x0000000117178824 */ /* 0x100fe200078e0a02 */
[C---:B------:R-:W-:Y:S01]  /*13ae0*/  ISETP.GT.U32.AND P0, PT, R2.reuse, R19, PT ;  /* 0x000000130200720c */ /* 0x040fe20003f04070 */
[----:B------:R-:W-:Y:S01]  /*13af0*/  @!P5 IMAD.IADD R21, R21, 0x1, -R2 ;  /* 0x000000011515d824 */ /* 0x000fe200078e0a02 */
[----:B------:R-:W-:Y:S01]  /*13b00*/  ISETP.GE.AND P5, PT, R7, RZ, PT ;  /* 0x000000ff0700720c */ /* 0x000fe20003fa6270 */
[----:B------:R-:W-:Y:S01]  /*13b10*/  @!P1 IMAD.MOV R18, RZ, RZ, -R18 ;  /* 0x000000ffff129224 */ /* 0x000fe200078e0a12 */
[----:B------:R-:W-:Y:S01]  /*13b20*/  ISETP.GT.U32.AND P1, PT, R2, R24, PT ;  /* 0x000000180200720c */ /* 0x000fe20003f24070 */
[----:B------:R-:W-:-:S08]  /*13b30*/  @!P6 IMAD.MOV R15, RZ, RZ, -R15 ;  /* 0x000000ffff0fe224 */ /* 0x000fd000078e0a0f */
[----:B------:R-:W-:Y:S01]  /*13b40*/  @!P0 IMAD.IADD R19, R19, 0x1, -R2 ;  /* 0x0000000113138824 */ /* 0x000fe200078e0a02 */
[C---:B------:R-:W-:Y:S01]  /*13b50*/  ISETP.GT.U32.AND P0, PT, R2.reuse, R25, PT ;  /* 0x000000190200720c */ /* 0x040fe20003f04070 */
[----:B------:R-:W-:Y:S01]  /*13b60*/  @!P5 IMAD.MOV R17, RZ, RZ, -R17 ;  /* 0x000000ffff11d224 */ /* 0x000fe200078e0a11 */
[----:B------:R-:W-:Y:S01]  /*13b70*/  ISETP.GT.U32.AND P5, PT, R2, R22, PT ;  /* 0x000000160200720c */ /* 0x000fe20003fa4070 */
[----:B------:R-:W-:Y:S01]  /*13b80*/  @!P4 IMAD.MOV R16, RZ, RZ, -R16 ;  /* 0x000000ffff10c224 */ /* 0x000fe200078e0a10 */
[----:B------:R0:W-:Y:S01]  /*13b90*/  STL [R1+0x3150], R15 ;  /* 0x0031500f01007387 */ /* 0x0001e20000100800 */
[----:B------:R-:W-:-:S03]  /*13ba0*/  @!P1 IMAD.IADD R24, R24, 0x1, -R2 ;  /* 0x0000000118189824 */ /* 0x000fc600078e0a02 */
[----:B------:R1:W-:Y:S01]  /*13bb0*/  STL [R1+0x3154], R16 ;  /* 0x0031541001007387 */ /* 0x0003e20000100800 */
[----:B------:R-:W-:-:S03]  /*13bc0*/  ISETP.GE.AND P1, PT, R11, RZ, PT ;  /* 0x000000ff0b00720c */ /* 0x000fc60003f26270 */
[----:B------:R5:W-:Y:S01]  /*13bd0*/  STL [R1+0x3158], R17 ;  /* 0x0031581101007387 */ /* 0x000be20000100800 */
[--C-:B------:R-:W-:Y:S02]  /*13be0*/  @!P0 IMAD.IADD R25, R25, 0x1, -R2.reuse ;  /* 0x0000000119198824 */ /* 0x100fe400078e0a02 */
[----:B------:R-:W-:Y:S01]  /*13bf0*/  @!P5 IMAD.IADD R22, R22, 0x1, -R2 ;  /* 0x000000011616d824 */ /* 0x000fe200078e0a02 */
[----:B------:R-:W-:Y:S01]  /*13c00*/  STL [R1+0x315c], R18 ;  /* 0x00315c1201007387 */ /* 0x000fe20000100800 */
[C---:B------:R-:W-:Y:S01]  /*13c10*/  ISETP.GT.U32.AND P4, PT, R2.reuse, R21, PT ;  /* 0x000000150200720c */ /* 0x040fe20003f84070 */
[----:B0-----:R-:W0:Y:S01]  /*13c20*/  LDC R15, c[0x0][0x230] ;  /* 0x00008c00ff0f7b82 */ /* 0x001e220000000800 */
[----:B------:R-:W-:-:S11]  /*13c30*/  ISETP.GT.U32.AND P3, PT, R2, R20, PT ;  /* 0x000000140200720c */ /* 0x000fd60003f64070 */
[--C-:B------:R-:W-:Y:S01]  /*13c40*/  @!P4 IMAD.IADD R21, R21, 0x1, -R2.reuse ;  /* 0x000000011515c824 */ /* 0x100fe200078e0a02 */
[----:B------:R-:W-:Y:S01]  /*13c50*/  ISETP.GT.U32.AND P4, PT, R2, R27, PT ;  /* 0x0000001b0200720c */ /* 0x000fe20003f84070 */
[----:B------:R-:W-:Y:S01]  /*13c60*/  @!P3 IMAD.IADD R20, R20, 0x1, -R2 ;  /* 0x000000011414b824 */ /* 0x000fe200078e0a02 */
[----:B------:R-:W-:-:S11]  /*13c70*/  ISETP.GT.U32.AND P3, PT, R2, R26, PT ;  /* 0x0000001a0200720c */ /* 0x000fd60003f64070 */
[--C-:B------:R-:W-:Y:S02]  /*13c80*/  @!P4 IMAD.IADD R27, R27, 0x1, -R2.reuse ;  /* 0x000000011b1bc824 */ /* 0x100fe400078e0a02 */
[----:B------:R-:W-:Y:S01]  /*13c90*/  @!P3 IMAD.IADD R26, R26, 0x1, -R2 ;  /* 0x000000011a1ab824 */ /* 0x000fe200078e0a02 */
[----:B------:R-:W-:Y:S02]  /*13ca0*/  ISETP.GE.AND P3, PT, R13, RZ, PT ;  /* 0x000000ff0d00720c */ /* 0x000fe40003f66270 */
[----:B---3--:R-:W-:Y:S02]  /*13cb0*/  ISETP.GE.AND P0, PT, R9, RZ, PT ;  /* 0x000000ff0900720c */ /* 0x008fe40003f06270 */
[----:B------:R-:W3:Y:S04]  /*13cc0*/  LDL R9, [R1+0x30a8] ;  /* 0x0030a80001097983 */ /* 0x000ee80000100800 */
[----:B------:R-:W5:Y:S04]  /*13cd0*/  LDL.LU R11, [R1+0x534] ;  /* 0x00053400010b7983 */ /* 0x000f680000300800 */
[----:B-1----:R-:W5:Y:S01]  /*13ce0*/  LDL.LU R16, [R1+0x538] ;  /* 0x0005380001107983 */ /* 0x002f620000300800 */
[----:B----4-:R-:W-:-:S03]  /*13cf0*/  ISETP.GE.AND P5, PT, R14, RZ, PT ;  /* 0x000000ff0e00720c */ /* 0x010fc60003fa6270 */
[----:B------:R-:W4:Y:S04]  /*13d00*/  LDL R13, [R1+0x30b4] ;  /* 0x0030b400010d7983 */ /* 0x000f280000100800 */
[----:B------:R-:W3:Y:S01]  /*13d10*/  LDL R14, [R1+0x30ac] ;  /* 0x0030ac00010e7983 */ /* 0x000ee20000100800 */
[----:B--2---:R-:W-:-:S03]  /*13d20*/  ISETP.GE.AND P4, PT, R10, RZ, PT ;  /* 0x000000ff0a00720c */ /* 0x004fc60003f86270 */
[----:B------:R-:W2:Y:S01]  /*13d30*/  LDL R10, [R1+0x30b0] ;  /* 0x0030b000010a7983 */ /* 0x000ea20000100800 */
[C---:B------:R-:W-:Y:S01]  /*13d40*/  ISETP.GT.U32.AND P6, PT, R2.reuse, R23, PT ;  /* 0x000000170200720c */ /* 0x040fe20003fc4070 */
[----:B------:R-:W-:Y:S01]  /*13d50*/  @!P3 IMAD.MOV R22, RZ, RZ, -R22 ;  /* 0x000000ffff16b224 */ /* 0x000fe200078e0a16 */
[----:B------:R-:W-:Y:S01]  /*13d60*/  ISETP.GT.U32.AND P3, PT, R2, R27, PT ;  /* 0x0000001b0200720c */ /* 0x000fe20003f64070 */
[----:B------:R-:W-:Y:S02]  /*13d70*/  @!P5 IMAD.MOV R19, RZ, RZ, -R19 ;  /* 0x000000ffff13d224 */ /* 0x000fe400078e0a13 */
[----:B------:R-:W-:Y:S02]  /*13d80*/  @!P1 IMAD.MOV R20, RZ, RZ, -R20 ;  /* 0x000000ffff149224 */ /* 0x000fe400078e0a14 */
[----:B------:R-:W-:Y:S01]  /*13d90*/  @!P0 IMAD.MOV R21, RZ, RZ, -R21 ;  /* 0x000000ffff158224 */ /* 0x000fe200078e0a15 */
[----:B------:R-:W-:Y:S05]  /*13da0*/  STL [R1+0x3160], R19 ;  /* 0x0031601301007387 */ /* 0x000fea0000100800 */
[--C-:B------:R-:W-:Y:S01]  /*13db0*/  @!P6 IMAD.IADD R23, R23, 0x1, -R2.reuse ;  /* 0x000000011717e824 */ /* 0x100fe200078e0a02 */
[----:B------:R-:W-:Y:S03]  /*13dc0*/  STL [R1+0x3164], R20 ;  /* 0x0031641401007387 */ /* 0x000fe60000100800 */
[----:B------:R-:W-:Y:S01]  /*13dd0*/  @!P4 IMAD.MOV R23, RZ, RZ, -R23 ;  /* 0x000000ffff17c224 */ /* 0x000fe200078e0a17 */
[----:B------:R-:W-:Y:S01]  /*13de0*/  STL [R1+0x3168], R21 ;  /* 0x0031681501007387 */ /* 0x000fe20000100800 */
[----:B------:R-:W-:-:S03]  /*13df0*/  @!P3 IMAD.IADD R27, R27, 0x1, -R2 ;  /* 0x000000011b1bb824 */ /* 0x000fc600078e0a02 */
[----:B------:R-:W-:Y:S04]  /*13e00*/  STL [R1+0x316c], R22 ;  /* 0x00316c1601007387 */ /* 0x000fe80000100800 */
[----:B------:R-:W-:Y:S01]  /*13e10*/  STL [R1+0x3170], R23 ;  /* 0x0031701701007387 */ /* 0x000fe20000100800 */
        /* <DEDUP_REMOVED lines=9> */
[--C-:B------:R-:W-:Y:S02]  /*13eb0*/  @!P5 IMAD.IADD R29, R29, 0x1, -R2.reuse ;  /* 0x000000011d1dd824 */ /* 0x100fe400078e0a02 */
[--C-:B------:R-:W-:Y:S02]  /*13ec0*/  @!P1 IMAD.IADD R3, R3, 0x1, -R2.reuse ;  /* 0x0000000103039824 */ /* 0x100fe400078e0a02 */
[----:B------:R-:W-:Y:S01]  /*13ed0*/  @!P0 IMAD.IADD R26, R26, 0x1, -R2 ;  /* 0x000000011a1a8824 */ /* 0x000fe200078e0a02 */
[----:B------:R-:W-:Y:S02]  /*13ee0*/  IABS R6, R5 ;  /* 0x0000000500067213 */ /* 0x000fe40000000000 */
[----:B---3--:R-:W-:Y:S02]  /*13ef0*/  ISETP.GE.AND P3, PT, R14, RZ, PT ;  /* 0x000000ff0e00720c */ /* 0x008fe40003f66270 */
[----:B------:R-:W3:Y:S01]  /*13f00*/  LDL R14, [R1+0x30b8] ;  /* 0x0030b800010e7983 */ /* 0x000ee20000100800 */
[----:B------:R-:W-:-:S02]  /*13f10*/  ISETP.GE.AND P6, PT, R9, RZ, PT ;  /* 0x000000ff0900720c */ /* 0x000fc40003fc6270 */
[----:B--2---:R-:W-:Y:S02]  /*13f20*/  ISETP.GE.AND P5, PT, R10, RZ, PT ;  /* 0x000000ff0a00720c */ /* 0x004fe40003fa6270 */
[----:B----4-:R-:W-:Y:S02]  /*13f30*/  ISETP.GE.AND P1, PT, R13, RZ, PT ;  /* 0x000000ff0d00720c */ /* 0x010fe40003f26270 */
[----:B------:R-:W2:Y:S04]  /*13f40*/  LDL R13, [R1+0x30bc] ;  /* 0x0030bc00010d7983 */ /* 0x000ea80000100800 */
[----:B------:R-:W-:-:S03]  /*13f50*/  @!P3 IMAD.MOV R25, RZ, RZ, -R25 ;  /* 0x000000ffff19b224 */ /* 0x000fc600078e0a19 */
[----:B------:R-:W-:Y:S02]  /*13f60*/  @!P6 IMAD.MOV R24, RZ, RZ, -R24 ;  /* 0x000000ffff18e224 */ /* 0x000fe400078e0a18 */
[----:B------:R-:W-:Y:S02]  /*13f70*/  @!P5 IMAD.MOV R26, RZ, RZ, -R26 ;  /* 0x000000ffff1ad224 */ /* 0x000fe400078e0a1a */
[----:B------:R-:W-:Y:S01]  /*13f80*/  @!P1 IMAD.MOV R27, RZ, RZ, -R27 ;  /* 0x000000ffff1b9224 */ /* 0x000fe200078e0a1b */
[----:B------:R-:W-:Y:S01]  /*13f90*/  STL [R1+0x3174], R24 ;  /* 0x0031741801007387 */ /* 0x000fe20000100800 */
[----:B------:R-:W-:-:S03]  /*13fa0*/  ISETP.GE.AND P1, PT, R5, RZ, PT ;  /* 0x000000ff0500720c */ /* 0x000fc60003f26270 */
[----:B------:R-:W-:Y:S04]  /*13fb0*/  STL [R1+0x3178], R25 ;  /* 0x0031781901007387 */ /* 0x000fe80000100800 */
[----:B------:R-:W-:Y:S04]  /*13fc0*/  STL [R1+0x317c], R26 ;  /* 0x00317c1a01007387 */ /* 0x000fe80000100800 */
[----:B------:R-:W-:Y:S04]  /*13fd0*/  STL [R1+0x3180], R27 ;  /* 0x0031801b01007387 */ /* 0x000fe80000100800 */
[----:B------:R-:W4:Y:S01]  /*13fe0*/  LDL.LU R5, [R1+0x31a8] ;  /* 0x0031a80001057983 */ /* 0x000f220000300800 */
[----:B------:R-:W-:-:S02]  /*13ff0*/  ISETP.GE.AND P2, PT, R4, RZ, PT ;  /* 0x000000ff0400720c */ /* 0x000fc40003f46270 */
[----:B------:R-:W-:-:S05]  /*14000*/  IABS R4, R4 ;  /* 0x0000000400047213 */ /* 0x000fca0000000000 */
[----:B------:R-:W-:Y:S02]  /*14010*/  IMAD.MOV.U32 R8, RZ, RZ, R4 ;  /* 0x000000ffff087224 */ /* 0x000fe400078e0004 */
[----:B------:R-:W-:Y:S01]  /*14020*/  IMAD.MOV.U32 R4, RZ, RZ, R6 ;  /* 0x000000ffff047224 */ /* 0x000fe200078e0006 */
[----:B------:R-:W-:-:S03]  /*14030*/  ISETP.GT.U32.AND P4, PT, R2, R28, PT ;  /* 0x0000001c0200720c */ /* 0x000fc60003f84070 */
[----:B------:R-:W-:-:S04]  /*14040*/  IMAD.HI.U32 R7, R0, R4, RZ ;  /* 0x0000000400077227 */ /* 0x000fc800078e00ff */
[----:B------:R-:W-:-:S04]  /*14050*/  IMAD.MOV R7, RZ, RZ, -R7 ;  /* 0x000000ffff077224 */ /* 0x000fc800078e0a07 */
[----:B------:R-:W-:Y:S02]  /*14060*/  IMAD R4, R2, R7, R4 ;  /* 0x0000000702047224 */ /* 0x000fe400078e0204 */
[----:B------:R-:W-:-:S03]  /*14070*/  @!P4 IMAD.IADD R28, R28, 0x1, -R2 ;  /* 0x000000011c1cc824 */ /* 0x000fc600078e0a02 */
[----:B------:R-:W-:Y:S01]  /*14080*/  ISETP.GT.U32.AND P4, PT, R2, R4, PT ;  /* 0x000000040200720c */ /* 0x000fe20003f84070 */
[----:B------:R-:W-:-:S04]  /*14090*/  IMAD.HI.U32 R6, R0, R8, RZ ;  /* 0x0000000800067227 */ /* 0x000fc800078e00ff */
[----:B------:R-:W-:-:S08]  /*140a0*/  IMAD.MOV R6, RZ, RZ, -R6 ;  /* 0x000000ffff067224 */ /* 0x000fd000078e0a06 */
[----:B------:R-:W-:Y:S01]  /*140b0*/  @!P4 IMAD.IADD R4, R4, 0x1, -R2 ;  /* 0x000000010404c824 */ /* 0x000fe200078e0a02 */
[C---:B------:R-:W-:Y:S01]  /*140c0*/  ISETP.GT.U32.AND P4, PT, R2.reuse, R29, PT ;  /* 0x0000001d0200720c */ /* 0x040fe20003f84070 */
[----:B------:R-:W-:Y:S01]  /*140d0*/  IMAD R6, R2, R6, R8 ;  /* 0x0000000602067224 */ /* 0x000fe200078e0208 */
[----:B------:R-:W-:-:S04]  /*140e0*/  IABS R7, R12 ;  /* 0x0000000c00077213 */ /* 0x000fc80000000000 */
[----:B------:R-:W-:Y:S01]  /*140f0*/  ISETP.GT.U32.AND P0, PT, R2, R6, PT ;  /* 0x000000060200720c */ /* 0x000fe20003f04070 */
[----:B------:R-:W-:-:S06]  /*14100*/  IMAD.HI.U32 R8, R0, R7, RZ ;  /* 0x0000000700087227 */ /* 0x000fcc00078e00ff */
[----:B------:R-:W-:Y:S02]  /*14110*/  @!P4 IMAD.IADD R29, R29, 0x1, -R2 ;  /* 0x000000011d1dc824 */ /* 0x000fe400078e0a02 */
[----:B------:R-:W-:-:S04]  /*14120*/  IMAD.MOV R8, RZ, RZ, -R8 ;  /* 0x000000ffff087224 */ /* 0x000fc800078e0a08 */
[----:B------:R-:W-:Y:S02]  /*14130*/  IMAD R7, R2, R8, R7 ;  /* 0x0000000802077224 */ /* 0x000fe400078e0207 */
[----:B------:R-:W-:-:S03]  /*14140*/  @!P0 IMAD.IADD R6, R6, 0x1, -R2 ;  /* 0x0000000106068824 */ /* 0x000fc600078e0a02 */
[C---:B------:R-:W-:Y:S02]  /*14150*/  ISETP.GT.U32.AND P0, PT, R2.reuse, R7, PT ;  /* 0x000000070200720c */ /* 0x040fe40003f04070 */
[----:B-----5:R-:W-:Y:S02]  /*14160*/  IABS R9, R11 ;  /* 0x0000000b00097213 */ /* 0x020fe40000000000 */
[----:B------:R-:W-:Y:S02]  /*14170*/  IABS R8, R16 ;  /* 0x0000001000087213 */ /* 0x000fe40000000000 */
[----:B------:R-:W-:Y:S01]  /*14180*/  ISETP.GT.U32.AND P6, PT, R2, R6, PT ;  /* 0x000000060200720c */ /* 0x000fe20003fc4070 */
[----:B------:R-:W-:-:S06]  /*14190*/  IMAD.HI.U32 R10, R0, R9, RZ ;  /* 0x00000009000a7227 */ /* 0x000fcc00078e00ff */
[----:B------:R-:W-:Y:S01]  /*141a0*/  @!P0 IMAD.IADD R7, R7, 0x1, -R2 ;  /* 0x0000000107078824 */ /* 0x000fe200078e0a02 */
[----:B------:R-:W-:Y:S01]  /*141b0*/  ISETP.GT.U32.AND P0, PT, R2, R4, PT ;  /* 0x000000040200720c */ /* 0x000fe20003f04070 */
[----:B------:R-:W-:-:S03]  /*141c0*/  IMAD.HI.U32 R0, R0, R8, RZ ;  /* 0x0000000800007227 */ /* 0x000fc600078e00ff */
[C---:B------:R-:W-:Y:S01]  /*141d0*/  ISETP.GT.U32.AND P5, PT, R2.reuse, R7, PT ;  /* 0x000000070200720c */ /* 0x040fe20003fa4070 */
[----:B------:R-:W-:Y:S02]  /*141e0*/  IMAD.MOV R10, RZ, RZ, -R10 ;  /* 0x000000ffff0a7224 */ /* 0x000fe400078e0a0a */
[----:B------:R-:W-:Y:S02]  /*141f0*/  IMAD.MOV R0, RZ, RZ, -R0 ;  /* 0x000000ffff007224 */ /* 0x000fe400078e0a00 */
[C---:B------:R-:W-:Y:S02]  /*14200*/  IMAD R9, R2.reuse, R10, R9 ;  /* 0x0000000a02097224 */ /* 0x040fe400078e0209 */
[----:B------:R-:W-:Y:S02]  /*14210*/  IMAD R8, R2, R0, R8 ;  /* 0x0000000002087224 */ /* 0x000fe400078e0208 */
[--C-:B------:R-:W-:Y:S02]  /*14220*/  @!P6 IMAD.IADD R6, R6, 0x1, -R2.reuse ;  /* 0x000000010606e824 */ /* 0x100fe400078e0a02 */
[--C-:B------:R-:W-:Y:S01]  /*14230*/  @!P0 IMAD.IADD R4, R4, 0x1, -R2.reuse ;  /* 0x0000000104048824 */ /* 0x100fe200078e0a02 */
[----:B------:R-:W-:Y:S01]  /*14240*/  ISETP.GT.U32.AND P0, PT, R2, R8, PT ;  /* 0x000000080200720c */ /* 0x000fe20003f04070 */
[----:B------:R-:W-:Y:S01]  /*14250*/  @!P5 IMAD.IADD R7, R7, 0x1, -R2 ;  /* 0x000000010707d824 */ /* 0x000fe200078e0a02 */
[----:B------:R-:W-:Y:S01]  /*14260*/  ISETP.GE.AND P5, PT, R12, RZ, PT ;  /* 0x000000ff0c00720c */ /* 0x000fe20003fa6270 */
[----:B0-----:R-:W-:-:S10]  /*14270*/  VIADD R15, R15, 0x3f ;  /* 0x0000003f0f0f7836 */ /* 0x001fd40000000000 */
[----:B------:R-:W-:Y:S01]  /*14280*/  @!P0 IMAD.IADD R8, R8, 0x1, -R2 ;  /* 0x0000000108088824 */ /* 0x000fe200078e0a02 */
[----:B---3--:R-:W-:Y:S02]  /*14290*/  ISETP.GE.AND P4, PT, R14, RZ, PT ;  /* 0x000000ff0e00720c */ /* 0x008fe40003f86270 */
[----:B------:R-:W0:Y:S01]  /*142a0*/  S2R R14, SR_TID.X ;  /* 0x00000000000e7919 */ /* 0x000e220000002100 */
[----:B--2---:R-:W-:-:S10]  /*142b0*/  ISETP.GE.AND P6, PT, R13, RZ, PT ;  /* 0x000000ff0d00720c */ /* 0x004fd40003fc6270 */
[----:B------:R-:W-:Y:S01]  /*142c0*/  @!P4 IMAD.MOV R28, RZ, RZ, -R28 ;  /* 0x000000ffff1cc224 */ /* 0x000fe200078e0a1c */
[----:B------:R-:W-:Y:S01]  /*142d0*/  ISETP.GE.AND P4, PT, R11, RZ, PT ;  /* 0x000000ff0b00720c */ /* 0x000fe20003f86270 */
[C---:B0-----:R-:W-:Y:S02]  /*142e0*/  IMAD.SHL.U32 R10, R14.reuse, 0x40, RZ ;  /* 0x000000400e0a7824 */ /* 0x041fe400078e00ff */
[----:B------:R-:W-:-:S03]  /*142f0*/  IMAD.SHL.U32 R0, R14, 0x8, RZ ;  /* 0x000000080e007824 */ /* 0x000fc600078e00ff */
[----:B------:R-:W-:Y:S02]  /*14300*/  LOP3.LUT R10, R10, 0x1c0, RZ, 0xc0, !PT ;  /* 0x000001c00a0a7812 */ /* 0x000fe400078ec0ff */
[----:B------:R-:W-:Y:S02]  /*14310*/  LOP3.LUT R12, R14, 0x3, RZ, 0xc0, !PT ;  /* 0x000000030e0c7812 */ /* 0x000fe400078ec0ff */
[----:B------:R-:W-:Y:S01]  /*14320*/  LOP3.LUT R10, R10, 0x30, R0, 0xf8, !PT ;  /* 0x000000300a0a7812 */ /* 0x000fe200078ef800 */
[----:B------:R-:W-:Y:S01]  /*14330*/  IMAD.SHL.U32 R0, R14, 0x2, RZ ;  /* 0x000000020e007824 */ /* 0x000fe200078e00ff */
[----:B------:R-:W-:Y:S01]  /*14340*/  SHF.R.U32.HI R11, RZ, 0x2, R14 ;  /* 0x00000002ff0b7819 */ /* 0x000fe2000001160e */
[----:B------:R-:W-:Y:S02]  /*14350*/  @!P6 IMAD.MOV R29, RZ, RZ, -R29 ;  /* 0x000000ffff1de224 */ /* 0x000fe400078e0a1d */
[----:B------:R-:W-:Y:S01]  /*14360*/  IMAD R12, R12, 0x420, RZ ;  /* 0x000004200c0c7824 */ /* 0x000fe200078e02ff */
[----:B------:R-:W-:-:S02]  /*14370*/  LOP3.LUT R10, R10, 0x30, R0, 0x78, !PT ;  /* 0x000000300a0a7812 */ /* 0x000fc400078e7800 */
[----:B------:R-:W-:Y:S02]  /*14380*/  SHF.R.S32.HI R0, RZ, 0x1f, R15 ;  /* 0x0000001fff007819 */ /* 0x000fe4000001140f */
[----:B------:R-:W-:Y:S01]  /*14390*/  SGXT.U32 R13, R11, 0x3 ;  /* 0x000000030b0d781a */ /* 0x000fe20000000000 */
[----:B------:R-:W-:Y:S01]  /*143a0*/  STL [R1+0x3184], R28 ;  /* 0x0031841c01007387 */ /* 0x000fe20000100800 */
[----:B------:R-:W-:Y:S01]  /*143b0*/  IMAD.SHL.U32 R17, R14, 0x10, RZ ;  /* 0x000000100e117824 */ /* 0x000fe200078e00ff */
[----:B------:R-:W-:Y:S02]  /*143c0*/  LEA.HI R15, R0, R15, RZ, 0x6 ;  /* 0x0000000f000f7211 */ /* 0x000fe400078f30ff */
[----:B------:R-:W-:Y:S01]  /*143d0*/  STL [R1+0x3124], R29 ;  /* 0x0031241d01007387 */ /* 0x000fe20000100800 */
[----:B----4-:R-:W-:Y:S02]  /*143e0*/  ISETP.GE.AND P0, PT, R5, RZ, PT ;  /* 0x000000ff0500720c */ /* 0x010fe40003f06270 */
[----:B------:R-:W-:Y:S01]  /*143f0*/  LOP3.LUT R0, R12, R13, RZ, 0xfc, !PT ;  /* 0x0000000d0c007212 */ /* 0x000fe200078efcff */
[----:B------:R-:W2:Y:S04]  /*14400*/  LDL.LU R5, [R1+0x31a4] ;  /* 0x0031a40001057983 */ /* 0x000ea80000300800 */
[----:B------:R-:W-:Y:S04]  /*14410*/  STL [R1+0x3064], R17 ;  /* 0x0030641101007387 */ /* 0x000fe80000100800 */
[----:B------:R0:W-:Y:S04]  /*14420*/  STL [R1+0x30c4], R0 ;  /* 0x0030c40001007387 */ /* 0x0001e80000100800 */
[----:B------:R-:W3:Y:S01]  /*14430*/  LDL.LU R13, [R1+0x45c] ;  /* 0x00045c00010d7983 */ /* 0x000ee20000300800 */
[----:B------:R-:W-:-:S13]  /*14440*/  ISETP.GT.U32.AND P3, PT, R2, R3, PT ;  /* 0x000000030200720c */ /* 0x000fda0003f64070 */
[----:B------:R-:W-:Y:S01]  /*14450*/  @!P3 IMAD.IADD R3, R3, 0x1, -R2 ;  /* 0x000000010303b824 */ /* 0x000fe200078e0a02 */
[----:B------:R-:W-:Y:S02]  /*14460*/  ISETP.GT.U32.AND P3, PT, R2, R9, PT ;  /* 0x000000090200720c */ /* 0x000fe40003f64070 */
[----:B------:R-:W-:-:S11]  /*14470*/  LOP3.LUT R11, R17, 0x200, RZ, 0xc0, !PT ;  /* 0x00000200110b7812 */ /* 0x000fd600078ec0ff */
[----:B------:R-:W-:-:S05]  /*14480*/  @!P3 IMAD.IADD R9, R9, 0x1, -R2 ;  /* 0x000000010909b824 */ /* 0x000fca00078e0a02 */
[C---:B------:R-:W-:Y:S02]  /*14490*/  ISETP.GT.U32.AND P3, PT, R2.reuse, R9, PT ;  /* 0x000000090200720c */ /* 0x040fe40003f64070 */
[----:B------:R-:W-:Y:S02]  /*144a0*/  ISETP.GT.U32.AND P6, PT, R2, R8, PT ;  /* 0x000000080200720c */ /* 0x000fe40003fc4070 */
[----:B0-----:R-:W-:Y:S02]  /*144b0*/  IADD3 R0, R10, UR22, R11 ;  /* 0x000000160a007c10 */ /* 0x001fe4000fffe00b */
[----:B------:R-:W-:Y:S01]  /*144c0*/  LOP3.LUT R14, R14, 0x3f, RZ, 0xc0, !PT ;  /* 0x0000003f0e0e7812 */ /* 0x000fe200078ec0ff */
[----:B------:R-:W-:Y:S02]  /*144d0*/  @!P0 IMAD.MOV R3, RZ, RZ, -R3 ;  /* 0x000000ffff038224 */ /* 0x000fe400078e0a03 */
[----:B------:R0:W-:Y:S04]  /*144e0*/  STL [R1+0x1064], R0 ;  /* 0x0010640001007387 */ /* 0x0001e80000100800 */
[--C-:B------:R-:W-:Y:S01]  /*144f0*/  @!P3 IMAD.IADD R9, R9, 0x1, -R2.reuse ;  /* 0x000000010909b824 */ /* 0x100fe200078e0a02 */
[----:B------:R-:W-:Y:S01]  /*14500*/  ISETP.GE.AND P3, PT, R16, RZ, PT ;  /* 0x000000ff1000720c */ /* 0x000fe20003f66270 */
[----:B------:R-:W-:-:S02]  /*14510*/  @!P6 IMAD.IADD R8, R8, 0x1, -R2 ;  /* 0x000000010808e824 */ /* 0x000fc400078e0a02 */
[----:B0-----:R-:W-:Y:S01]  /*14520*/  IMAD R0, R14, UR20, RZ ;  /* 0x000000140e007c24 */ /* 0x001fe2000f8e02ff */
[----:B------:R-:W-:Y:S01]  /*14530*/  STL [R1+0x3128], R3 ;  /* 0x0031280301007387 */ /* 0x000fe20000100800 */
[----:B------:R-:W-:-:S03]  /*14540*/  @!P2 IMAD.MOV R6, RZ, RZ, -R6 ;  /* 0x000000ffff06a224 */ /* 0x000fc600078e0a06 */
[----:B------:R-:W-:Y:S01]  /*14550*/  IADD3 R2, P6, R0, UR4, RZ ;  /* 0x0000000400027c10 */ /* 0x000fe2000ffde0ff */
[----:B------:R-:W-:Y:S01]  /*14560*/  STL [R1+0x438], R0 ;  /* 0x0004380001007387 */ /* 0x000fe20000100800 */
[----:B------:R-:W-:Y:S01]  /*14570*/  @!P1 IMAD.MOV R4, RZ, RZ, -R4 ;  /* 0x000000ffff049224 */ /* 0x000fe200078e0a04 */
[----:B------:R-:W-:Y:S01]  /*14580*/  ULDC UR4, c[0x0][0x234] ;  /* 0x00008d0000047ab9 */ /* 0x000fe20000000800 */
[----:B------:R-:W-:Y:S01]  /*14590*/  @!P5 IMAD.MOV R7, RZ, RZ, -R7 ;  /* 0x000000ffff07d224 */ /* 0x000fe200078e0a07 */
[----:B------:R-:W4:Y:S01]  /*145a0*/  LDL.LU R12, [R1+0x450] ;  /* 0x00045000010c7983 */ /* 0x000f220000300800 */
[----:B------:R-:W-:-:S03]  /*145b0*/  @!P4 IMAD.MOV R9, RZ, RZ, -R9 ;  /* 0x000000ffff09c224 */ /* 0x000fc600078e0a09 */
[----:B------:R-:W5:Y:S01]  /*145c0*/  LDL.LU R10, [R1+0x44c] ;  /* 0x00044c00010a7983 */ /* 0x000f620000300800 */
[----:B------:R-:W-:-:S03]  /*145d0*/  @!P3 IMAD.MOV R8, RZ, RZ, -R8 ;  /* 0x000000ffff08b224 */ /* 0x000fc600078e0a08 */
[----:B------:R-:W5:Y:S04]  /*145e0*/  LDL.LU R11, [R1+0x448] ;  /* 0x00044800010b7983 */ /* 0x000f680000300800 */
[----:B------:R-:W-:Y:S04]  /*145f0*/  STL [R1+0x3110], R2 ;  /* 0x0031100201007387 */ /* 0x000fe80000100800 */
[----:B------:R-:W-:Y:S04]  /*14600*/  STL [R1+0x312c], R6 ;  /* 0x00312c0601007387 */ /* 0x000fe80000100800 */
[----:B------:R-:W-:Y:S04]  /*14610*/  STL [R1+0x3130], R4 ;  /* 0x0031300401007387 */ /* 0x000fe80000100800 */
[----:B------:R-:W-:Y:S04]  /*14620*/  STL [R1+0x3134], R7 ;  /* 0x0031340701007387 */ /* 0x000fe80000100800 */
[----:B------:R0:W-:Y:S04]  /*14630*/  STL [R1+0x3138], R9 ;  /* 0x0031380901007387 */ /* 0x0001e80000100800 */
[----:B0-----:R-:W5:Y:S04]  /*14640*/  LDL.LU R9, [R1+0x454] ;  /* 0x0004540001097983 */ /* 0x001f680000300800 */
[----:B------:R0:W-:Y:S04]  /*14650*/  STL [R1+0x313c], R8 ;  /* 0x00313c0801007387 */ /* 0x0001e80000100800 */
[----:B0-----:R-:W5:Y:S04]  /*14660*/  LDL.LU R8, [R1+0x458] ;  /* 0x0004580001087983 */ /* 0x001f680000300800 */
[----:B------:R-:W5:Y:S04]  /*14670*/  LDL.LU R7, [R1+0x440] ;  /* 0x0004400001077983 */ /* 0x000f680000300800 */
[----:B------:R-:W5:Y:S01]  /*14680*/  LDL.LU R4, [R1+0x43c] ;  /* 0x00043c0001047983 */ /* 0x000f620000300800 */
[----:B--2---:R-:W-:-:S02]  /*14690*/  ISETP.NE.AND P0, PT, R5, RZ, PT ;  /* 0x000000ff0500720c */ /* 0x004fc40003f05270 */
[----:B------:R-:W-:-:S04]  /*146a0*/  LOP3.LUT R5, RZ, R5, RZ, 0x33, !PT ;  /* 0x00000005ff057212 */ /* 0x000fc800078e33ff */
[----:B---3--:R-:W-:-:S05]  /*146b0*/  SEL R0, R5, R13, !P0 ;  /* 0x0000000d05007207 */ /* 0x008fca0004000000 */
[----:B------:R0:W-:Y:S04]  /*146c0*/  STL [R1+0x8], R0 ;  /* 0x0000080001007387 */ /* 0x0001e80000100800 */
[----:B------:R-:W2:Y:S04]  /*146d0*/  LDL.LU R6, [R1+0x434] ;  /* 0x0004340001067983 */ /* 0x000ea80000300800 */
[----:B------:R-:W3:Y:S04]  /*146e0*/  LDL.LU R2, [R1+0x430] ;  /* 0x0004300001027983 */ /* 0x000ee80000300800 */
[----:B------:R-:W3:Y:S04]  /*146f0*/  LDL.LU R3, [R1+0x424] ;  /* 0x0004240001037983 */ /* 0x000ee80000300800 */
[----:B0-----:R-:W3:Y:S04]  /*14700*/  LDL.LU R0, [R1+0x41c] ;  /* 0x00041c0001007983 */ /* 0x001ee80000300800 */
[----:B------:R-:W3:Y:S04]  /*14710*/  LDL.LU R29, [R1+0x418] ;  /* 0x00041800011d7983 */ /* 0x000ee80000300800 */
        /* <DEDUP_REMOVED lines=13> */
[----:B------:R-:W3:Y:S01]  /*147f0*/  LDL.LU R15, [R1+0x3c4] ;  /* 0x0003c400010f7983 */ /* 0x000ee20000300800 */
[----:B----4-:R-:W-:-:S03]  /*14800*/  SEL R12, R5, R12, !P0 ;  /* 0x0000000c050c7207 */ /* 0x010fc60004000000 */
[----:B------:R-:W4:Y:S01]  /*14810*/  LDL.LU R14, [R1+0x3c0] ;  /* 0x0003c000010e7983 */ /* 0x000f220000300800 */
[----:B-----5:R-:W-:-:S03]  /*14820*/  SEL R10, R5, R10, !P0 ;  /* 0x0000000a050a7207 */ /* 0x020fc60004000000 */
[----:B------:R-:W5:Y:S01]  /*14830*/  LDL.LU R13, [R1+0x3bc] ;  /* 0x0003bc00010d7983 */ /* 0x000f620000300800 */
[C---:B------:R-:W-:Y:S02]  /*14840*/  SEL R11, R5.reuse, R11, !P0 ;  /* 0x0000000b050b7207 */ /* 0x040fe40004000000 */
[----:B------:R-:W-:-:S05]  /*14850*/  SEL R8, R5, R8, !P0 ;  /* 0x0000000805087207 */ /* 0x000fca0004000000 */
[----:B------:R0:W-:Y:S01]  /*14860*/  STL [R1+0x4], R8 ;  /* 0x0000040801007387 */ /* 0x0001e20000100800 */
[C---:B------:R-:W-:Y:S02]  /*14870*/  SEL R7, R5.reuse, R7, !P0 ;  /* 0x0000000705077207 */ /* 0x040fe40004000000 */
[C---:B------:R-:W-:Y:S01]  /*14880*/  SEL R4, R5.reuse, R4, !P0 ;  /* 0x0000000405047207 */ /* 0x040fe20004000000 */
[----:B------:R-:W-:Y:S01]  /*14890*/  STL [R1+0x3140], R12 ;  /* 0x0031400c01007387 */ /* 0x000fe20000100800 */
[----:B0-----:R-:W-:-:S05]  /*148a0*/  SEL R8, R5, R9, !P0 ;  /* 0x0000000905087207 */ /* 0x001fca0004000000 */
[----:B------:R-:W-:Y:S04]  /*148b0*/  STL [R1], R8 ;  /* 0x0000000801007387 */ /* 0x000fe80000100800 */
[----:B------:R-:W-:Y:S04]  /*148c0*/  STL [R1+0x3144], R10 ;  /* 0x0031440a01007387 */ /* 0x000fe80000100800 */
[----:B------:R-:W-:Y:S04]  /*148d0*/  STL [R1+0x3188], R11 ;  /* 0x0031880b01007387 */ /* 0x000fe80000100800 */
[----:B------:R-:W-:Y:S04]  /*148e0*/  STL [R1+0x38], R7 ;  /* 0x0000380701007387 */ /* 0x000fe80000100800 */
[----:B------:R0:W-:Y:S01]  /*148f0*/  STL [R1+0x44], R4 ;  /* 0x0000440401007387 */ /* 0x0001e20000100800 */
[----:B--2---:R-:W-:-:S02]  /*14900*/  SEL R6, R5, R6, !P0 ;  /* 0x0000000605067207 */ /* 0x004fc40004000000 */
[----:B---3--:R-:W-:-:S03]  /*14910*/  SEL R2, R5, R2, !P0 ;  /* 0x0000000205027207 */ /* 0x008fc60004000000 */
[----:B------:R-:W-:Y:S01]  /*14920*/  STL [R1+0x50], R6 ;  /* 0x0000500601007387 */ /* 0x000fe20000100800 */
[----:B0-----:R-:W-:-:S03]  /*14930*/  SEL R4, R5, R3, !P0 ;  /* 0x0000000305047207 */ /* 0x001fc60004000000 */
[----:B------:R0:W-:Y:S01]  /*14940*/  STL [R1+0x58], R2 ;  /* 0x0000580201007387 */ /* 0x0001e20000100800 */
[----:B------:R-:W-:-:S03]  /*14950*/  SEL R3, R5, R0, !P0 ;  /* 0x0000000005037207 */ /* 0x000fc60004000000 */
[----:B------:R-:W-:Y:S04]  /*14960*/  STL [R1+0x230], R4 ;  /* 0x0002300401007387 */ /* 0x000fe80000100800 */
[----:B------:R1:W-:Y:S01]  /*14970*/  STL [R1+0x23c], R3 ;  /* 0x00023c0301007387 */ /* 0x0003e20000100800 */
[C---:B0-----:R-:W-:Y:S02]  /*14980*/  SEL R2, R5.reuse, R29, !P0 ;  /* 0x0000001d05027207 */ /* 0x041fe40004000000 */
[----:B------:R-:W-:-:S03]  /*14990*/  SEL R0, R5, R28, !P0 ;  /* 0x0000001c05007207 */ /* 0x000fc60004000000 */
[----:B------:R0:W-:Y:S01]  /*149a0*/  STL [R1+0x244], R2 ;  /* 0x0002440201007387 */ /* 0x0001e20000100800 */
[----:B-1----:R-:W-:-:S03]  /*149b0*/  SEL R3, R5, R27, !P0 ;  /* 0x0000001b05037207 */ /* 0x002fc60004000000 */
[----:B------:R1:W-:Y:S04]  /*149c0*/  STL [R1+0x24c], R0 ;  /* 0x00024c0001007387 */ /* 0x0003e80000100800 */
[----:B------:R2:W-:Y:S01]  /*149d0*/  STL [R1+0x254], R3 ;  /* 0x0002540301007387 */ /* 0x0005e20000100800 */
[C---:B0-----:R-:W-:Y:S02]  /*149e0*/  SEL R2, R5.reuse, R26, !P0 ;  /* 0x0000001a05027207 */ /* 0x041fe40004000000 */
[----:B-1----:R-:W-:-:S03]  /*149f0*/  SEL R0, R5, R25, !P0 ;  /* 0x0000001905007207 */ /* 0x002fc60004000000 */
[----:B------:R0:W-:Y:S01]  /*14a00*/  STL [R1+0x25c], R2 ;  /* 0x00025c0201007387 */ /* 0x0001e20000100800 */
[----:B--2---:R-:W-:-:S03]  /*14a10*/  SEL R3, R5, R24, !P0 ;  /* 0x0000001805037207 */ /* 0x004fc60004000000 */
        /* <DEDUP_REMOVED lines=19> */
[----:B------:R-:W-:Y:S04]  /*14b50*/  STL [R1+0x308], R3 ;  /* 0x0003080301007387 */ /* 0x000fe80000100800 */
[----:B------:R-:W2:Y:S01]  /*14b60*/  LDL.LU R11, [R1+0x320] ;  /* 0x00032000010b7983 */ /* 0x000ea20000300800 */
[C---:B----4-:R-:W-:Y:S02]  /*14b70*/  SEL R2, R5.reuse, R14, !P0 ;  /* 0x0000000e05027207 */ /* 0x050fe40004000000 */
[----:B-----5:R-:W-:-:S03]  /*14b80*/  SEL R0, R5, R13, !P0 ;  /* 0x0000000d05007207 */ /* 0x020fc60004000000 */
[----:B------:R-:W-:Y:S04]  /*14b90*/  STL [R1+0x30c], R2 ;  /* 0x00030c0201007387 */ /* 0x000fe80000100800 */
[----:B--2---:R0:W-:Y:S04]  /*14ba0*/  STL [R1+0x3198], R11 ;  /* 0x0031980b01007387 */ /* 0x0041e80000100800 */
[----:B------:R-:W-:Y:S04]  /*14bb0*/  STL [R1+0x310], R0 ;  /* 0x0003100001007387 */ /* 0x000fe80000100800 */
[----:B0-----:R-:W2:Y:S04]  /*14bc0*/  LDL.LU R11, [R1+0x3a8] ;  /* 0x0003a800010b7983 */ /* 0x001ea80000300800 */
[----:B--2---:R0:W-:Y:S04]  /*14bd0*/  STL [R1+0x319c], R11 ;  /* 0x00319c0b01007387 */ /* 0x0041e80000100800 */
[----:B0-----:R-:W2:Y:S04]  /*14be0*/  LDL.LU R11, [R1+0x3ac] ;  /* 0x0003ac00010b7983 */ /* 0x001ea80000300800 */
[----:B--2---:R0:W-:Y:S04]  /*14bf0*/  STL [R1+0x31a0], R11 ;  /* 0x0031a00b01007387 */ /* 0x0041e80000100800 */
[----:B0-----:R-:W2:Y:S04]  /*14c00*/  LDL.LU R11, [R1+0x3b0] ;  /* 0x0003b000010b7983 */ /* 0x001ea80000300800 */
[----:B------:R-:W3:Y:S04]  /*14c10*/  LDL.LU R10, [R1+0x324] ;  /* 0x00032400010a7983 */ /* 0x000ee80000300800 */
[----:B------:R-:W4:Y:S04]  /*14c20*/  LDL.LU R12, [R1+0x328] ;  /* 0x00032800010c7983 */ /* 0x000f280000300800 */
[----:B------:R-:W5:Y:S04]  /*14c30*/  LDL.LU R8, [R1+0x32c] ;  /* 0x00032c0001087983 */ /* 0x000f680000300800 */
[----:B------:R-:W5:Y:S04]  /*14c40*/  LDL.LU R9, [R1+0x330] ;  /* 0x0003300001097983 */ /* 0x000f680000300800 */
[----:B------:R-:W4:Y:S04]  /*14c50*/  LDL.LU R7, [R1+0x334] ;  /* 0x0003340001077983 */ /* 0x000f280000300800 */
[----:B------:R-:W5:Y:S04]  /*14c60*/  LDL.LU R4, [R1+0x338] ;  /* 0x0003380001047983 */ /* 0x000f680000300800 */
        /* <DEDUP_REMOVED lines=20> */
[----:B------:R-:W5:Y:S01]  /*14db0*/  LDL.LU R13, [R1+0x390] ;  /* 0x00039000010d7983 */ /* 0x000f620000300800 */
[----:B--2---:R-:W-:-:S05]  /*14dc0*/  SEL R11, R5, R11, !P0 ;  /* 0x0000000b050b7207 */ /* 0x004fca0004000000 */
[----:B------:R0:W-:Y:S04]  /*14dd0*/  STL [R1+0x314], R11 ;  /* 0x0003140b01007387 */ /* 0x0001e80000100800 */
[----:B0-----:R-:W2:Y:S02]  /*14de0*/  LDL.LU R11, [R1+0x31a0] ;  /* 0x0031a000010b7983 */ /* 0x001ea40000300800 */
[----:B--2---:R-:W-:-:S05]  /*14df0*/  SEL R11, R5, R11, !P0 ;  /* 0x0000000b050b7207 */ /* 0x004fca0004000000 */
[----:B------:R0:W-:Y:S04]  /*14e00*/  STL [R1+0x318], R11 ;  /* 0x0003180b01007387 */ /* 0x0001e80000100800 */
[----:B0-----:R-:W2:Y:S02]  /*14e10*/  LDL.LU R11, [R1+0x319c] ;  /* 0x00319c00010b7983 */ /* 0x001ea40000300800 */
[----:B--2---:R-:W-:-:S05]  /*14e20*/  SEL R11, R5, R11, !P0 ;  /* 0x0000000b050b7207 */ /* 0x004fca0004000000 */
[----:B------:R0:W-:Y:S04]  /*14e30*/  STL [R1+0x31c], R11 ;  /* 0x00031c0b01007387 */ /* 0x0001e80000100800 */
[----:B0-----:R-:W2:Y:S01]  /*14e40*/  LDL.LU R11, [R1+0x3198] ;  /* 0x00319800010b7983 */ /* 0x001ea20000300800 */
[C---:B---3--:R-:W-:Y:S02]  /*14e50*/  SEL R10, R5.reuse, R10, !P0 ;  /* 0x0000000a050a7207 */ /* 0x048fe40004000000 */
[C---:B----4-:R-:W-:Y:S02]  /*14e60*/  SEL R7, R5.reuse, R7, !P0 ;  /* 0x0000000705077207 */ /* 0x050fe40004000000 */
[C---:B-----5:R-:W-:Y:S02]  /*14e70*/  SEL R4, R5.reuse, R4, !P0 ;  /* 0x0000000405047207 */ /* 0x060fe40004000000 */
[----:B------:R-:W-:-:S02]  /*14e80*/  SEL R6, R5, R6, !P0 ;  /* 0x0000000605067207 */ /* 0x000fc40004000000 */
[C---:B------:R-:W-:Y:S02]  /*14e90*/  SEL R2, R5.reuse, R2, !P0 ;  /* 0x0000000205027207 */ /* 0x040fe40004000000 */
[----:B--2---:R-:W-:-:S05]  /*14ea0*/  SEL R11, R5, R11, !P0 ;  /* 0x0000000b050b7207 */ /* 0x004fca0004000000 */
[----:B------:R0:W-:Y:S04]  /*14eb0*/  STL [R1+0x320], R11 ;  /* 0x0003200b01007387 */ /* 0x0001e80000100800 */
[----:B------:R1:W-:Y:S01]  /*14ec0*/  STL [R1+0x324], R10 ;  /* 0x0003240a01007387 */ /* 0x0003e20000100800 */
[C---:B0-----:R-:W-:Y:S02]  /*14ed0*/  SEL R11, R5.reuse, R12, !P0 ;  /* 0x0000000c050b7207 */ /* 0x041fe40004000000 */
[C---:B-1----:R-:W-:Y:S02]  /*14ee0*/  SEL R10, R5.reuse, R8, !P0 ;  /* 0x00000008050a7207 */ /* 0x042fe40004000000 */
[C---:B------:R-:W-:Y:S01]  /*14ef0*/  SEL R8, R5.reuse, R9, !P0 ;  /* 0x0000000905087207 */ /* 0x040fe20004000000 */
[----:B------:R-:W-:Y:S04]  /*14f00*/  STL [R1+0x328], R11 ;  /* 0x0003280b01007387 */ /* 0x000fe80000100800 */
[----:B------:R-:W-:Y:S04]  /*14f10*/  STL [R1+0x32c], R10 ;  /* 0x00032c0a01007387 */ /* 0x000fe80000100800 */
[----:B------:R-:W-:Y:S04]  /*14f20*/  STL [R1+0x330], R8 ;  /* 0x0003300801007387 */ /* 0x000fe80000100800 */
[----:B------:R-:W-:Y:S04]  /*14f30*/  STL [R1+0x334], R7 ;  /* 0x0003340701007387 */ /* 0x000fe80000100800 */
[----:B------:R0:W-:Y:S04]  /*14f40*/  STL [R1+0x338], R4 ;  /* 0x0003380401007387 */ /* 0x0001e80000100800 */
[----:B------:R-:W-:Y:S01]  /*14f50*/  STL [R1+0x33c], R6 ;  /* 0x00033c0601007387 */ /* 0x000fe20000100800 */
[----:B0-----:R-:W-:-:S02]  /*14f60*/  SEL R4, R5, R3, !P0 ;  /* 0x0000000305047207 */ /* 0x001fc40004000000 */
[C---:B------:R-:W-:Y:S01]  /*14f70*/  SEL R3, R5.reuse, R0, !P0 ;  /* 0x0000000005037207 */ /* 0x040fe20004000000 */
[----:B------:R0:W-:Y:S01]  /*14f80*/  STL [R1+0x340], R2 ;  /* 0x0003400201007387 */ /* 0x0001e20000100800 */
[----:B------:R-:W-:-:S03]  /*14f90*/  SEL R0, R5, R28, !P0 ;  /* 0x0000001c05007207 */ /* 0x000fc60004000000 */
[----:B------:R-:W-:Y:S04]  /*14fa0*/  STL [R1+0x344], R4 ;  /* 0x0003440401007387 */ /* 0x000fe80000100800 */
[----:B------:R1:W-:Y:S01]  /*14fb0*/  STL [R1+0x348], R3 ;  /* 0x0003480301007387 */ /* 0x0003e20000100800 */
[----:B0-----:R-:W-:-:S05]  /*14fc0*/  SEL R2, R5, R29, !P0 ;  /* 0x0000001d05027207 */ /* 0x001fca0004000000 */
        /* <DEDUP_REMOVED lines=29> */
[C---:B0-----:R-:W-:Y:S02]  /*151a0*/  SEL R2, R5.reuse, R14, !P0 ;  /* 0x0000000e05027207 */ /* 0x041fe40004000000 */
[----:B-1----:R-:W-:-:S03]  /*151b0*/  SEL R0, R5, R13, !P0 ;  /* 0x0000000d05007207 */ /* 0x002fc60004000000 */
        /* <DEDUP_REMOVED lines=49> */
[C---:B------:R-:W-:Y:S02]  /*154d0*/  SEL R23, R5.reuse, R23, !P0 ;  /* 0x0000001705177207 */ /* 0x040fe40004000000 */
[C---:B------:R-:W-:Y:S02]  /*154e0*/  SEL R22, R5.reuse, R22, !P0 ;  /* 0x0000001605167207 */ /* 0x040fe40004000000 */
[C---:B------:R-:W-:Y:S02]  /*154f0*/  SEL R21, R5.reuse, R21, !P0 ;  /* 0x0000001505157207 */ /* 0x040fe40004000000 */
[C---:B------:R-:W-:Y:S02]  /*15500*/  SEL R20, R5.reuse, R20, !P0 ;  /* 0x0000001405147207 */ /* 0x040fe40004000000 */
[----:B------:R-:W-:-:S02]  /*15510*/  SEL R19, R5, R19, !P0 ;  /* 0x0000001305137207 */ /* 0x000fc40004000000 */
[C---:B------:R-:W-:Y:S02]  /*15520*/  SEL R18, R5.reuse, R18, !P0 ;  /* 0x0000001205127207 */ /* 0x040fe40004000000 */
[C---:B------:R-:W-:Y:S02]  /*15530*/  SEL R17, R5.reuse, R17, !P0 ;  /* 0x0000001105117207 */ /* 0x040fe40004000000 */
[C---:B------:R-:W-:Y:S02]  /*15540*/  SEL R16, R5.reuse, R16, !P0 ;  /* 0x0000001005107207 */ /* 0x040fe40004000000 */
[C---:B------:R-:W-:Y:S02]  /*15550*/  SEL R15, R5.reuse, R15, !P0 ;  /* 0x0000000f050f7207 */ /* 0x040fe40004000000 */
[C---:B------:R-:W-:Y:S02]  /*15560*/  SEL R14, R5.reuse, R14, !P0 ;  /* 0x0000000e050e7207 */ /* 0x040fe40004000000 */
[----:B------:R-:W-:-:S02]  /*15570*/  SEL R13, R5, R13, !P0 ;  /* 0x0000000d050d7207 */ /* 0x000fc40004000000 */
[----:B--2---:R-:W-:-:S05]  /*15580*/  SEL R11, R5, R11, !P0 ;  /* 0x0000000b050b7207 */ /* 0x004fca0004000000 */
[----:B------:R0:W-:Y:S04]  /*15590*/  STL [R1+0x3a0], R11 ;  /* 0x0003a00b01007387 */ /* 0x0001e80000100800 */
[----:B0-----:R-:W2:Y:S04]  /*155a0*/  LDL.LU R11, [R1+0x3188] ;  /* 0x00318800010b7983 */ /* 0x001ea80000300800 */
[----:B------:R0:W-:Y:S04]  /*155b0*/  STL [R1+0x3a4], R28 ;  /* 0x0003a41c01007387 */ /* 0x0001e80000100800 */
[----:B0-----:R-:W3:Y:S04]  /*155c0*/  LDL.LU R28, [R1+0x3184] ;  /* 0x00318400011c7983 */ /* 0x001ee80000300800 */
[----:B------:R0:W-:Y:S04]  /*155d0*/  STL [R1+0x3a8], R27 ;  /* 0x0003a81b01007387 */ /* 0x0001e80000100800 */
[----:B0-----:R-:W4:Y:S04]  /*155e0*/  LDL.LU R27, [R1+0x3180] ;  /* 0x00318000011b7983 */ /* 0x001f280000300800 */
[----:B------:R0:W-:Y:S04]  /*155f0*/  STL [R1+0x3ac], R26 ;  /* 0x0003ac1a01007387 */ /* 0x0001e80000100800 */
[----:B0-----:R-:W5:Y:S04]  /*15600*/  LDL.LU R26, [R1+0x317c] ;  /* 0x00317c00011a7983 */ /* 0x001f680000300800 */
        /* <DEDUP_REMOVED lines=25> */
[----:B0-----:R-:W2:Y:S01]  /*157a0*/  LDL.LU R13, [R1+0x3148] ;  /* 0x00314800010d7983 */ /* 0x001ea20000300800 */
[----:B------:R-:W-:-:S02]  /*157b0*/  SEL R10, R5, R10, !P0 ;  /* 0x0000000a050a7207 */ /* 0x000fc40004000000 */
[----:B------:R-:W-:-:S03]  /*157c0*/  SEL R12, R5, R12, !P0 ;  /* 0x0000000c050c7207 */ /* 0x000fc60004000000 */
[----:B------:R0:W-:Y:S01]  /*157d0*/  STL [R1+0x3e8], R10 ;  /* 0x0003e80a01007387 */ /* 0x0001e20000100800 */
[C---:B------:R-:W-:Y:S02]  /*157e0*/  SEL R9, R5.reuse, R9, !P0 ;  /* 0x0000000905097207 */ /* 0x040fe40004000000 */
[C---:B------:R-:W-:Y:S01]  /*157f0*/  SEL R4, R5.reuse, R4, !P0 ;  /* 0x0000000405047207 */ /* 0x040fe20004000000 */
[----:B------:R-:W-:Y:S01]  /*15800*/  STL [R1+0x3ec], R12 ;  /* 0x0003ec0c01007387 */ /* 0x000fe20000100800 */
[C---:B0-----:R-:W-:Y:S02]  /*15810*/  SEL R10, R5.reuse, R8, !P0 ;  /* 0x00000008050a7207 */ /* 0x041fe40004000000 */
[----:B------:R-:W-:-:S03]  /*15820*/  SEL R8, R5, R7, !P0 ;  /* 0x0000000705087207 */ /* 0x000fc60004000000 */
[----:B------:R-:W-:Y:S01]  /*15830*/  STL [R1+0x42c], R10 ;  /* 0x00042c0a01007387 */ /* 0x000fe20000100800 */
[----:B------:R-:W-:-:S03]  /*15840*/  SEL R7, R5, R6, !P0 ;  /* 0x0000000605077207 */ /* 0x000fc60004000000 */
[----:B------:R-:W-:Y:S01]  /*15850*/  STL [R1+0x428], R9 ;  /* 0x0004280901007387 */ /* 0x000fe20000100800 */
[----:B------:R-:W-:-:S03]  /*15860*/  SEL R6, R5, R2, !P0 ;  /* 0x0000000205067207 */ /* 0x000fc60004000000 */
[----:B------:R-:W-:Y:S01]  /*15870*/  STL [R1+0x424], R8 ;  /* 0x0004240801007387 */ /* 0x000fe20000100800 */
[----:B------:R-:W-:-:S03]  /*15880*/  SEL R2, R5, R0, !P0 ;  /* 0x0000000005027207 */ /* 0x000fc60004000000 */
[----:B------:R0:W-:Y:S04]  /*15890*/  STL [R1+0x420], R4 ;  /* 0x0004200401007387 */ /* 0x0001e80000100800 */
[----:B------:R-:W-:Y:S01]  /*158a0*/  STL [R1+0x41c], R7 ;  /* 0x00041c0701007387 */ /* 0x000fe20000100800 */
[----:B0-----:R-:W-:-:S03]  /*158b0*/  SEL R4, R5, R3, !P0 ;  /* 0x0000000305047207 */ /* 0x001fc60004000000 */
[----:B------:R-:W-:Y:S01]  /*158c0*/  STL [R1+0x418], R6 ;  /* 0x0004180601007387 */ /* 0x000fe20000100800 */
[----:B------:R-:W-:-:S03]  /*158d0*/  SEL R3, R5, R29, !P0 ;  /* 0x0000001d05037207 */ /* 0x000fc60004000000 */
[----:B------:R-:W-:Y:S04]  /*158e0*/  STL [R1+0x414], R4 ;  /* 0x0004140401007387 */ /* 0x000fe80000100800 */
[----:B------:R-:W-:Y:S04]  /*158f0*/  STL [R1+0x410], R2 ;  /* 0x0004100201007387 */ /* 0x000fe80000100800 */
[----:B------:R4:W-:Y:S02]  /*15900*/  STL [R1+0x40c], R3 ;  /* 0x00040c0301007387 */ /* 0x0009e40000100800 */
[----:B----4-:R-:W-:-:S02]  /*15910*/  SEL R3, R5, R15, !P0 ;  /* 0x0000000f05037207 */ /* 0x010fc40004000000 */
[C---:B-----5:R-:W-:Y:S02]  /*15920*/  SEL R2, R5.reuse, R14, !P0 ;  /* 0x0000000e05027207 */ /* 0x060fe40004000000 */
[----:B--2---:R-:W-:-:S05]  /*15930*/  SEL R0, R5, R13, !P0 ;  /* 0x0000000d05007207 */ /* 0x004fca0004000000 */
[----:B------:R0:W-:Y:S04]  /*15940*/  STL [R1+0x408], R0 ;  /* 0x0004080001007387 */ /* 0x0001e80000100800 */
[----:B0-----:R-:W2:Y:S04]  /*15950*/  LDL.LU R0, [R1+0x280] ;  /* 0x0002800001007983 */ /* 0x001ea80000300800 */
[----:B------:R3:W-:Y:S04]  /*15960*/  STL [R1+0x404], R2 ;  /* 0x0004040201007387 */ /* 0x0007e80000100800 */
[----:B------:R-:W-:Y:S01]  /*15970*/  STL [R1+0x400], R3 ;  /* 0x0004000301007387 */ /* 0x000fe20000100800 */
[----:B---3--:R-:W-:-:S03]  /*15980*/  SEL R2, R5, R16, !P0 ;  /* 0x0000001005027207 */ /* 0x008fc60004000000 */
[----:B------:R-:W3:Y:S04]  /*15990*/  LDL.LU R16, [R1+0x27c] ;  /* 0x00027c0001107983 */ /* 0x000ee80000300800 */
[----:B------:R-:W4:Y:S04]  /*159a0*/  LDL.LU R15, [R1+0x278] ;  /* 0x00027800010f7983 */ /* 0x000f280000300800 */
[----:B------:R0:W-:Y:S04]  /*159b0*/  STL [R1+0x3fc], R2 ;  /* 0x0003fc0201007387 */ /* 0x0001e80000100800 */
[----:B------:R-:W5:Y:S04]  /*159c0*/  LDL.LU R14, [R1+0x274] ;  /* 0x00027400010e7983 */ /* 0x000f680000300800 */
[----:B------:R-:W5:Y:S04]  /*159d0*/  LDL.LU R13, [R1+0x270] ;  /* 0x00027000010d7983 */ /* 0x000f680000300800 */
[----:B------:R-:W5:Y:S01]  /*159e0*/  LDL.LU R10, [R1+0x26c] ;  /* 0x00026c00010a7983 */ /* 0x000f620000300800 */
[----:B0-----:R-:W-:-:S03]  /*159f0*/  SEL R2, R5, R17, !P0 ;  /* 0x0000001105027207 */ /* 0x001fc60004000000 */
[----:B------:R-:W2:Y:S04]  /*15a00*/  LDL.LU R12, [R1+0x268] ;  /* 0x00026800010c7983 */ /* 0x000ea80000300800 */
[----:B------:R-:W5:Y:S04]  /*15a10*/  LDL.LU R8, [R1+0x260] ;  /* 0x0002600001087983 */ /* 0x000f680000300800 */
[----:B------:R-:W3:Y:S04]  /*15a20*/  LDL.LU R9, [R1+0x258] ;  /* 0x0002580001097983 */ /* 0x000ee80000300800 */
[----:B------:R-:W5:Y:S04]  /*15a30*/  LDL.LU R7, [R1+0x250] ;  /* 0x0002500001077983 */ /* 0x000f680000300800 */
[----:B------:R-:W5:Y:S04]  /*15a40*/  LDL.LU R29, [R1+0x248] ;  /* 0x00024800011d7983 */ /* 0x000f680000300800 */
[----:B------:R-:W4:Y:S04]  /*15a50*/  LDL.LU R17, [R1+0x28c] ;  /* 0x00028c0001117983 */ /* 0x000f280000300800 */
[----:B------:R-:W5:Y:S04]  /*15a60*/  LDL.LU R6, [R1+0x240] ;  /* 0x0002400001067983 */ /* 0x000f680000300800 */
[----:B------:R0:W-:Y:S01]  /*15a70*/  STL [R1+0x3f8], R2 ;  /* 0x0003f80201007387 */ /* 0x0001e20000100800 */
[----:B------:R-:W-:-:S02]  /*15a80*/  SEL R3, R5, R19, !P0 ;  /* 0x0000001305037207 */ /* 0x000fc40004000000 */
[C---:B0-----:R-:W-:Y:S02]  /*15a90*/  SEL R2, R5.reuse, R18, !P0 ;  /* 0x0000001205027207 */ /* 0x041fe40004000000 */
[----:B------:R-:W5:Y:S04]  /*15aa0*/  LDL.LU R18, [R1+0x290] ;  /* 0x0002900001127983 */ /* 0x000f680000300800 */
[----:B------:R-:W5:Y:S04]  /*15ab0*/  LDL.LU R4, [R1+0x238] ;  /* 0x0002380001047983 */ /* 0x000f680000300800 */
[----:B------:R0:W-:Y:S04]  /*15ac0*/  STL [R1+0x3f4], R2 ;  /* 0x0003f40201007387 */ /* 0x0001e80000100800 */
[----:B0-----:R-:W5:Y:S04]  /*15ad0*/  LDL.LU R2, [R1+0x234] ;  /* 0x0002340001027983 */ /* 0x001f680000300800 */
[----:B------:R-:W5:Y:S01]  /*15ae0*/  LDL.LU R19, [R1+0x2a0] ;  /* 0x0002a00001137983 */ /* 0x000f620000300800 */
[----:B------:R-:W-:-:S03]  /*15af0*/  SEL R20, R5, R20, !P0 ;  /* 0x0000001405147207 */ /* 0x000fc60004000000 */
[----:B------:R0:W-:Y:S04]  /*15b00*/  STL [R1+0x3f0], R3 ;  /* 0x0003f00301007387 */ /* 0x0001e80000100800 */
[----:B0-----:R-:W5:Y:S04]  /*15b10*/  LDL.LU R3, [R1+0x22c] ;  /* 0x00022c0001037983 */ /* 0x001f680000300800 */
[----:B------:R0:W-:Y:S02]  /*15b20*/  STL [R1+0x3e4], R20 ;  /* 0x0003e41401007387 */ /* 0x0001e40000100800 */
[----:B0-----:R-:W-:-:S02]  /*15b30*/  SEL R20, R5, R21, !P0 ;  /* 0x0000001505147207 */ /* 0x001fc40004000000 */
[----:B------:R-:W-:-:S03]  /*15b40*/  SEL R21, R5, R22, !P0 ;  /* 0x0000001605157207 */ /* 0x000fc60004000000 */
[----:B------:R0:W-:Y:S01]  /*15b50*/  STL [R1+0x388], R20 ;  /* 0x0003881401007387 */ /* 0x0001e20000100800 */
[----:B------:R-:W-:-:S03]  /*15b60*/  SEL R22, R5, R24, !P0 ;  /* 0x0000001805167207 */ /* 0x000fc60004000000 */
[----:B------:R1:W-:Y:S01]  /*15b70*/  STL [R1+0x300], R21 ;  /* 0x0003001501007387 */ /* 0x0003e20000100800 */
[C---:B0-----:R-:W-:Y:S02]  /*15b80*/  SEL R20, R5.reuse, R23, !P0 ;  /* 0x0000001705147207 */ /* 0x041fe40004000000 */
[----:B-1----:R-:W-:-:S03]  /*15b90*/  SEL R21, R5, R25, !P0 ;  /* 0x0000001905157207 */ /* 0x002fc60004000000 */
[----:B------:R0:W-:Y:S04]  /*15ba0*/  STL [R1+0x2f0], R20 ;  /* 0x0002f01401007387 */ /* 0x0001e80000100800 */
[----:B------:R1:W-:Y:S01]  /*15bb0*/  STL [R1+0x2e8], R22 ;  /* 0x0002e81601007387 */ /* 0x0003e20000100800 */
[----:B0-----:R-:W-:-:S03]  /*15bc0*/  SEL R20, R5, R26, !P0 ;  /* 0x0000001a05147207 */ /* 0x001fc60004000000 */
[----:B------:R0:W-:Y:S01]  /*15bd0*/  STL [R1+0x2e0], R21 ;  /* 0x0002e01501007387 */ /* 0x0001e20000100800 */
[----:B-1----:R-:W-:-:S03]  /*15be0*/  SEL R22, R5, R27, !P0 ;  /* 0x0000001b05167207 */ /* 0x002fc60004000000 */
[----:B------:R5:W-:Y:S01]  /*15bf0*/  STL [R1+0x2d8], R20 ;  /* 0x0002d81401007387 */ /* 0x000be20000100800 */
[----:B0-----:R-:W-:-:S03]  /*15c00*/  SEL R21, R5, R28, !P0 ;  /* 0x0000001c05157207 */ /* 0x001fc60004000000 */
[----:B------:R-:W-:Y:S04]  /*15c10*/  STL [R1+0x2d0], R22 ;  /* 0x0002d01601007387 */ /* 0x000fe80000100800 */
[----:B------:R-:W-:Y:S01]  /*15c20*/  STL [R1+0x2c8], R21 ;  /* 0x0002c81501007387 */ /* 0x000fe20000100800 */
[C---:B--2---:R-:W-:Y:S02]  /*15c30*/  SEL R12, R5.reuse, R12, !P0 ;  /* 0x0000000c050c7207 */ /* 0x044fe40004000000 */
[C---:B----4-:R-:W-:Y:S02]  /*15c40*/  SEL R17, R5.reuse, R17, !P0 ;  /* 0x0000001105117207 */ /* 0x050fe40004000000 */
[C---:B---3--:R-:W-:Y:S02]  /*15c50*/  SEL R9, R5.reuse, R9, !P0 ;  /* 0x0000000905097207 */ /* 0x048fe40004000000 */
[----:B-----5:R-:W-:-:S02]  /*15c60*/  SEL R20, R5, R19, !P0 ;  /* 0x0000001305147207 */ /* 0x020fc40004000000 */
[C---:B------:R-:W-:Y:S02]  /*15c70*/  SEL R19, R5.reuse, R18, !P0 ;  /* 0x0000001205137207 */ /* 0x040fe40004000000 */
[C---:B------:R-:W-:Y:S01]  /*15c80*/  SEL R18, R5.reuse, R0, !P0 ;  /* 0x0000000005127207 */ /* 0x040fe20004000000 */
[----:B------:R-:W-:Y:S04]  /*15c90*/  STL [R1+0x2c4], R20 ;  /* 0x0002c41401007387 */ /* 0x000fe80000100800 */
[----:B------:R-:W-:Y:S04]  /*15ca0*/  STL [R1+0x2c0], R19 ;  /* 0x0002c01301007387 */ /* 0x000fe80000100800 */
[----:B------:R-:W2:Y:S04]  /*15cb0*/  LDL.LU R0, [R1+0x228] ;  /* 0x0002280001007983 */ /* 0x000ea80000300800 */
[----:B------:R0:W-:Y:S04]  /*15cc0*/  STL [R1+0x2bc], R17 ;  /* 0x0002bc1101007387 */ /* 0x0001e80000100800 */
[----:B------:R-:W-:Y:S01]  /*15cd0*/  STL [R1+0x2b8], R18 ;  /* 0x0002b81201007387 */ /* 0x000fe20000100800 */
[----:B0-----:R-:W-:-:S02]  /*15ce0*/  SEL R17, R5, R16, !P0 ;  /* 0x0000001005117207 */ /* 0x001fc40004000000 */
[C---:B------:R-:W-:Y:S02]  /*15cf0*/  SEL R16, R5.reuse, R15, !P0 ;  /* 0x0000000f05107207 */ /* 0x040fe40004000000 */
[C---:B------:R-:W-:Y:S02]  /*15d00*/  SEL R15, R5.reuse, R14, !P0 ;  /* 0x0000000e050f7207 */ /* 0x040fe40004000000 */
[C---:B------:R-:W-:Y:S01]  /*15d10*/  SEL R14, R5.reuse, R13, !P0 ;  /* 0x0000000d050e7207 */ /* 0x040fe20004000000 */
[----:B------:R-:W-:Y:S01]  /*15d20*/  STL [R1+0x2b4], R17 ;  /* 0x0002b41101007387 */ /* 0x000fe20000100800 */
[C---:B------:R-:W-:Y:S02]  /*15d30*/  SEL R13, R5.reuse, R10, !P0 ;  /* 0x0000000a050d7207 */ /* 0x040fe40004000000 */
[C---:B------:R-:W-:Y:S01]  /*15d40*/  SEL R10, R5.reuse, R8, !P0 ;  /* 0x00000008050a7207 */ /* 0x040fe20004000000 */
[----:B------:R-:W-:Y:S04]  /*15d50*/  STL [R1+0x2b0], R16 ;  /* 0x0002b01001007387 */ /* 0x000fe80000100800 */
[----:B------:R-:W-:Y:S01]  /*15d60*/  STL [R1+0x2ac], R15 ;  /* 0x0002ac0f01007387 */ /* 0x000fe20000100800 */
[----:B------:R-:W-:-:S03]  /*15d70*/  SEL R8, R5, R7, !P0 ;  /* 0x0000000705087207 */ /* 0x000fc60004000000 */
[----:B------:R-:W-:Y:S01]  /*15d80*/  STL [R1+0x2a8], R14 ;  /* 0x0002a80e01007387 */ /* 0x000fe20000100800 */
[----:B------:R-:W-:-:S03]  /*15d90*/  SEL R7, R5, R29, !P0 ;  /* 0x0000001d05077207 */ /* 0x000fc60004000000 */
[----:B------:R-:W-:Y:S04]  /*15da0*/  STL [R1+0x2a4], R13 ;  /* 0x0002a40d01007387 */ /* 0x000fe80000100800 */
[----:B------:R-:W-:Y:S04]  /*15db0*/  STL [R1+0x2a0], R12 ;  /* 0x0002a00c01007387 */ /* 0x000fe80000100800 */
[----:B------:R-:W-:Y:S04]  /*15dc0*/  STL [R1+0x29c], R10 ;  /* 0x00029c0a01007387 */ /* 0x000fe80000100800 */
[----:B------:R-:W-:Y:S04]  /*15dd0*/  STL [R1+0x298], R9 ;  /* 0x0002980901007387 */ /* 0x000fe80000100800 */
[----:B------:R-:W3:Y:S04]  /*15de0*/  LDL.LU R29, [R1+0x224] ;  /* 0x00022400011d7983 */ /* 0x000ee80000300800 */
[----:B------:R0:W-:Y:S04]  /*15df0*/  STL [R1+0x294], R8 ;  /* 0x0002940801007387 */ /* 0x0001e80000100800 */
[----:B------:R1:W-:Y:S01]  /*15e00*/  STL [R1+0x290], R7 ;  /* 0x0002900701007387 */ /* 0x0003e20000100800 */
[----:B0-----:R-:W-:-:S03]  /*15e10*/  SEL R8, R5, R6, !P0 ;  /* 0x0000000605087207 */ /* 0x001fc60004000000 */
[----:B------:R-:W4:Y:S01]  /*15e20*/  LDL.LU R6, [R1+0x220] ;  /* 0x0002200001067983 */ /* 0x000f220000300800 */
[----:B-1----:R-:W-:-:S03]  /*15e30*/  SEL R7, R5, R4, !P0 ;  /* 0x0000000405077207 */ /* 0x002fc60004000000 */
[----:B------:R-:W-:Y:S01]  /*15e40*/  STL [R1+0x28c], R8 ;  /* 0x00028c0801007387 */ /* 0x000fe20000100800 */
[----:B------:R-:W-:-:S03]  /*15e50*/  SEL R4, R5, R2, !P0 ;  /* 0x0000000205047207 */ /* 0x000fc60004000000 */
[----:B------:R-:W5:Y:S01]  /*15e60*/  LDL.LU R2, [R1+0x21c] ;  /* 0x00021c0001027983 */ /* 0x000f620000300800 */
[----:B------:R-:W-:-:S03]  /*15e70*/  SEL R3, R5, R3, !P0 ;  /* 0x0000000305037207 */ /* 0x000fc60004000000 */
[----:B------:R-:W-:Y:S04]  /*15e80*/  STL [R1+0x288], R7 ;  /* 0x0002880701007387 */ /* 0x000fe80000100800 */
[----:B------:R-:W-:Y:S04]  /*15e90*/  STL [R1+0x284], R4 ;  /* 0x0002840401007387 */ /* 0x000fe80000100800 */
[----:B------:R-:W5:Y:S04]  /*15ea0*/  LDL.LU R28, [R1+0x218] ;  /* 0x00021800011c7983 */ /* 0x000f680000300800 */
[----:B------:R-:W5:Y:S04]  /*15eb0*/  LDL.LU R27, [R1+0x214] ;  /* 0x00021400011b7983 */ /* 0x000f680000300800 */
[----:B------:R0:W-:Y:S04]  /*15ec0*/  STL [R1+0x280], R3 ;  /* 0x0002800301007387 */ /* 0x0001e80000100800 */
        /* <DEDUP_REMOVED lines=10> */
[----:B0-----:R-:W5:Y:S04]  /*15f70*/  LDL.LU R3, [R1+0x204] ;  /* 0x0002040001037983 */ /* 0x001f680000300800 */
[----:B------:R-:W5:Y:S04]  /*15f80*/  LDL.LU R16, [R1+0x184] ;  /* 0x0001840001107983 */ /* 0x000f680000300800 */
[----:B------:R-:W5:Y:S01]  /*15f90*/  LDL.LU R15, [R1+0x1dc] ;  /* 0x0001dc00010f7983 */ /* 0x000f620000300800 */
[----:B--2---:R-:W-:-:S05]  /*15fa0*/  SEL R0, R5, R0, !P0 ;  /* 0x0000000005007207 */ /* 0x004fca0004000000 */
[----:B------:R0:W-:Y:S04]  /*15fb0*/  STL [R1+0x27c], R0 ;  /* 0x00027c0001007387 */ /* 0x0001e80000100800 */
[----:B------:R-:W2:Y:S04]  /*15fc0*/  LDL.LU R14, [R1+0x1e4] ;  /* 0x0001e400010e7983 */ /* 0x000ea80000300800 */
[----:B------:R-:W2:Y:S04]  /*15fd0*/  LDL.LU R13, [R1+0x1f4] ;  /* 0x0001f400010d7983 */ /* 0x000ea80000300800 */
[----:B------:R-:W2:Y:S04]  /*15fe0*/  LDL.LU R10, [R1+0x200] ;  /* 0x00020000010a7983 */ /* 0x000ea80000300800 */
[----:B------:R-:W2:Y:S04]  /*15ff0*/  LDL.LU R12, [R1+0x1fc] ;  /* 0x0001fc00010c7983 */ /* 0x000ea80000300800 */
[----:B------:R-:W2:Y:S04]  /*16000*/  LDL.LU R8, [R1+0x1f8] ;  /* 0x0001f80001087983 */ /* 0x000ea80000300800 */
[----:B------:R-:W2:Y:S04]  /*16010*/  LDL.LU R9, [R1+0x1f0] ;  /* 0x0001f00001097983 */ /* 0x000ea80000300800 */
[----:B------:R-:W2:Y:S04]  /*16020*/  LDL.LU R7, [R1+0x1ec] ;  /* 0x0001ec0001077983 */ /* 0x000ea80000300800 */
[----:B0-----:R-:W2:Y:S01]  /*16030*/  LDL.LU R0, [R1+0x1e8] ;  /* 0x0001e80001007983 */ /* 0x001ea20000300800 */
[----:B---3--:R-:W-:-:S03]  /*16040*/  SEL R4, R5, R29, !P0 ;  /* 0x0000001d05047207 */ /* 0x008fc60004000000 */
[----:B------:R-:W3:Y:S04]  /*16050*/  LDL.LU R29, [R1+0x1e0] ;  /* 0x0001e000011d7983 */ /* 0x000ee80000300800 */
[----:B------:R0:W-:Y:S01]  /*16060*/  STL [R1+0x278], R4 ;  /* 0x0002780401007387 */ /* 0x0001e20000100800 */
[----:B----4-:R-:W-:-:S03]  /*16070*/  SEL R6, R5, R6, !P0 ;  /* 0x0000000605067207 */ /* 0x010fc60004000000 */
[----:B0-----:R-:W4:Y:S04]  /*16080*/  LDL.LU R4, [R1+0x1bc] ;  /* 0x0001bc0001047983 */ /* 0x001f280000300800 */
[----:B------:R0:W-:Y:S04]  /*16090*/  STL [R1+0x274], R6 ;  /* 0x0002740601007387 */ /* 0x0001e80000100800 */
[----:B0-----:R-:W4:Y:S01]  /*160a0*/  LDL.LU R6, [R1+0x1c8] ;  /* 0x0001c80001067983 */ /* 0x001f220000300800 */
[----:B-----5:R-:W-:-:S05]  /*160b0*/  SEL R2, R5, R2, !P0 ;  /* 0x0000000205027207 */ /* 0x020fca0004000000 */
[----:B------:R0:W-:Y:S04]  /*160c0*/  STL [R1+0x270], R2 ;  /* 0x0002700201007387 */ /* 0x0001e80000100800 */
[----:B0-----:R-:W5:Y:S01]  /*160d0*/  LDL.LU R2, [R1+0x1d0] ;  /* 0x0001d00001027983 */ /* 0x001f620000300800 */
[----:B------:R-:W-:-:S05]  /*160e0*/  SEL R28, R5, R28, !P0 ;  /* 0x0000001c051c7207 */ /* 0x000fca0004000000 */
[----:B------:R0:W-:Y:S02]  /*160f0*/  STL [R1+0x26c], R28 ;  /* 0x00026c1c01007387 */ /* 0x0001e40000100800 */
[C---:B0-----:R-:W-:Y:S02]  /*16100*/  SEL R28, R5.reuse, R27, !P0 ;  /* 0x0000001b051c7207 */ /* 0x041fe40004000000 */
[C---:B------:R-:W-:Y:S02]  /*16110*/  SEL R27, R5.reuse, R26, !P0 ;  /* 0x0000001a051b7207 */ /* 0x040fe40004000000 */
[C---:B------:R-:W-:Y:S02]  /*16120*/  SEL R26, R5.reuse, R25, !P0 ;  /* 0x00000019051a7207 */ /* 0x040fe40004000000 */
[C---:B------:R-:W-:Y:S01]  /*16130*/  SEL R25, R5.reuse, R24, !P0 ;  /* 0x0000001805197207 */ /* 0x040fe20004000000 */
[----:B------:R-:W-:Y:S01]  /*16140*/  STL [R1+0x268], R28 ;  /* 0x0002681c01007387 */ /* 0x000fe20000100800 */
[----:B------:R-:W-:-:S02]  /*16150*/  SEL R24, R5, R23, !P0 ;  /* 0x0000001705187207 */ /* 0x000fc40004000000 */
[C---:B------:R-:W-:Y:S01]  /*16160*/  SEL R23, R5.reuse, R22, !P0 ;  /* 0x0000001605177207 */ /* 0x040fe20004000000 */
[----:B------:R-:W-:Y:S01]  /*16170*/  STL [R1+0x260], R27 ;  /* 0x0002601b01007387 */ /* 0x000fe20000100800 */
        /* <DEDUP_REMOVED lines=14> */
[----:B------:R-:W5:Y:S04]  /*16260*/  LDL.LU R3, [R1+0x1d8] ;  /* 0x0001d80001037983 */ /* 0x000f680000300800 */
[----:B------:R0:W-:Y:S04]  /*16270*/  STL [R1+0x224], R17 ;  /* 0x0002241101007387 */ /* 0x0001e80000100800 */
[----:B------:R-:W-:Y:S01]  /*16280*/  STL [R1+0x220], R18 ;  /* 0x0002201201007387 */ /* 0x000fe20000100800 */
[----:B0-----:R-:W-:-:S02]  /*16290*/  SEL R17, R5, R16, !P0 ;  /* 0x0000001005117207 */ /* 0x001fc40004000000 */
[----:B------:R-:W-:-:S03]  /*162a0*/  SEL R16, R5, R15, !P0 ;  /* 0x0000000f05107207 */ /* 0x000fc60004000000 */
[----:B------:R-:W-:Y:S04]  /*162b0*/  STL [R1+0x21c], R17 ;  /* 0x00021c1101007387 */ /* 0x000fe80000100800 */
[----:B------:R-:W-:Y:S01]  /*162c0*/  STL [R1+0x218], R16 ;  /* 0x0002181001007387 */ /* 0x000fe20000100800 */
[C---:B--2---:R-:W-:Y:S02]  /*162d0*/  SEL R15, R5.reuse, R14, !P0 ;  /* 0x0000000e050f7207 */ /* 0x044fe40004000000 */
[----:B------:R-:W-:-:S03]  /*162e0*/  SEL R14, R5, R13, !P0 ;  /* 0x0000000d050e7207 */ /* 0x000fc60004000000 */
[----:B------:R-:W-:Y:S01]  /*162f0*/  STL [R1+0x214], R15 ;  /* 0x0002140f01007387 */ /* 0x000fe20000100800 */
        /* <DEDUP_REMOVED lines=11> */
[----:B------:R-:W2:Y:S04]  /*163b0*/  LDL.LU R0, [R1+0x1d4] ;  /* 0x0001d40001007983 */ /* 0x000ea80000300800 */
[----:B------:R3:W-:Y:S04]  /*163c0*/  STL [R1+0x1f8], R8 ;  /* 0x0001f80801007387 */ /* 0x0007e80000100800 */
[----:B------:R4:W-:Y:S01]  /*163d0*/  STL [R1+0x1f4], R7 ;  /* 0x0001f40701007387 */ /* 0x0009e20000100800 */
[----:B---3--:R-:W-:-:S03]  /*163e0*/  SEL R8, R5, R29, !P0 ;  /* 0x0000001d05087207 */ /* 0x008fc60004000000 */
[----:B------:R-:W3:Y:S04]  /*163f0*/  LDL.LU R29, [R1+0x1cc] ;  /* 0x0001cc00011d7983 */ /* 0x000ee80000300800 */
[----:B------:R-:W-:Y:S01]  /*16400*/  STL [R1+0x1f0], R8 ;  /* 0x0001f00801007387 */ /* 0x000fe20000100800 */
[C---:B----4-:R-:W-:Y:S02]  /*16410*/  SEL R7, R5.reuse, R4, !P0 ;  /* 0x0000000405077207 */ /* 0x050fe40004000000 */
[C---:B------:R-:W-:Y:S02]  /*16420*/  SEL R4, R5.reuse, R6, !P0 ;  /* 0x0000000605047207 */ /* 0x040fe40004000000 */
[----:B------:R-:W4:Y:S04]  /*16430*/  LDL.LU R6, [R1+0x1c4] ;  /* 0x0001c40001067983 */ /* 0x000f280000300800 */
[----:B------:R-:W-:Y:S04]  /*16440*/  STL [R1+0x1ec], R7 ;  /* 0x0001ec0701007387 */ /* 0x000fe80000100800 */
[----:B------:R-:W-:Y:S04]  /*16450*/  STL [R1+0x1e8], R4 ;  /* 0x0001e80401007387 */ /* 0x000fe80000100800 */
[----:B------:R-:W4:Y:S01]  /*16460*/  LDL.LU R28, [R1+0x1c0] ;  /* 0x0001c000011c7983 */ /* 0x000f220000300800 */
[----:B-----5:R-:W-:-:S03]  /*16470*/  SEL R2, R5, R2, !P0 ;  /* 0x0000000205027207 */ /* 0x020fc60004000000 */
        /* <DEDUP_REMOVED lines=15> */
[----:B------:R-:W-:-:S05]  /*16570*/  SEL R3, R5, R3, !P0 ;  /* 0x0000000305037207 */ /* 0x000fca0004000000 */
        /* <DEDUP_REMOVED lines=8> */
[----:B0-----:R-:W5:Y:S01]  /*16600*/  LDL.LU R3, [R1+0x158] ;  /* 0x0001580001037983 */ /* 0x001f620000300800 */
[----:B--2---:R-:W-:-:S03]  /*16610*/  SEL R4, R5, R0, !P0 ;  /* 0x0000000005047207 */ /* 0x004fc60004000000 */
[----:B------:R-:W2:Y:S04]  /*16620*/  LDL.LU R0, [R1+0x144] ;  /* 0x0001440001007983 */ /* 0x000ea80000300800 */
[----:B------:R0:W-:Y:S04]  /*16630*/  STL [R1+0x1dc], R4 ;  /* 0x0001dc0401007387 */ /* 0x0001e80000100800 */
[----:B0-----:R-:W2:Y:S01]  /*16640*/  LDL.LU R4, [R1+0x154] ;  /* 0x0001540001047983 */ /* 0x001ea20000300800 */
[----:B---3--:R-:W-:-:S05]  /*16650*/  SEL R29, R5, R29, !P0 ;  /* 0x0000001d051d7207 */ /* 0x008fca0004000000 */
[----:B------:R0:W-:Y:S04]  /*16660*/  STL [R1+0x1d8], R29 ;  /* 0x0001d81d01007387 */ /* 0x0001e80000100800 */
[----:B0-----:R-:W3:Y:S01]  /*16670*/  LDL.LU R29, [R1+0x150] ;  /* 0x00015000011d7983 */ /* 0x001ee20000300800 */
[----:B----4-:R-:W-:-:S05]  /*16680*/  SEL R6, R5, R6, !P0 ;  /* 0x0000000605067207 */ /* 0x010fca0004000000 */
[----:B------:R0:W-:Y:S04]  /*16690*/  STL [R1+0x1d4], R6 ;  /* 0x0001d40601007387 */ /* 0x0001e80000100800 */
[----:B0-----:R-:W4:Y:S01]  /*166a0*/  LDL.LU R6, [R1+0x14c] ;  /* 0x00014c0001067983 */ /* 0x001f220000300800 */
[----:B------:R-:W-:-:S05]  /*166b0*/  SEL R28, R5, R28, !P0 ;  /* 0x0000001c051c7207 */ /* 0x000fca0004000000 */
[----:B------:R5:W-:Y:S02]  /*166c0*/  STL [R1+0x1d0], R28 ;  /* 0x0001d01c01007387 */ /* 0x000be40000100800 */
[C---:B-----5:R-:W-:Y:S02]  /*166d0*/  SEL R28, R5.reuse, R27, !P0 ;  /* 0x0000001b051c7207 */ /* 0x060fe40004000000 */
[C---:B------:R-:W-:Y:S02]  /*166e0*/  SEL R27, R5.reuse, R26, !P0 ;  /* 0x0000001a051b7207 */ /* 0x040fe40004000000 */
[C---:B------:R-:W-:Y:S02]  /*166f0*/  SEL R26, R5.reuse, R25, !P0 ;  /* 0x00000019051a7207 */ /* 0x040fe40004000000 */
[C---:B------:R-:W-:Y:S01]  /*16700*/  SEL R25, R5.reuse, R24, !P0 ;  /* 0x0000001805197207 */ /* 0x040fe20004000000 */
[----:B------:R-:W-:Y:S01]  /*16710*/  STL [R1+0x1cc], R28 ;  /* 0x0001cc1c01007387 */ /* 0x000fe20000100800 */
[----:B------:R-:W-:-:S02]  /*16720*/  SEL R24, R5, R23, !P0 ;  /* 0x0000001705187207 */ /* 0x000fc40004000000 */
[C---:B------:R-:W-:Y:S01]  /*16730*/  SEL R23, R5.reuse, R22, !P0 ;  /* 0x0000001605177207 */ /* 0x040fe20004000000 */
        /* <DEDUP_REMOVED lines=8> */
[----:B------:R-:W-:Y:S04]  /*167c0*/  STL [R1+0x1b8], R23 ;  /* 0x0001b81701007387 */ /* 0x000fe80000100800 */
[----:B------:R-:W-:Y:S01]  /*167d0*/  STL [R1+0x1b4], R22 ;  /* 0x0001b41601007387 */ /* 0x000fe20000100800 */
[----:B------:R-:W-:-:S03]  /*167e0*/  SEL R18, R5, R2, !P0 ;  /* 0x0000000205127207 */ /* 0x000fc60004000000 */
[----:B------:R-:W-:Y:S04]  /*167f0*/  STL [R1+0x1b0], R21 ;  /* 0x0001b01501007387 */ /* 0x000fe80000100800 */
[----:B------:R-:W-:Y:S04]  /*16800*/  STL [R1+0x1ac], R20 ;  /* 0x0001ac1401007387 */ /* 0x000fe80000100800 */
[----:B------:R-:W-:Y:S04]  /*16810*/  STL [R1+0x1a8], R19 ;  /* 0x0001a81301007387 */ /* 0x000fe80000100800 */
[----:B------:R-:W5:Y:S01]  /*16820*/  LDL.LU R2, [R1+0x148] ;  /* 0x0001480001027983 */ /* 0x000f620000300800 */
[----:B------:R-:W-:-:S05]  /*16830*/  SEL R17, R5, R17, !P0 ;  /* 0x0000001105117207 */ /* 0x000fca0004000000 */
[----:B------:R0:W-:Y:S04]  /*16840*/  STL [R1+0x1a4], R17 ;  /* 0x0001a41101007387 */ /* 0x0001e80000100800 */
[----:B------:R-:W-:Y:S01]  /*16850*/  STL [R1+0x1a0], R18 ;  /* 0x0001a01201007387 */ /* 0x000fe20000100800 */
        /* <DEDUP_REMOVED lines=11> */
[----:B------:R-:W-:-:S03]  /*16910*/  SEL R7, R5, R7, !P0 ;  /* 0x0000000705077207 */ /* 0x000fc60004000000 */
[----:B------:R-:W-:Y:S04]  /*16920*/  STL [R1+0x190], R14 ;  /* 0x0001900e01007387 */ /* 0x000fe80000100800 */
[----:B------:R-:W-:Y:S04]  /*16930*/  STL [R1+0x184], R13 ;  /* 0x0001840d01007387 */ /* 0x000fe80000100800 */
[----:B------:R-:W-:Y:S04]  /*16940*/  STL [R1+0x180], R10 ;  /* 0x0001800a01007387 */ /* 0x000fe80000100800 */
[----:B------:R0:W-:Y:S04]  /*16950*/  STL [R1+0x17c], R8 ;  /* 0x00017c0801007387 */ /* 0x0001e80000100800 */
[----:B------:R-:W-:Y:S01]  /*16960*/  STL [R1+0x178], R9 ;  /* 0x0001780901007387 */ /* 0x000fe20000100800 */
[----:B0-----:R-:W-:-:S03]  /*16970*/  SEL R8, R5, R3, !P0 ;  /* 0x0000000305087207 */ /* 0x001fc60004000000 */
[----:B------:R-:W5:Y:S04]  /*16980*/  LDL.LU R3, [R1+0x12c] ;  /* 0x00012c0001037983 */ /* 0x000f680000300800 */
[----:B------:R2:W-:Y:S04]  /*16990*/  STL [R1+0x174], R7 ;  /* 0x0001740701007387 */ /* 0x0005e80000100800 */
[----:B------:R-:W-:Y:S01]  /*169a0*/  STL [R1+0x170], R8 ;  /* 0x0001700801007387 */ /* 0x000fe20000100800 */
[----:B--2---:R-:W-:-:S03]  /*169b0*/  SEL R7, R5, R0, !P0 ;  /* 0x0000000005077207 */ /* 0x004fc60004000000 */
[----:B------:R-:W2:Y:S04]  /*169c0*/  LDL.LU R0, [R1+0x130] ;  /* 0x0001300001007983 */ /* 0x000ea80000300800 */
[----:B------:R3:W-:Y:S02]  /*169d0*/  STL [R1+0x16c], R7 ;  /* 0x00016c0701007387 */ /* 0x0007e40000100800 */
[C---:B---3--:R-:W-:Y:S02]  /*169e0*/  SEL R7, R5.reuse, R29, !P0 ;  /* 0x0000001d05077207 */ /* 0x048fe40004000000 */
[----:B------:R-:W3:Y:S01]  /*169f0*/  LDL.LU R29, [R1+0x134] ;  /* 0x00013400011d7983 */ /* 0x000ee20000300800 */
[----:B------:R-:W-:-:S05]  /*16a00*/  SEL R4, R5, R4, !P0 ;  /* 0x0000000405047207 */ /* 0x000fca0004000000 */
[----:B------:R4:W-:Y:S04]  /*16a10*/  STL [R1+0x168], R4 ;  /* 0x0001680401007387 */ /* 0x0009e80000100800 */
[----:B------:R0:W-:Y:S04]  /*16a20*/  STL [R1+0x164], R7 ;  /* 0x0001640701007387 */ /* 0x0001e80000100800 */
[----:B------:R-:W3:Y:S04]  /*16a30*/  LDL.LU R28, [R1+0x138] ;  /* 0x00013800011c7983 */ /* 0x000ee80000300800 */
[----:B------:R-:W3:Y:S01]  /*16a40*/  LDL.LU R27, [R1+0x13c] ;  /* 0x00013c00011b7983 */ /* 0x000ee20000300800 */
[----:B----4-:R-:W-:-:S05]  /*16a50*/  SEL R4, R5, R6, !P0 ;  /* 0x0000000605047207 */ /* 0x010fca0004000000 */
[----:B------:R1:W-:Y:S04]  /*16a60*/  STL [R1+0x160], R4 ;  /* 0x0001600401007387 */ /* 0x0003e80000100800 */
[----:B------:R-:W4:Y:S04]  /*16a70*/  LDL.LU R26, [R1+0x140] ;  /* 0x00014000011a7983 */ /* 0x000f280000300800 */
        /* <DEDUP_REMOVED lines=11> */
[----:B------:R-:W4:Y:S01]  /*16b30*/  LDL.LU R15, [R1+0x54] ;  /* 0x00005400010f7983 */ /* 0x000f220000300800 */
[----:B-----5:R-:W-:-:S05]  /*16b40*/  SEL R2, R5, R2, !P0 ;  /* 0x0000000205027207 */ /* 0x020fca0004000000 */
[----:B------:R5:W-:Y:S04]  /*16b50*/  STL [R1+0x15c], R2 ;  /* 0x00015c0201007387 */ /* 0x000be80000100800 */
[----:B------:R-:W4:Y:S04]  /*16b60*/  LDL.LU R13, [R1+0xf8] ;  /* 0x0000f800010d7983 */ /* 0x000f280000300800 */
[----:B------:R-:W4:Y:S04]  /*16b70*/  LDL.LU R10, [R1+0xe4] ;  /* 0x0000e400010a7983 */ /* 0x000f280000300800 */
[----:B------:R-:W4:Y:S04]  /*16b80*/  LDL.LU R12, [R1+0xf4] ;  /* 0x0000f400010c7983 */ /* 0x000f280000300800 */
[----:B------:R-:W4:Y:S04]  /*16b90*/  LDL.LU R8, [R1+0xe8] ;  /* 0x0000e80001087983 */ /* 0x000f280000300800 */
[----:B------:R-:W4:Y:S04]  /*16ba0*/  LDL.LU R9, [R1+0xf0] ;  /* 0x0000f00001097983 */ /* 0x000f280000300800 */
[----:B0-----:R-:W4:Y:S04]  /*16bb0*/  LDL.LU R7, [R1+0xec] ;  /* 0x0000ec0001077983 */ /* 0x001f280000300800 */
[----:B-1----:R-:W4:Y:S04]  /*16bc0*/  LDL.LU R4, [R1+0x4c] ;  /* 0x00004c0001047983 */ /* 0x002f280000300800 */
[----:B------:R-:W4:Y:S04]  /*16bd0*/  LDL.LU R6, [R1+0x90] ;  /* 0x0000900001067983 */ /* 0x000f280000300800 */
[----:B-----5:R-:W5:Y:S01]  /*16be0*/  LDL.LU R2, [R1+0xd4] ;  /* 0x0000d40001027983 */ /* 0x020f620000300800 */
[----:B------:R-:W-:-:S05]  /*16bf0*/  SEL R3, R5, R3, !P0 ;  /* 0x0000000305037207 */ /* 0x000fca0004000000 */
[----:B------:R0:W-:Y:S04]  /*16c00*/  STL [R1+0x158], R3 ;  /* 0x0001580301007387 */ /* 0x0001e80000100800 */
[----:B0-----:R-:W5:Y:S01]  /*16c10*/  LDL.LU R3, [R1+0xe0] ;  /* 0x0000e00001037983 */ /* 0x001f620000300800 */
[----:B--2---:R-:W-:-:S05]  /*16c20*/  SEL R0, R5, R0, !P0 ;  /* 0x0000000005007207 */ /* 0x004fca0004000000 */
[----:B------:R0:W-:Y:S04]  /*16c30*/  STL [R1+0x154], R0 ;  /* 0x0001540001007387 */ /* 0x0001e80000100800 */
[----:B0-----:R-:W2:Y:S01]  /*16c40*/  LDL.LU R0, [R1+0xdc] ;  /* 0x0000dc0001007983 */ /* 0x001ea20000300800 */
[----:B---3--:R-:W-:-:S05]  /*16c50*/  SEL R29, R5, R29, !P0 ;  /* 0x0000001d051d7207 */ /* 0x008fca0004000000 */
[----:B------:R0:W-:Y:S04]  /*16c60*/  STL [R1+0x150], R29 ;  /* 0x0001501d01007387 */ /* 0x0001e80000100800 */
[----:B0-----:R-:W3:Y:S01]  /*16c70*/  LDL.LU R29, [R1+0xd8] ;  /* 0x0000d800011d7983 */ /* 0x001ee20000300800 */
[----:B------:R-:W-:-:S05]  /*16c80*/  SEL R28, R5, R28, !P0 ;  /* 0x0000001c051c7207 */ /* 0x000fca0004000000 */
[----:B------:R0:W-:Y:S02]  /*16c90*/  STL [R1+0x14c], R28 ;  /* 0x00014c1c01007387 */ /* 0x0001e40000100800 */
[C---:B0-----:R-:W-:Y:S02]  /*16ca0*/  SEL R28, R5.reuse, R27, !P0 ;  /* 0x0000001b051c7207 */ /* 0x041fe40004000000 */
[----:B----4-:R-:W-:-:S03]  /*16cb0*/  SEL R27, R5, R26, !P0 ;  /* 0x0000001a051b7207 */ /* 0x010fc60004000000 */
        /* <DEDUP_REMOVED lines=19> */
[----:B------:R-:W4:Y:S01]  /*16df0*/  LDL.LU R14, [R1+0xc0] ;  /* 0x0000c000010e7983 */ /* 0x000f220000300800 */
[----:B------:R-:W-:-:S05]  /*16e00*/  SEL R17, R5, R17, !P0 ;  /* 0x0000001105117207 */ /* 0x000fca0004000000 */
[----:B------:R0:W-:Y:S04]  /*16e10*/  STL [R1+0x120], R17 ;  /* 0x0001201101007387 */ /* 0x0001e80000100800 */
[----:B------:R-:W-:Y:S01]  /*16e20*/  STL [R1+0x11c], R18 ;  /* 0x00011c1201007387 */ /* 0x000fe20000100800 */
[C---:B0-----:R-:W-:Y:S02]  /*16e30*/  SEL R17, R5.reuse, R16, !P0 ;  /* 0x0000001005117207 */ /* 0x041fe40004000000 */
[C---:B------:R-:W-:Y:S02]  /*16e40*/  SEL R16, R5.reuse, R15, !P0 ;  /* 0x0000000f05107207 */ /* 0x040fe40004000000 */
[C---:B------:R-:W-:Y:S01]  /*16e50*/  SEL R15, R5.reuse, R13, !P0 ;  /* 0x0000000d050f7207 */ /* 0x040fe20004000000 */
[----:B------:R-:W-:Y:S01]  /*16e60*/  STL [R1+0x118], R17 ;  /* 0x0001181101007387 */ /* 0x000fe20000100800 */
[----:B------:R-:W-:-:S03]  /*16e70*/  SEL R13, R5, R10, !P0 ;  /* 0x0000000a050d7207 */ /* 0x000fc60004000000 */
[----:B------:R-:W-:Y:S01]  /*16e80*/  STL [R1+0x114], R16 ;  /* 0x0001141001007387 */ /* 0x000fe20000100800 */
[----:B------:R-:W-:-:S03]  /*16e90*/  SEL R12, R5, R12, !P0 ;  /* 0x0000000c050c7207 */ /* 0x000fc60004000000 */
[----:B------:R0:W-:Y:S01]  /*16ea0*/  STL [R1+0x110], R15 ;  /* 0x0001100f01007387 */ /* 0x0001e20000100800 */
[----:B------:R-:W-:-:S03]  /*16eb0*/  SEL R10, R5, R8, !P0 ;  /* 0x00000008050a7207 */ /* 0x000fc60004000000 */
[----:B------:R-:W-:Y:S01]  /*16ec0*/  STL [R1+0x10c], R13 ;  /* 0x00010c0d01007387 */ /* 0x000fe20000100800 */
[----:B------:R-:W-:-:S03]  /*16ed0*/  SEL R8, R5, R9, !P0 ;  /* 0x0000000905087207 */ /* 0x000fc60004000000 */
[----:B------:R-:W-:Y:S01]  /*16ee0*/  STL [R1+0x108], R12 ;  /* 0x0001080c01007387 */ /* 0x000fe20000100800 */
[----:B------:R-:W-:-:S03]  /*16ef0*/  SEL R7, R5, R7, !P0 ;  /* 0x0000000705077207 */ /* 0x000fc60004000000 */
[----:B------:R-:W-:Y:S04]  /*16f00*/  STL [R1+0x104], R10 ;  /* 0x0001040a01007387 */ /* 0x000fe80000100800 */
[----:B------:R-:W-:Y:S04]  /*16f10*/  STL [R1+0x100], R8 ;  /* 0x0001000801007387 */ /* 0x000fe80000100800 */
[----:B------:R-:W-:Y:S04]  /*16f20*/  STL [R1+0xfc], R7 ;  /* 0x0000fc0701007387 */ /* 0x000fe80000100800 */
[----:B0-----:R-:W4:Y:S01]  /*16f30*/  LDL.LU R15, [R1+0xcc] ;  /* 0x0000cc00010f7983 */ /* 0x001f220000300800 */
[----:B------:R-:W-:-:S02]  /*16f40*/  SEL R4, R5, R4, !P0 ;  /* 0x0000000405047207 */ /* 0x000fc40004000000 */
[----:B------:R-:W-:-:S03]  /*16f50*/  SEL R6, R5, R6, !P0 ;  /* 0x0000000605067207 */ /* 0x000fc60004000000 */
[----:B------:R5:W-:Y:S04]  /*16f60*/  STL [R1+0xf8], R4 ;  /* 0x0000f80401007387 */ /* 0x000be80000100800 */
[----:B------:R-:W-:Y:S01]  /*16f70*/  STL [R1+0xf4], R6 ;  /* 0x0000f40601007387 */ /* 0x000fe20000100800 */
[----:B-----5:R-:W-:-:S03]  /*16f80*/  SEL R4, R5, R2, !P0 ;  /* 0x0000000205047207 */ /* 0x020fc60004000000 */
[----:B------:R-:W5:Y:S04]  /*16f90*/  LDL.LU R2, [R1+0xd0] ;  /* 0x0000d00001027983 */ /* 0x000f680000300800 */
[----:B------:R2:W-:Y:S01]  /*16fa0*/  STL [R1+0xf0], R4 ;  /* 0x0000f00401007387 */ /* 0x0005e20000100800 */
[C---:B------:R-:W-:Y:S02]  /*16fb0*/  SEL R3, R5.reuse, R3, !P0 ;  /* 0x0000000305037207 */ /* 0x040fe40004000000 */
[C---:B--2---:R-:W-:Y:S02]  /*16fc0*/  SEL R4, R5.reuse, R0, !P0 ;  /* 0x0000000005047207 */ /* 0x044fe40004000000 */
[----:B------:R-:W2:Y:S04]  /*16fd0*/  LDL.LU R0, [R1+0xc8] ;  /* 0x0000c80001007983 */ /* 0x000ea80000300800 */
[----:B------:R3:W-:Y:S04]  /*16fe0*/  STL [R1+0xec], R3 ;  /* 0x0000ec0301007387 */ /* 0x0007e80000100800 */
[----:B------:R0:W-:Y:S04]  /*16ff0*/  STL [R1+0xe8], R4 ;  /* 0x0000e80401007387 */ /* 0x0001e80000100800 */
[----:B------:R-:W2:Y:S04]  /*17000*/  LDL.LU R10, [R1+0xc4] ;  /* 0x0000c400010a7983 */ /* 0x000ea80000300800 */
[----:B------:R-:W2:Y:S01]  /*17010*/  LDL.LU R12, [R1+0xa4] ;  /* 0x0000a400010c7983 */ /* 0x000ea20000300800 */
[----:B---3--:R-:W-:-:S05]  /*17020*/  SEL R3, R5, R29, !P0 ;  /* 0x0000001d05037207 */ /* 0x008fca0004000000 */
[----:B------:R1:W-:Y:S04]  /*17030*/  STL [R1+0xe4], R3 ;  /* 0x0000e40301007387 */ /* 0x0003e80000100800 */
[----:B------:R-:W3:Y:S04]  /*17040*/  LDL.LU R8, [R1+0xa8] ;  /* 0x0000a80001087983 */ /* 0x000ee80000300800 */
[----:B------:R-:W3:Y:S04]  /*17050*/  LDL.LU R9, [R1+0xac] ;  /* 0x0000ac0001097983 */ /* 0x000ee80000300800 */
[----:B------:R-:W3:Y:S04]  /*17060*/  LDL.LU R7, [R1+0xbc] ;  /* 0x0000bc0001077983 */ /* 0x000ee80000300800 */
[----:B0-----:R-:W3:Y:S04]  /*17070*/  LDL.LU R4, [R1+0xb0] ;  /* 0x0000b00001047983 */ /* 0x001ee80000300800 */
[----:B------:R-:W3:Y:S04]  /*17080*/  LDL.LU R6, [R1+0xb8] ;  /* 0x0000b80001067983 */ /* 0x000ee80000300800 */
[----:B-1----:R-:W3:Y:S04]  /*17090*/  LDL.LU R3, [R1+0xb4] ;  /* 0x0000b40001037983 */ /* 0x002ee80000300800 */
[----:B------:R-:W3:Y:S04]  /*170a0*/  LDL.LU R29, [R1+0x208] ;  /* 0x00020800011d7983 */ /* 0x000ee80000300800 */
[----:B------:R-:W3:Y:S04]  /*170b0*/  LDL.LU R28, [R1+0xa0] ;  /* 0x0000a000011c7983 */ /* 0x000ee80000300800 */
[----:B------:R-:W3:Y:S04]  /*170c0*/  LDL.LU R27, [R1+0x9c] ;  /* 0x00009c00011b7983 */ /* 0x000ee80000300800 */
[----:B------:R-:W3:Y:S04]  /*170d0*/  LDL.LU R26, [R1+0x98] ;  /* 0x00009800011a7983 */ /* 0x000ee80000300800 */
[----:B------:R-:W3:Y:S04]  /*170e0*/  LDL.LU R13, [R1+0x94] ;  /* 0x00009400010d7983 */ /* 0x000ee80000300800 */
        /* <DEDUP_REMOVED lines=11> */
[----:B0-----:R-:W4:Y:S01]  /*171a0*/  LDL.LU R14, [R1+0x40] ;  /* 0x00004000010e7983 */ /* 0x001f220000300800 */
[----:B------:R-:W-:-:S03]  /*171b0*/  SEL R16, R5, R15, !P0 ;  /* 0x0000000f05107207 */ /* 0x000fc60004000000 */
[----:B------:R-:W4:Y:S04]  /*171c0*/  LDL.LU R15, [R1+0x3c] ;  /* 0x00003c00010f7983 */ /* 0x000f280000300800 */
[----:B------:R0:W-:Y:S04]  /*171d0*/  STL [R1+0xdc], R16 ;  /* 0x0000dc1001007387 */ /* 0x0001e80000100800 */
[----:B0-----:R-:W4:Y:S01]  /*171e0*/  LDL.LU R16, [R1+0x34] ;  /* 0x0000340001107983 */ /* 0x001f220000300800 */
[----:B-----5:R-:W-:-:S05]  /*171f0*/  SEL R2, R5, R2, !P0 ;  /* 0x0000000205027207 */ /* 0x020fca0004000000 */
[----:B------:R0:W-:Y:S04]  /*17200*/  STL [R1+0xd8], R2 ;  /* 0x0000d80201007387 */ /* 0x0001e80000100800 */
[----:B0-----:R-:W5:Y:S01]  /*17210*/  LDL.LU R2, [R1+0x30] ;  /* 0x0000300001027983 */ /* 0x001f620000300800 */
[----:B--2---:R-:W-:-:S05]  /*17220*/  SEL R0, R5, R0, !P0 ;  /* 0x0000000005007207 */ /* 0x004fca0004000000 */
[----:B------:R0:W-:Y:S01]  /*17230*/  STL [R1+0xd4], R0 ;  /* 0x0000d40001007387 */ /* 0x0001e20000100800 */
[----:B------:R-:W-:-:S03]  /*17240*/  SEL R10, R5, R10, !P0 ;  /* 0x0000000a050a7207 */ /* 0x000fc60004000000 */
[----:B0-----:R-:W2:Y:S01]  /*17250*/  LDL.LU R0, [R1+0x2c] ;  /* 0x00002c0001007983 */ /* 0x001ea20000300800 */
[----:B------:R-:W-:-:S03]  /*17260*/  SEL R12, R5, R12, !P0 ;  /* 0x0000000c050c7207 */ /* 0x000fc60004000000 */
[----:B------:R0:W-:Y:S04]  /*17270*/  STL [R1+0xd0], R10 ;  /* 0x0000d00a01007387 */ /* 0x0001e80000100800 */
[----:B0-----:R-:W2:Y:S04]  /*17280*/  LDL.LU R10, [R1+0x3144] ;  /* 0x00314400010a7983 */ /* 0x001ea80000300800 */
[----:B------:R0:W-:Y:S01]  /*17290*/  STL [R1+0xcc], R12 ;  /* 0x0000cc0c01007387 */ /* 0x0001e20000100800 */
[C---:B---3--:R-:W-:Y:S02]  /*172a0*/  SEL R8, R5.reuse, R8, !P0 ;  /* 0x0000000805087207 */ /* 0x048fe40004000000 */
[C---:B------:R-:W-:Y:S01]  /*172b0*/  SEL R9, R5.reuse, R9, !P0 ;  /* 0x0000000905097207 */ /* 0x040fe20004000000 */
[----:B0-----:R-:W3:Y:S01]  /*172c0*/  LDL.LU R12, [R1+0x3140] ;  /* 0x00314000010c7983 */ /* 0x001ee20000300800 */
[----:B------:R-:W-:-:S03]  /*172d0*/  SEL R7, R5, R7, !P0 ;  /* 0x0000000705077207 */ /* 0x000fc60004000000 */
[----:B------:R0:W-:Y:S01]  /*172e0*/  STL [R1+0xc8], R8 ;  /* 0x0000c80801007387 */ /* 0x0001e20000100800 */
[C---:B------:R-:W-:Y:S02]  /*172f0*/  SEL R4, R5.reuse, R4, !P0 ;  /* 0x0000000405047207 */ /* 0x040fe40004000000 */
[C---:B------:R-:W-:Y:S01]  /*17300*/  SEL R6, R5.reuse, R6, !P0 ;  /* 0x0000000605067207 */ /* 0x040fe20004000000 */
[----:B0-----:R-:W3:Y:S01]  /*17310*/  LDL.LU R8, [R1+0x313c] ;  /* 0x00313c0001087983 */ /* 0x001ee20000300800 */
[----:B------:R-:W-:-:S03]  /*17320*/  SEL R3, R5, R3, !P0 ;  /* 0x0000000305037207 */ /* 0x000fc60004000000 */
[----:B------:R0:W-:Y:S01]  /*17330*/  STL [R1+0xc4], R9 ;  /* 0x0000c40901007387 */ /* 0x0001e20000100800 */
[----:B------:R-:W-:-:S03]  /*17340*/  SEL R29, R5, R29, !P0 ;  /* 0x0000001d051d7207 */ /* 0x000fc60004000000 */
[----:B0-----:R-:W3:Y:S04]  /*17350*/  LDL.LU R9, [R1+0x3138] ;  /* 0x0031380001097983 */ /* 0x001ee80000300800 */
[----:B------:R0:W-:Y:S04]  /*17360*/  STL [R1+0xc0], R7 ;  /* 0x0000c00701007387 */ /* 0x0001e80000100800 */
        /* <DEDUP_REMOVED lines=8> */
[----:B0-----:R-:W3:Y:S01]  /*173f0*/  LDL.LU R29, [R1+0x3124] ;  /* 0x00312400011d7983 */ /* 0x001ee20000300800 */
[----:B------:R-:W-:-:S02]  /*17400*/  SEL R28, R5, R28, !P0 ;  /* 0x0000001c051c7207 */ /* 0x000fc40004000000 */
[----:B------:R-:W-:-:S03]  /*17410*/  SEL R26, R5, R26, !P0 ;  /* 0x0000001a051a7207 */ /* 0x000fc60004000000 */
[----:B------:R0:W-:Y:S02]  /*17420*/  STL [R1+0xac], R28 ;  /* 0x0000ac1c01007387 */ /* 0x0001e40000100800 */
[C---:B0-----:R-:W-:Y:S02]  /*17430*/  SEL R28, R5.reuse, R27, !P0 ;  /* 0x0000001b051c7207 */ /* 0x041fe40004000000 */
[----:B------:R-:W-:-:S03]  /*17440*/  SEL R27, R5, R13, !P0 ;  /* 0x0000000d051b7207 */ /* 0x000fc60004000000 */
[----:B------:R-:W-:Y:S04]  /*17450*/  STL [R1+0xa8], R28 ;  /* 0x0000a81c01007387 */ /* 0x000fe80000100800 */
[----:B------:R-:W3:Y:S04]  /*17460*/  LDL.LU R13, [R1+0x438] ;  /* 0x00043800010d7983 */ /* 0x000ee80000300800 */
[----:B------:R0:W-:Y:S04]  /*17470*/  STL [R1+0xa4], R26 ;  /* 0x0000a41a01007387 */ /* 0x0001e80000100800 */
[----:B------:R-:W-:Y:S01]  /*17480*/  STL [R1+0xa0], R27 ;  /* 0x0000a01b01007387 */ /* 0x000fe20000100800 */
[----:B0-----:R-:W-:-:S02]  /*17490*/  SEL R26, R5, R25, !P0 ;  /* 0x00000019051a7207 */ /* 0x001fc40004000000 */
[C---:B------:R-:W-:Y:S02]  /*174a0*/  SEL R25, R5.reuse, R24, !P0 ;  /* 0x0000001805197207 */ /* 0x040fe40004000000 */
[C---:B----4-:R-:W-:Y:S02]  /*174b0*/  SEL R24, R5.reuse, R23, !P0 ;  /* 0x0000001705187207 */ /* 0x050fe40004000000 */
[C---:B------:R-:W-:Y:S01]  /*174c0*/  SEL R23, R5.reuse, R22, !P0 ;  /* 0x0000001605177207 */ /* 0x040fe20004000000 */
[----:B------:R-:W-:Y:S01]  /*174d0*/  STL [R1+0x9c], R26 ;  /* 0x00009c1a01007387 */ /* 0x000fe20000100800 */
        /* <DEDUP_REMOVED lines=13> */
[----:B------:R-:W4:Y:S04]  /*175b0*/  LDL.LU R14, [R1+0x548] ;  /* 0x00054800010e7983 */ /* 0x000f280000300800 */
[----:B------:R0:W-:Y:S04]  /*175c0*/  STL [R1+0x7c], R18 ;  /* 0x00007c1201007387 */ /* 0x0001e80000100800 */
[----:B------:R1:W-:Y:S01]  /*175d0*/  STL [R1+0x78], R17 ;  /* 0x0000781101007387 */ /* 0x0003e20000100800 */
[----:B0-----:R-:W-:-:S03]  /*175e0*/  SEL R18, R5, R15, !P0 ;  /* 0x0000000f05127207 */ /* 0x001fc60004000000 */
[----:B------:R-:W4:Y:S01]  /*175f0*/  LDL.LU R15, [R1+0x544] ;  /* 0x00054400010f7983 */ /* 0x000f220000300800 */
[C---:B-1----:R-:W-:Y:S02]  /*17600*/  SEL R17, R5.reuse, R16, !P0 ;  /* 0x0000001005117207 */ /* 0x042fe40004000000 */
[C---:B-----5:R-:W-:Y:S01]  /*17610*/  SEL R16, R5.reuse, R2, !P0 ;  /* 0x0000000205107207 */ /* 0x060fe20004000000 */
[----:B------:R-:W-:Y:S04]  /*17620*/  STL [R1+0x74], R18 ;  /* 0x0000741201007387 */ /* 0x000fe80000100800 */
[----:B------:R-:W5:Y:S04]  /*17630*/  LDL.LU R22, [R1+0x540] ;  /* 0x0005400001167983 */ /* 0x000f680000300800 */
[----:B------:R-:W-:Y:S04]  /*17640*/  STL [R1+0x70], R17 ;  /* 0x0000701101007387 */ /* 0x000fe80000100800 */
[----:B------:R-:W-:Y:S01]  /*17650*/  STL [R1+0x6c], R16 ;  /* 0x00006c1001007387 */ /* 0x000fe20000100800 */
[----:B--2---:R-:W-:-:S03]  /*17660*/  SEL R2, R5, R0, !P0 ;  /* 0x0000000005027207 */ /* 0x004fc60004000000 */
[----:B------:R-:W2:Y:S04]  /*17670*/  LDL.LU R0, [R1+0x53c] ;  /* 0x00053c0001007983 */ /* 0x000ea80000300800 */
[----:B------:R3:W-:Y:S02]  /*17680*/  STL [R1+0x68], R2 ;  /* 0x0000680201007387 */ /* 0x0007e40000100800 */
[C---:B---3--:R-:W-:Y:S02]  /*17690*/  SEL R2, R5.reuse, R6, !P0 ;  /* 0x0000000605027207 */ /* 0x048fe40004000000 */
[C---:B------:R-:W-:Y:S02]  /*176a0*/  SEL R3, R5.reuse, R3, !P0 ;  /* 0x0000000305037207 */ /* 0x040fe40004000000 */
[----:B------:R-:W-:-:S05]  /*176b0*/  SEL R28, R5, R29, !P0 ;  /* 0x0000001d051c7207 */ /* 0x000fca0004000000 */
[----:B------:R-:W-:Y:S04]  /*176c0*/  STL [R1+0x3120], R28 ;  /* 0x0031201c01007387 */ /* 0x000fe80000100800 */
[----:B------:R-:W3:Y:S04]  /*176d0*/  LDL.LU R21, [R1+0x8] ;  /* 0x0000080001157983 */ /* 0x000ee80000300800 */
[----:B------:R0:W-:Y:S04]  /*176e0*/  STL [R1+0x64], R3 ;  /* 0x0000640301007387 */ /* 0x0001e80000100800 */
[----:B------:R1:W-:Y:S04]  /*176f0*/  STL [R1+0x60], R2 ;  /* 0x0000600201007387 */ /* 0x0003e80000100800 */
[----:B------:R-:W3:Y:S01]  /*17700*/  LDL.LU R16, [R1+0x4] ;  /* 0x0000040001107983 */ /* 0x000ee20000300800 */
[----:B0-----:R-:W-:-:S05]  /*17710*/  SEL R3, R5, R4, !P0 ;  /* 0x0000000405037207 */ /* 0x001fca0004000000 */
[----:B------:R0:W-:Y:S01]  /*17720*/  STL [R1+0x5c], R3 ;  /* 0x00005c0301007387 */ /* 0x0001e20000100800 */
[----:B-1----:R-:W-:-:S03]  /*17730*/  SEL R2, R5, R7, !P0 ;  /* 0x0000000705027207 */ /* 0x002fc60004000000 */
[----:B------:R-:W3:Y:S04]  /*17740*/  LDL.LU R17, [R1] ;  /* 0x0000000001117983 */ /* 0x000ee80000300800 */
[----:B------:R1:W-:Y:S01]  /*17750*/  STL [R1+0x54], R2 ;  /* 0x0000540201007387 */ /* 0x0003e20000100800 */
[C---:B0-----:R-:W-:Y:S02]  /*17760*/  SEL R3, R5.reuse, R9, !P0 ;  /* 0x0000000905037207 */ /* 0x041fe40004000000 */
[----:B-1----:R-:W-:-:S05]  /*17770*/  SEL R2, R5, R8, !P0 ;  /* 0x0000000805027207 */ /* 0x002fca0004000000 */
[----:B------:R-:W-:Y:S04]  /*17780*/  STL [R1+0x3114], R2 ;  /* 0x0031140201007387 */ /* 0x000fe80000100800 */
[----:B------:R0:W-:Y:S04]  /*17790*/  STL [R1+0x4c], R3 ;  /* 0x00004c0301007387 */ /* 0x0001e80000100800 */
[----:B------:R-:W3:Y:S04]  /*177a0*/  LDL.LU R18, [R1+0x38] ;  /* 0x0000380001127983 */ /* 0x000ee80000300800 */
[----:B------:R-:W3:Y:S04]  /*177b0*/  LDL.LU R28, [R1+0x44] ;  /* 0x00004400011c7983 */ /* 0x000ee80000300800 */
[----:B------:R-:W3:Y:S04]  /*177c0*/  LDL.LU R20, [R1+0x50] ;  /* 0x0000500001147983 */ /* 0x000ee80000300800 */
[----:B------:R-:W3:Y:S01]  /*177d0*/  LDL.LU R19, [R1+0x58] ;  /* 0x0000580001137983 */ /* 0x000ee20000300800 */
[----:B0-----:R-:W-:Y:S01]  /*177e0*/  LEA.HI.X.SX32 R3, R13, UR5, 0x1, P6 ;  /* 0x000000050d037c11 */ /* 0x001fe2000b0f0eff */
[----:B------:R-:W-:-:S02]  /*177f0*/  ULDC UR5, c[0x0][0x240] ;  /* 0x0000900000057ab9 */ /* 0x000fc40000000800 */
[----:B------:R-:W3:Y:S04]  /*17800*/  LDL.LU R29, [R1+0x230] ;  /* 0x00023000011d7983 */ /* 0x000ee80000300800 */
[----:B------:R-:W3:Y:S04]  /*17810*/  LDL.LU R13, [R1+0x23c] ;  /* 0x00023c00010d7983 */ /* 0x000ee80000300800 */
[----:B------:R4:W-:Y:S02]  /*17820*/  STL [R1+0x310c], R3 ;  /* 0x00310c0301007387 */ /* 0x0009e40000100800 */
[----:B----4-:R-:W-:-:S02]  /*17830*/  IMAD R3, R14, UR4, RZ ;  /* 0x000000040e037c24 */ /* 0x010fc4000f8e02ff */
[----:B------:R-:W4:Y:S01]  /*17840*/  LDL.LU R14, [R1+0x244] ;  /* 0x00024400010e7983 */ /* 0x000f220000300800 */
[----:B------:R-:W-:-:S03]  /*17850*/  IMAD R2, R15, UR4, RZ ;  /* 0x000000040f027c24 */ /* 0x000fc6000f8e02ff */
[----:B------:R-:W-:Y:S04]  /*17860*/  STL [R1+0x430], R3 ;  /* 0x0004300301007387 */ /* 0x000fe80000100800 */
[----:B------:R-:W4:Y:S04]  /*17870*/  LDL.LU R27, [R1+0x24c] ;  /* 0x00024c00011b7983 */ /* 0x000f280000300800 */
[----:B------:R-:W4:Y:S04]  /*17880*/  LDL.LU R15, [R1+0x254] ;  /* 0x00025400010f7983 */ /* 0x000f280000300800 */
[----:B------:R5:W-:Y:S04]  /*17890*/  STL [R1+0x434], R2 ;  /* 0x0004340201007387 */ /* 0x000be80000100800 */
[----:B------:R-:W4:Y:S04]  /*178a0*/  LDL.LU R26, [R1+0x25c] ;  /* 0x00025c00011a7983 */ /* 0x000f280000300800 */
[----:B------:R-:W4:Y:S01]  /*178b0*/  LDL.LU R25, [R1+0x264] ;  /* 0x0002640001197983 */ /* 0x000f220000300800 */
[----:B-----5:R-:W-:-:S05]  /*178c0*/  IMAD R2, R22, UR4, RZ ;  /* 0x0000000416027c24 */ /* 0x020fca000f8e02ff */
[----:B------:R3:W-:Y:S04]  /*178d0*/  STL [R1+0x438], R2 ;  /* 0x0004380201007387 */ /* 0x0007e80000100800 */
[----:B------:R-:W5:Y:S04]  /*178e0*/  LDL.LU R24, [R1+0x2cc] ;  /* 0x0002cc0001187983 */ /* 0x000f680000300800 */
[----:B------:R-:W5:Y:S01]  /*178f0*/  LDL.LU R23, [R1+0x2d4] ;  /* 0x0002d40001177983 */ /* 0x000f620000300800 */
[----:B--2---:R-:W-:Y:S01]  /*17900*/  IMAD R0, R0, UR4, RZ ;  /* 0x0000000400007c24 */ /* 0x004fe2000f8e02ff */
[----:B------:R-:W-:-:S02]  /*17910*/  UIMAD UR52, UR19, 0x3f, URZ ;  /* 0x0000003f133478a4 */ /* 0x000fc4000f8e023f */
[----:B------:R-:W-:Y:S02]  /*17920*/  UIMAD UR51, UR19, 0x3e, URZ ;  /* 0x0000003e133378a4 */ /* 0x000fe4000f8e023f */
[----:B------:R0:W-:Y:S01]  /*17930*/  STL [R1+0x30c8], R0 ;  /* 0x0030c80001007387 */ /* 0x0001e20000100800 */
[----:B------:R-:W-:Y:S02]  /*17940*/  UIMAD UR50, UR19, 0x3d, URZ ;  /* 0x0000003d133278a4 */ /* 0x000fe4000f8e023f */
[----:B------:R-:W-:Y:S01]  /*17950*/  UIMAD UR49, UR19, 0x3c, URZ ;  /* 0x0000003c133178a4 */ /* 0x000fe2000f8e023f */
[----:B------:R-:W2:Y:S01]  /*17960*/  LDL.LU R22, [R1+0x2dc] ;  /* 0x0002dc0001167983 */ /* 0x000ea20000300800 */
[----:B------:R-:W-:Y:S02]  /*17970*/  UIMAD UR48, UR19, 0x3b, URZ ;  /* 0x0000003b133078a4 */ /* 0x000fe4000f8e023f */
[----:B------:R-:W-:Y:S02]  /*17980*/  UIMAD UR47, UR19, 0x3a, URZ ;  /* 0x0000003a132f78a4 */ /* 0x000fe4000f8e023f */
[----:B------:R-:W-:-:S02]  /*17990*/  UIMAD UR46, UR19, 0x39, URZ ;  /* 0x00000039132e78a4 */ /* 0x000fc4000f8e023f */
[----:B------:R-:W-:Y:S02]  /*179a0*/  UIMAD UR45, UR19, 0x38, URZ ;  /* 0x00000038132d78a4 */ /* 0x000fe4000f8e023f */
[----:B------:R-:W-:Y:S02]  /*179b0*/  UIMAD UR44, UR19, 0x37, URZ ;  /* 0x00000037132c78a4 */ /* 0x000fe4000f8e023f */
[----:B------:R-:W-:Y:S02]  /*179c0*/  UIMAD UR43, UR19, 0x36, URZ ;  /* 0x00000036132b78a4 */ /* 0x000fe4000f8e023f */
[----:B------:R-:W-:Y:S02]  /*179d0*/  UIMAD UR42, UR19, 0x35, URZ ;  /* 0x00000035132a78a4 */ /* 0x000fe4000f8e023f */
[----:B------:R-:W-:Y:S02]  /*179e0*/  UIMAD UR41, UR19, 0x34, URZ ;  /* 0x00000034132978a4 */ /* 0x000fe4000f8e023f */
[----:B------:R-:W-:-:S02]  /*179f0*/  UIMAD UR40, UR19, 0x33, URZ ;  /* 0x00000033132878a4 */ /* 0x000fc4000f8e023f */
[----:B------:R-:W-:Y:S02]  /*17a00*/  UIMAD UR39, UR19, 0x32, URZ ;  /* 0x00000032132778a4 */ /* 0x000fe4000f8e023f */
[----:B------:R-:W-:Y:S01]  /*17a10*/  UIMAD UR36, UR19, 0x31, URZ ;  /* 0x00000031132478a4 */ /* 0x000fe2000f8e023f */
[----:B------:R-:W-:Y:S01]  /*17a20*/  ULDC UR4, c[0x0][0x238] ;  /* 0x00008e0000047ab9 */ /* 0x000fe20000000800 */
[----:B---3--:R-:W-:-:S05]  /*17a30*/  IMAD R2, R21, UR5, RZ ;  /* 0x0000000515027c24 */ /* 0x008fca000f8e02ff */
[----:B------:R1:W-:Y:S01]  /*17a40*/  STL [R1+0x48], R2 ;  /* 0x0000480201007387 */ /* 0x0003e20000100800 */
[----:B0-----:R-:W-:-:S03]  /*17a50*/  IMAD R0, R16, UR5, RZ ;  /* 0x0000000510007c24 */ /* 0x001fc6000f8e02ff */
[----:B------:R-:W3:Y:S04]  /*17a60*/  LDL.LU R16, [R1+0x2e4] ;  /* 0x0002e40001107983 */ /* 0x000ee80000300800 */
[----:B------:R0:W-:Y:S04]  /*17a70*/  STL [R1+0x3c], R0 ;  /* 0x00003c0001007387 */ /* 0x0001e80000100800 */
[----:B------:R-:W3:Y:S01]  /*17a80*/  LDL.LU R21, [R1+0x2ec] ;  /* 0x0002ec0001157983 */ /* 0x000ee20000300800 */
[----:B-1----:R-:W-:Y:S02]  /*17a90*/  IMAD R2, R17, UR5, RZ ;  /* 0x0000000511027c24 */ /* 0x002fe4000f8e02ff */
[----:B0-----:R-:W-:-:S03]  /*17aa0*/  IMAD R0, R12, UR5, RZ ;  /* 0x000000050c007c24 */ /* 0x001fc6000f8e02ff */
[----:B------:R0:W-:Y:S04]  /*17ab0*/  STL [R1+0x34], R2 ;  /* 0x0000340201007387 */ /* 0x0001e80000100800 */
[----:B------:R1:W-:Y:S04]  /*17ac0*/  STL [R1+0x30], R0 ;  /* 0x0000300001007387 */ /* 0x0003e80000100800 */
[----:B------:R-:W3:Y:S01]  /*17ad0*/  LDL.LU R17, [R1+0x2f4] ;  /* 0x0002f40001117983 */ /* 0x000ee20000300800 */
[----:B0-----:R-:W-:-:S05]  /*17ae0*/  IMAD R2, R10, UR5, RZ ;  /* 0x000000050a027c24 */ /* 0x001fca000f8e02ff */
[----:B------:R0:W-:Y:S01]  /*17af0*/  STL [R1+0x2c], R2 ;  /* 0x00002c0201007387 */ /* 0x0001e20000100800 */
[----:B-1----:R-:W-:Y:S02]  /*17b00*/  IMAD R0, R11, UR5, RZ ;  /* 0x000000050b007c24 */ /* 0x002fe4000f8e02ff */
[----:B0-----:R-:W-:Y:S02]  /*17b10*/  IMAD R2, R18, UR5, RZ ;  /* 0x0000000512027c24 */ /* 0x001fe4000f8e02ff */
[----:B------:R-:W3:Y:S04]  /*17b20*/  LDL.LU R18, [R1+0x2f8] ;  /* 0x0002f80001127983 */ /* 0x000ee80000300800 */
[----:B------:R0:W-:Y:S04]  /*17b30*/  STL [R1+0x28], R0 ;  /* 0x0000280001007387 */ /* 0x0001e80000100800 */
[----:B------:R1:W-:Y:S01]  /*17b40*/  STL [R1+0x24], R2 ;  /* 0x0000240201007387 */ /* 0x0003e20000100800 */
[----:B0-----:R-:W-:-:S02]  /*17b50*/  IMAD R0, R28, UR5, RZ ;  /* 0x000000051c007c24 */ /* 0x001fc4000f8e02ff */
[----:B-1----:R-:W-:Y:S02]  /*17b60*/  IMAD R2, R20, UR5, RZ ;  /* 0x0000000514027c24 */ /* 0x002fe4000f8e02ff */
[----:B------:R-:W3:Y:S04]  /*17b70*/  LDL.LU R20, [R1+0x2fc] ;  /* 0x0002fc0001147983 */ /* 0x000ee80000300800 */
[----:B------:R0:W-:Y:S04]  /*17b80*/  STL [R1+0x20], R0 ;  /* 0x0000200001007387 */ /* 0x0001e80000100800 */
[----:B------:R1:W-:Y:S01]  /*17b90*/  STL [R1+0x1c], R2 ;  /* 0x00001c0201007387 */ /* 0x0003e20000100800 */
[----:B0-----:R-:W-:-:S03]  /*17ba0*/  IMAD R0, R19, UR5, RZ ;  /* 0x0000000513007c24 */ /* 0x001fc6000f8e02ff */
[----:B------:R-:W3:Y:S04]  /*17bb0*/  LDL.LU R19, [R1+0x304] ;  /* 0x0003040001137983 */ /* 0x000ee80000300800 */
[----:B------:R0:W-:Y:S01]  /*17bc0*/  STL [R1+0x18], R0 ;  /* 0x0000180001007387 */ /* 0x0001e20000100800 */
[----:B-1----:R-:W-:Y:S02]  /*17bd0*/  IMAD R2, R29, UR5, RZ ;  /* 0x000000051d027c24 */ /* 0x002fe4000f8e02ff */
[----:B0-----:R-:W-:Y:S02]  /*17be0*/  IMAD R0, R13, UR5, RZ ;  /* 0x000000050d007c24 */ /* 0x001fe4000f8e02ff */
[----:B------:R-:W3:Y:S04]  /*17bf0*/  LDL.LU R13, [R1+0x308] ;  /* 0x00030800010d7983 */ /* 0x000ee80000300800 */
[----:B------:R4:W-:Y:S04]  /*17c00*/  STL [R1+0x14], R2 ;  /* 0x0000140201007387 */ /* 0x0009e80000100800 */
[----:B------:R-:W-:Y:S01]  /*17c10*/  STL [R1+0x10], R0 ;  /* 0x0000100001007387 */ /* 0x000fe20000100800 */
[----:B----4-:R-:W-:-:S03]  /*17c20*/  IMAD R2, R14, UR5, RZ ;  /* 0x000000050e027c24 */ /* 0x010fc6000f8e02ff */
[----:B------:R-:W4:Y:S04]  /*17c30*/  LDL.LU R14, [R1+0x30c] ;  /* 0x00030c00010e7983 */ /* 0x000f280000300800 */
[----:B------:R0:W-:Y:S02]  /*17c40*/  STL [R1+0xc], R2 ;  /* 0x00000c0201007387 */ /* 0x0001e40000100800 */
[----:B0-----:R-:W-:Y:S02]  /*17c50*/  IMAD R2, R15, UR5, RZ ;  /* 0x000000050f027c24 */ /* 0x001fe4000f8e02ff */
[----:B------:R-:W4:Y:S01]  /*17c60*/  LDL.LU R15, [R1+0x310] ;  /* 0x00031000010f7983 */ /* 0x000f220000300800 */
[----:B------:R-:W-:Y:S02]  /*17c70*/  IMAD R0, R27, UR5, RZ ;  /* 0x000000051b007c24 */ /* 0x000fe4000f8e02ff */
[----:B------:R-:W-:-:S03]  /*17c80*/  IMAD R29, R25, UR5, RZ ;  /* 0x00000005191d7c24 */ /* 0x000fc6000f8e02ff */
[----:B------:R0:W-:Y:S01]  /*17c90*/  STL [R1+0x8], R0 ;  /* 0x0000080001007387 */ /* 0x0001e20000100800 */
[----:B-----5:R-:W-:Y:S02]  /*17ca0*/  IMAD R4, R24, UR5, RZ ;  /* 0x0000000518047c24 */ /* 0x020fe4000f8e02ff */
[----:B------:R-:W-:Y:S01]  /*17cb0*/  IMAD R5, R23, UR5, RZ ;  /* 0x0000000517057c24 */ /* 0x000fe2000f8e02ff */
[----:B------:R-:W-:Y:S01]  /*17cc0*/  STL [R1+0x4], R2 ;  /* 0x0000040201007387 */ /* 0x000fe20000100800 */
[----:B0-----:R-:W-:-:S03]  /*17cd0*/  IMAD R0, R26, UR5, RZ ;  /* 0x000000051a007c24 */ /* 0x001fc6000f8e02ff */
[----:B------:R-:W-:Y:S04]  /*17ce0*/  STL [R1+0x30e8], R29 ;  /* 0x0030e81d01007387 */ /* 0x000fe80000100800 */
[----:B------:R-:W-:Y:S04]  /*17cf0*/  STL [R1], R0 ;  /* 0x0000000001007387 */ /* 0x000fe80000100800 */
[----:B------:R-:W-:Y:S04]  /*17d00*/  STL [R1+0x30e4], R4 ;  /* 0x0030e40401007387 */ /* 0x000fe80000100800 */
[----:B------:R-:W-:Y:S01]  /*17d10*/  STL [R1+0x30e0], R5 ;  /* 0x0030e00501007387 */ /* 0x000fe20000100800 */
[----:B--2---:R-:W-:-:S05]  /*17d20*/  IMAD R6, R22, UR5, RZ ;  /* 0x0000000516067c24 */ /* 0x004fca000f8e02ff */
[----:B------:R-:W-:Y:S01]  /*17d30*/  STL [R1+0x30dc], R6 ;  /* 0x0030dc0601007387 */ /* 0x000fe20000100800 */
[----:B---3--:R-:W-:-:S03]  /*17d40*/  IMAD R7, R16, UR5, RZ ;  /* 0x0000000510077c24 */ /* 0x008fc6000f8e02ff */
[----:B------:R-:W2:Y:S01]  /*17d50*/  LDL.LU R16, [R1+0x314] ;  /* 0x0003140001107983 */ /* 0x000ea20000300800 */
[----:B------:R-:W-:-:S03]  /*17d60*/  IMAD R8, R21, UR5, RZ ;  /* 0x0000000515087c24 */ /* 0x000fc6000f8e02ff */
[----:B------:R-:W-:Y:S04]  /*17d70*/  STL [R1+0x30d8], R7 ;  /* 0x0030d80701007387 */ /* 0x000fe80000100800 */
[----:B------:R-:W-:Y:S01]  /*17d80*/  STL [R1+0x30d4], R8 ;  /* 0x0030d40801007387 */ /* 0x000fe20000100800 */
[----:B------:R-:W-:-:S03]  /*17d90*/  IMAD R9, R17, UR5, RZ ;  /* 0x0000000511097c24 */ /* 0x000fc6000f8e02ff */
[----:B------:R-:W3:Y:S04]  /*17da0*/  LDL.LU R17, [R1+0x318] ;  /* 0x0003180001117983 */ /* 0x000ee80000300800 */
[----:B------:R-:W-:Y:S01]  /*17db0*/  STL [R1+0x30d0], R9 ;  /* 0x0030d00901007387 */ /* 0x000fe20000100800 */
[----:B------:R-:W-:-:S03]  /*17dc0*/  IMAD R10, R18, UR5, RZ ;  /* 0x00000005120a7c24 */ /* 0x000fc6000f8e02ff */
[----:B------:R-:W5:Y:S04]  /*17dd0*/  LDL.LU R18, [R1+0x31c] ;  /* 0x00031c0001127983 */ /* 0x000f680000300800 */
[----:B------:R-:W-:Y:S01]  /*17de0*/  STL [R1+0x30cc], R10 ;  /* 0x0030cc0a01007387 */ /* 0x000fe20000100800 */
[----:B------:R-:W-:-:S05]  /*17df0*/  IMAD R11, R20, UR5, RZ ;  /* 0x00000005140b7c24 */ /* 0x000fca000f8e02ff */
[----:B------:R-:W-:Y:S01]  /*17e00*/  STL [R1+0x30ec], R11 ;  /* 0x0030ec0b01007387 */ /* 0x000fe20000100800 */
[----:B------:R-:W-:-:S03]  /*17e10*/  IMAD R12, R19, UR5, RZ ;  /* 0x00000005130c7c24 */ /* 0x000fc6000f8e02ff */
[----:B------:R-:W5:Y:S04]  /*17e20*/  LDL.LU R19, [R1+0x320] ;  /* 0x0003200001137983 */ /* 0x000f680000300800 */
[----:B------:R0:W-:Y:S01]  /*17e30*/  STL [R1+0x30f0], R12 ;  /* 0x0030f00c01007387 */ /* 0x0001e20000100800 */
[----:B------:R-:W-:-:S05]  /*17e40*/  IMAD R13, R13, UR5, RZ ;  /* 0x000000050d0d7c24 */ /* 0x000fca000f8e02ff */
[----:B------:R1:W-:Y:S04]  /*17e50*/  STL [R1+0x30f4], R13 ;  /* 0x0030f40d01007387 */ /* 0x0003e80000100800 */
[----:B------:R-:W5:Y:S01]  /*17e60*/  LDL.LU R20, [R1+0x324] ;  /* 0x0003240001147983 */ /* 0x000f620000300800 */
[----:B----4-:R-:W-:-:S05]  /*17e70*/  IMAD R14, R14, UR5, RZ ;  /* 0x000000050e0e7c24 */ /* 0x010fca000f8e02ff */
[----:B------:R-:W-:Y:S04]  /*17e80*/  STL [R1+0x30f8], R14 ;  /* 0x0030f80e01007387 */ /* 0x000fe80000100800 */
[----:B------:R-:W4:Y:S04]  /*17e90*/  LDL.LU R21, [R1+0x328] ;  /* 0x0003280001157983 */ /* 0x000f280000300800 */
[----:B------:R-:W4:Y:S04]  /*17ea0*/  LDL.LU R22, [R1+0x32c] ;  /* 0x00032c0001167983 */ /* 0x000f280000300800 */
[----:B------:R-:W4:Y:S04]  /*17eb0*/  LDL.LU R23, [R1+0x330] ;  /* 0x0003300001177983 */ /* 0x000f280000300800 */
[----:B------:R-:W4:Y:S04]  /*17ec0*/  LDL.LU R24, [R1+0x334] ;  /* 0x0003340001187983 */ /* 0x000f280000300800 */
[----:B------:R-:W4:Y:S04]  /*17ed0*/  LDL.LU R25, [R1+0x338] ;  /* 0x0003380001197983 */ /* 0x000f280000300800 */
[----:B------:R-:W4:Y:S04]  /*17ee0*/  LDL.LU R26, [R1+0x33c] ;  /* 0x00033c00011a7983 */ /* 0x000f280000300800 */
[----:B------:R-:W4:Y:S04]  /*17ef0*/  LDL.LU R27, [R1+0x340] ;  /* 0x00034000011b7983 */ /* 0x000f280000300800 */
[----:B0-----:R-:W1:Y:S01]  /*17f00*/  LDL.LU R12, [R1+0x344] ;  /* 0x00034400010c7983 */ /* 0x001e620000300800 */
[----:B------:R-:W-:-:S03]  /*17f10*/  IMAD R15, R15, UR5, RZ ;  /* 0x000000050f0f7c24 */ /* 0x000fc6000f8e02ff */
[----:B------:R-:W4:Y:S04]  /*17f20*/  LDL.LU R11, [R1+0x348] ;  /* 0x00034800010b7983 */ /* 0x000f280000300800 */
[----:B------:R-:W4:Y:S04]  /*17f30*/  LDL.LU R0, [R1+0x34c] ;  /* 0x00034c0001007983 */ /* 0x000f280000300800 */
[----:B------:R-:W-:Y:S04]  /*17f40*/  STL [R1+0x30fc], R15 ;  /* 0x0030fc0f01007387 */ /* 0x000fe80000100800 */
[----:B------:R-:W4:Y:S04]  /*17f50*/  LDL.LU R3, [R1+0x350] ;  /* 0x0003500001037983 */ /* 0x000f280000300800 */
[----:B------:R-:W4:Y:S01]  /*17f60*/  LDL.LU R2, [R1+0x354] ;  /* 0x0003540001027983 */ /* 0x000f220000300800 */
[----:B--2---:R-:W-:-:S05]  /*17f70*/  IMAD R16, R16, UR5, RZ ;  /* 0x0000000510107c24 */ /* 0x004fca000f8e02ff */
[----:B------:R-:W-:Y:S04]  /*17f80*/  STL [R1+0x3100], R16 ;  /* 0x0031001001007387 */ /* 0x000fe80000100800 */
[----:B------:R-:W2:Y:S04]  /*17f90*/  LDL.LU R28, [R1+0x358] ;  /* 0x00035800011c7983 */ /* 0x000ea80000300800 */
[----:B------:R-:W2:Y:S01]  /*17fa0*/  LDL.LU R8, [R1+0x35c] ;  /* 0x00035c0001087983 */ /* 0x000ea20000300800 */
[----:B---3--:R-:W-:-:S05]  /*17fb0*/  IMAD R17, R17, UR5, RZ ;  /* 0x0000000511117c24 */ /* 0x008fca000f8e02ff */
[----:B------:R-:W-:Y:S04]  /*17fc0*/  STL [R1+0x3104], R17 ;  /* 0x0031041101007387 */ /* 0x000fe80000100800 */
[----:B------:R-:W3:Y:S04]  /*17fd0*/  LDL.LU R29, [R1+0x360] ;  /* 0x00036000011d7983 */ /* 0x000ee80000300800 */
[----:B------:R-:W3:Y:S01]  /*17fe0*/  LDL.LU R4, [R1+0x364] ;  /* 0x0003640001047983 */ /* 0x000ee20000300800 */
[----:B-----5:R-:W-:-:S05]  /*17ff0*/  IMAD R18, R18, UR5, RZ ;  /* 0x0000000512127c24 */ /* 0x020fca000f8e02ff */
[----:B------:R-:W-:Y:S04]  /*18000*/  STL [R1+0x3108], R18 ;  /* 0x0031081201007387 */ /* 0x000fe80000100800 */
[----:B------:R-:W5:Y:S04]  /*18010*/  LDL.LU R10, [R1+0x368] ;  /* 0x00036800010a7983 */ /* 0x000f680000300800 */
[----:B------:R-:W5:Y:S04]  /*18020*/  LDL.LU R9, [R1+0x36c] ;  /* 0x00036c0001097983 */ /* 0x000f680000300800 */
[----:B------:R-:W5:Y:S04]  /*18030*/  LDL.LU R5, [R1+0x370] ;  /* 0x0003700001057983 */ /* 0x000f680000300800 */
[----:B------:R-:W5:Y:S01]  /*18040*/  LDL.LU R6, [R1+0x374] ;  /* 0x0003740001067983 */ /* 0x000f620000300800 */
[----:B------:R-:W-:-:S05]  /*18050*/  IMAD R19, R19, UR5, RZ ;  /* 0x0000000513137c24 */ /* 0x000fca000f8e02ff */
[----:B------:R-:W-:Y:S01]  /*18060*/  STL [R1+0x3118], R19 ;  /* 0x0031181301007387 */ /* 0x000fe20000100800 */
[----:B------:R-:W-:-:S05]  /*18070*/  IMAD R20, R20, UR5, RZ ;  /* 0x0000000514147c24 */ /* 0x000fca000f8e02ff */
[----:B------:R-:W-:Y:S04]  /*18080*/  STL [R1+0x311c], R20 ;  /* 0x00311c1401007387 */ /* 0x000fe80000100800 */
[----:B------:R-:W5:Y:S01]  /*18090*/  LDL.LU R7, [R1+0x378] ;  /* 0x0003780001077983 */ /* 0x000f620000300800 */
[----:B-1----:R-:W-:Y:S02]  /*180a0*/  IMAD R13, R12, UR5, RZ ;  /* 0x000000050c0d7c24 */ /* 0x002fe4000f8e02ff */
[----:B----4-:R-:W-:-:S03]  /*180b0*/  IMAD R11, R11, UR5, RZ ;  /* 0x000000050b0b7c24 */ /* 0x010fc6000f8e02ff */
[----:B------:R-:W-:Y:S01]  /*180c0*/  STL [R1+0x38], R13 ;  /* 0x0000380d01007387 */ /* 0x000fe20000100800 */
[----:B------:R-:W-:-:S03]  /*180d0*/  IMAD R12, R0, UR5, RZ ;  /* 0x00000005000c7c24 */ /* 0x000fc6000f8e02ff */
[----:B------:R-:W4:Y:S04]  /*180e0*/  LDL.LU R0, [R1+0x37c] ;  /* 0x00037c0001007983 */ /* 0x000f280000300800 */
[----:B------:R0:W-:Y:S04]  /*180f0*/  STL [R1+0x44], R11 ;  /* 0x0000440b01007387 */ /* 0x0001e80000100800 */
[----:B------:R1:W-:Y:S01]  /*18100*/  STL [R1+0x50], R12 ;  /* 0x0000500c01007387 */ /* 0x0003e20000100800 */
[----:B0-----:R-:W-:-:S03]  /*18110*/  IMAD R11, R3, UR5, RZ ;  /* 0x00000005030b7c24 */ /* 0x001fc6000f8e02ff */
[----:B------:R-:W4:Y:S01]  /*18120*/  LDL.LU R3, [R1+0x380] ;  /* 0x0003800001037983 */ /* 0x000f220000300800 */
[----:B-1----:R-:W-:-:S03]  /*18130*/  IMAD R12, R2, UR5, RZ ;  /* 0x00000005020c7c24 */ /* 0x002fc6000f8e02ff */
[----:B------:R2:W-:Y:S04]  /*18140*/  STL [R1+0x58], R11 ;  /* 0x0000580b01007387 */ /* 0x0005e80000100800 */
[----:B------:R-:W4:Y:S04]  /*18150*/  LDL.LU R2, [R1+0x384] ;  /* 0x0003840001027983 */ /* 0x000f280000300800 */
[----:B------:R0:W-:Y:S01]  /*18160*/  STL [R1+0x188], R12 ;  /* 0x0001880c01007387 */ /* 0x0001e20000100800 */
[----:B--2---:R-:W-:-:S03]  /*18170*/  IMAD R11, R28, UR5, RZ ;  /* 0x000000051c0b7c24 */ /* 0x004fc6000f8e02ff */
[----:B------:R-:W2:Y:S01]  /*18180*/  LDL.LU R28, [R1+0x38c] ;  /* 0x00038c00011c7983 */ /* 0x000ea20000300800 */
[----:B0-----:R-:W-:-:S03]  /*18190*/  IMAD R12, R8, UR5, RZ ;  /* 0x00000005080c7c24 */ /* 0x001fc6000f8e02ff */
[----:B------:R3:W-:Y:S04]  /*181a0*/  STL [R1+0x18c], R11 ;  /* 0x00018c0b01007387 */ /* 0x0007e80000100800 */
[----:B------:R-:W2:Y:S04]  /*181b0*/  LDL.LU R8, [R1+0x390] ;  /* 0x0003900001087983 */ /* 0x000ea80000300800 */
[----:B------:R0:W-:Y:S01]  /*181c0*/  STL [R1+0x208], R12 ;  /* 0x0002080c01007387 */ /* 0x0001e20000100800 */
[----:B---3--:R-:W-:-:S03]  /*181d0*/  IMAD R11, R29, UR5, RZ ;  /* 0x000000051d0b7c24 */ /* 0x008fc6000f8e02ff */
[----:B------:R-:W3:Y:S01]  /*181e0*/  LDL.LU R29, [R1+0x394] ;  /* 0x00039400011d7983 */ /* 0x000ee20000300800 */
[----:B0-----:R-:W-:-:S03]  /*181f0*/  IMAD R12, R4, UR5, RZ ;  /* 0x00000005040c7c24 */ /* 0x001fc6000f8e02ff */
[----:B------:R5:W-:Y:S04]  /*18200*/  STL [R1+0x230], R11 ;  /* 0x0002300b01007387 */ /* 0x000be80000100800 */
[----:B------:R-:W3:Y:S04]  /*18210*/  LDL.LU R4, [R1+0x398] ;  /* 0x0003980001047983 */ /* 0x000ee80000300800 */
[----:B------:R-:W-:Y:S01]  /*18220*/  STL [R1+0x23c], R12 ;  /* 0x00023c0c01007387 */ /* 0x000fe20000100800 */
[----:B-----5:R-:W-:Y:S02]  /*18230*/  IMAD R11, R10, UR5, RZ ;  /* 0x000000050a0b7c24 */ /* 0x020fe4000f8e02ff */
[----:B------:R-:W-:-:S03]  /*18240*/  IMAD R10, R9, UR5, RZ ;  /* 0x00000005090a7c24 */ /* 0x000fc6000f8e02ff */
[----:B------:R-:W-:Y:S01]  /*18250*/  STL [R1+0x244], R11 ;  /* 0x0002440b01007387 */ /* 0x000fe20000100800 */
[----:B------:R-:W-:-:S03]  /*18260*/  IMAD R9, R5, UR5, RZ ;  /* 0x0000000505097c24 */ /* 0x000fc6000f8e02ff */
[----:B------:R-:W5:Y:S04]  /*18270*/  LDL.LU R5, [R1+0x39c] ;  /* 0x00039c0001057983 */ /* 0x000f680000300800 */
[----:B------:R-:W-:Y:S04]  /*18280*/  STL [R1+0x24c], R10 ;  /* 0x00024c0a01007387 */ /* 0x000fe80000100800 */
[----:B------:R-:W-:Y:S04]  /*18290*/  STL [R1+0x254], R9 ;  /* 0x0002540901007387 */ /* 0x000fe80000100800 */
[----:B------:R-:W5:Y:S01]  /*182a0*/  LDL.LU R20, [R1+0x3a0] ;  /* 0x0003a00001147983 */ /* 0x000f620000300800 */
[----:B------:R-:W-:-:S03]  /*182b0*/  IMAD R6, R6, UR5, RZ ;  /* 0x0000000506067c24 */ /* 0x000fc6000f8e02ff */
[----:B------:R-:W5:Y:S04]  /*182c0*/  LDL.LU R19, [R1+0x3a4] ;  /* 0x0003a40001137983 */ /* 0x000f680000300800 */
[----:B------:R0:W-:Y:S04]  /*182d0*/  STL [R1+0x25c], R6 ;  /* 0x00025c0601007387 */ /* 0x0001e80000100800 */
[----:B------:R-:W5:Y:S04]  /*182e0*/  LDL.LU R18, [R1+0x3a8] ;  /* 0x0003a80001127983 */ /* 0x000f680000300800 */
[----:B0-----:R-:W5:Y:S04]  /*182f0*/  LDL.LU R6, [R1+0x3ac] ;  /* 0x0003ac0001067983 */ /* 0x001f680000300800 */
[----:B------:R-:W5:Y:S04]  /*18300*/  LDL.LU R17, [R1+0x3b0] ;  /* 0x0003b00001117983 */ /* 0x000f680000300800 */
[----:B------:R-:W5:Y:S01]  /*18310*/  LDL.LU R16, [R1+0x3b4] ;  /* 0x0003b40001107983 */ /* 0x000f620000300800 */
[----:B------:R-:W-:-:S05]  /*18320*/  IMAD R7, R7, UR5, RZ ;  /* 0x0000000507077c24 */ /* 0x000fca000f8e02ff */
[----:B------:R0:W-:Y:S04]  /*18330*/  STL [R1+0x264], R7 ;  /* 0x0002640701007387 */ /* 0x0001e80000100800 */
[----:B------:R-:W5:Y:S04]  /*18340*/  LDL.LU R15, [R1+0x3b8] ;  /* 0x0003b800010f7983 */ /* 0x000f680000300800 */
[----:B------:R-:W5:Y:S04]  /*18350*/  LDL.LU R14, [R1+0x3bc] ;  /* 0x0003bc00010e7983 */ /* 0x000f680000300800 */
[----:B------:R-:W5:Y:S04]  /*18360*/  LDL.LU R13, [R1+0x3c0] ;  /* 0x0003c000010d7983 */ /* 0x000f680000300800 */
[----:B------:R-:W5:Y:S04]  /*18370*/  LDL.LU R12, [R1+0x3c4] ;  /* 0x0003c400010c7983 */ /* 0x000f680000300800 */
[----:B------:R-:W5:Y:S04]  /*18380*/  LDL.LU R11, [R1+0x3c8] ;  /* 0x0003c800010b7983 */ /* 0x000f680000300800 */
[----:B0-----:R-:W5:Y:S01]  /*18390*/  LDL.LU R7, [R1+0x3cc] ;  /* 0x0003cc0001077983 */ /* 0x001f620000300800 */
[----:B----4-:R-:W-:-:S03]  /*183a0*/  IMAD R10, R0, UR5, RZ ;  /* 0x00000005000a7c24 */ /* 0x010fc6000f8e02ff */
[----:B------:R-:W4:Y:S04]  /*183b0*/  LDL.LU R0, [R1+0x3d0] ;  /* 0x0003d00001007983 */ /* 0x000f280000300800 */
[----:B------:R0:W-:Y:S01]  /*183c0*/  STL [R1+0x2cc], R10 ;  /* 0x0002cc0a01007387 */ /* 0x0001e20000100800 */
[----:B------:R-:W-:-:S03]  /*183d0*/  IMAD R9, R3, UR5, RZ ;  /* 0x0000000503097c24 */ /* 0x000fc6000f8e02ff */
[----:B------:R-:W4:Y:S04]  /*183e0*/  LDL.LU R3, [R1+0x3d4] ;  /* 0x0003d40001037983 */ /* 0x000f280000300800 */
[----:B------:R2:W-:Y:S01]  /*183f0*/  STL [R1+0x2d4], R9 ;  /* 0x0002d40901007387 */ /* 0x0005e20000100800 */
[----:B0-----:R-:W-:-:S03]  /*18400*/  IMAD R10, R2, UR5, RZ ;  /* 0x00000005020a7c24 */ /* 0x001fc6000f8e02ff */
[----:B------:R-:W4:Y:S04]  /*18410*/  LDL.LU R2, [R1+0x3d8] ;  /* 0x0003d80001027983 */ /* 0x000f280000300800 */
[----:B------:R0:W-:Y:S01]  /*18420*/  STL [R1+0x2dc], R10 ;  /* 0x0002dc0a01007387 */ /* 0x0001e20000100800 */
[----:B--2---:R-:W-:-:S03]  /*18430*/  IMAD R9, R28, UR5, RZ ;  /* 0x000000051c097c24 */ /* 0x004fc6000f8e02ff */
[----:B------:R-:W2:Y:S04]  /*18440*/  LDL.LU R28, [R1+0x3dc] ;  /* 0x0003dc00011c7983 */ /* 0x000ea80000300800 */
[----:B------:R3:W-:Y:S01]  /*18450*/  STL [R1+0x2e4], R9 ;  /* 0x0002e40901007387 */ /* 0x0007e20000100800 */
[----:B0-----:R-:W-:-:S03]  /*18460*/  IMAD R10, R8, UR5, RZ ;  /* 0x00000005080a7c24 */ /* 0x001fc6000f8e02ff */
[----:B------:R-:W2:Y:S04]  /*18470*/  LDL.LU R8, [R1+0x3e0] ;  /* 0x0003e00001087983 */ /* 0x000ea80000300800 */
[----:B------:R0:W-:Y:S01]  /*18480*/  STL [R1+0x2ec], R10 ;  /* 0x0002ec0a01007387 */ /* 0x0001e20000100800 */
[----:B---3--:R-:W-:-:S03]  /*18490*/  IMAD R9, R29, UR5, RZ ;  /* 0x000000051d097c24 */ /* 0x008fc6000f8e02ff */
[----:B------:R-:W3:Y:S04]  /*184a0*/  LDL.LU R29, [R1+0x3e8] ;  /* 0x0003e800011d7983 */ /* 0x000ee80000300800 */
[----:B------:R1:W-:Y:S01]  /*184b0*/  STL [R1+0x2f4], R9 ;  /* 0x0002f40901007387 */ /* 0x0003e20000100800 */
[----:B------:R-:W-:-:S03]  /*184c0*/  IMAD R4, R4, UR5, RZ ;  /* 0x0000000504047c24 */ /* 0x000fc6000f8e02ff */
[----:B0-----:R-:W3:Y:S04]  /*184d0*/  LDL.LU R10, [R1+0x3ec] ;  /* 0x0003ec00010a7983 */ /* 0x001ee80000300800 */
[----:B-1----:R-:W3:Y:S04]  /*184e0*/  LDL.LU R9, [R1+0x42c] ;  /* 0x00042c0001097983 */ /* 0x002ee80000300800 */
[----:B------:R0:W-:Y:S04]  /*184f0*/  STL [R1+0x2f8], R4 ;  /* 0x0002f80401007387 */ /* 0x0001e80000100800 */
[----:B0-----:R-:W3:Y:S01]  /*18500*/  LDL.LU R4, [R1+0x428] ;  /* 0x0004280001047983 */ /* 0x001ee20000300800 */
[----:B-----5:R-:W-:-:S05]  /*18510*/  IMAD R5, R5, UR5, RZ ;  /* 0x0000000505057c24 */ /* 0x020fca000f8e02ff */
[----:B------:R0:W-:Y:S01]  /*18520*/  STL [R1+0x2fc], R5 ;  /* 0x0002fc0501007387 */ /* 0x0001e20000100800 */
[----:B------:R-:W-:-:S03]  /*18530*/  IMAD R20, R20, UR5, RZ ;  /* 0x0000000514147c24 */ /* 0x000fc6000f8e02ff */
[----:B0-----:R-:W5:Y:S04]  /*18540*/  LDL.LU R5, [R1+0x424] ;  /* 0x0004240001057983 */ /* 0x001f680000300800 */
[----:B------:R0:W-:Y:S01]  /*18550*/  STL [R1+0x304], R20 ;  /* 0x0003041401007387 */ /* 0x0001e20000100800 */
[----:B------:R-:W-:Y:S02]  /*18560*/  IMAD R18, R18, UR5, RZ ;  /* 0x0000000512127c24 */ /* 0x000fe4000f8e02ff */
[----:B0-----:R-:W-:Y:S02]  /*18570*/  IMAD R20, R19, UR5, RZ ;  /* 0x0000000513147c24 */ /* 0x001fe4000f8e02ff */
[----:B------:R-:W-:-:S03]  /*18580*/  IMAD R19, R6, UR5, RZ ;  /* 0x0000000506137c24 */ /* 0x000fc6000f8e02ff */
[----:B------:R-:W-:Y:S04]  /*18590*/  STL [R1+0x308], R20 ;  /* 0x0003081401007387 */ /* 0x000fe80000100800 */
[----:B------:R-:W5:Y:S04]  /*185a0*/  LDL.LU R6, [R1+0x420] ;  /* 0x0004200001067983 */ /* 0x000f680000300800 */
[----:B------:R0:W-:Y:S04]  /*185b0*/  STL [R1+0x30c], R18 ;  /* 0x00030c1201007387 */ /* 0x0001e80000100800 */
[----:B------:R-:W-:Y:S01]  /*185c0*/  STL [R1+0x310], R19 ;  /* 0x0003101301007387 */ /* 0x000fe20000100800 */
[----:B0-----:R-:W-:-:S02]  /*185d0*/  IMAD R18, R17, UR5, RZ ;  /* 0x0000000511127c24 */ /* 0x001fc4000f8e02ff */
[----:B------:R-:W-:Y:S02]  /*185e0*/  IMAD R17, R16, UR5, RZ ;  /* 0x0000000510117c24 */ /* 0x000fe4000f8e02ff */
[----:B------:R-:W-:Y:S02]  /*185f0*/  IMAD R16, R15, UR5, RZ ;  /* 0x000000050f107c24 */ /* 0x000fe4000f8e02ff */
[----:B------:R-:W-:Y:S01]  /*18600*/  IMAD R15, R14, UR5, RZ ;  /* 0x000000050e0f7c24 */ /* 0x000fe2000f8e02ff */
[----:B------:R-:W-:Y:S01]  /*18610*/  STL [R1+0x314], R18 ;  /* 0x0003141201007387 */ /* 0x000fe20000100800 */
[----:B------:R-:W-:-:S03]  /*18620*/  IMAD R14, R13, UR5, RZ ;  /* 0x000000050d0e7c24 */ /* 0x000fc6000f8e02ff */
[----:B------:R-:W-:Y:S01]  /*18630*/  STL [R1+0x318], R17 ;  /* 0x0003181101007387 */ /* 0x000fe20000100800 */
[----:B------:R-:W-:-:S03]  /*18640*/  IMAD R13, R12, UR5, RZ ;  /* 0x000000050c0d7c24 */ /* 0x000fc6000f8e02ff */
[----:B------:R-:W-:Y:S01]  /*18650*/  STL [R1+0x31c], R16 ;  /* 0x00031c1001007387 */ /* 0x000fe20000100800 */
[----:B------:R-:W-:-:S03]  /*18660*/  IMAD R11, R11, UR5, RZ ;  /* 0x000000050b0b7c24 */ /* 0x000fc6000f8e02ff */
[----:B------:R-:W-:Y:S01]  /*18670*/  STL [R1+0x320], R15 ;  /* 0x0003200f01007387 */ /* 0x000fe20000100800 */
[----:B------:R-:W-:-:S03]  /*18680*/  IMAD R12, R7, UR5, RZ ;  /* 0x00000005070c7c24 */ /* 0x000fc6000f8e02ff */
[----:B------:R-:W-:Y:S04]  /*18690*/  STL [R1+0x324], R14 ;  /* 0x0003240e01007387 */ /* 0x000fe80000100800 */
[----:B------:R-:W-:Y:S04]  /*186a0*/  STL [R1+0x328], R13 ;  /* 0x0003280d01007387 */ /* 0x000fe80000100800 */
[----:B------:R-:W5:Y:S04]  /*186b0*/  LDL.LU R7, [R1+0x41c] ;  /* 0x00041c0001077983 */ /* 0x000f680000300800 */
[----:B------:R4:W-:Y:S04]  /*186c0*/  STL [R1+0x32c], R11 ;  /* 0x00032c0b01007387 */ /* 0x0009e80000100800 */
[----:B------:R0:W-:Y:S01]  /*186d0*/  STL [R1+0x330], R12 ;  /* 0x0003300c01007387 */ /* 0x0001e20000100800 */
[----:B----4-:R-:W-:-:S03]  /*186e0*/  IMAD R11, R0, UR5, RZ ;  /* 0x00000005000b7c24 */ /* 0x010fc6000f8e02ff */
[----:B------:R-:W4:Y:S04]  /*186f0*/  LDL.LU R0, [R1+0x418] ;  /* 0x0004180001007983 */ /* 0x000f280000300800 */
[----:B------:R1:W-:Y:S01]  /*18700*/  STL [R1+0x334], R11 ;  /* 0x0003340b01007387 */ /* 0x0003e20000100800 */
[----:B0-----:R-:W-:-:S03]  /*18710*/  IMAD R12, R3, UR5, RZ ;  /* 0x00000005030c7c24 */ /* 0x001fc6000f8e02ff */
[----:B------:R-:W4:Y:S04]  /*18720*/  LDL.LU R3, [R1+0x414] ;  /* 0x0004140001037983 */ /* 0x000f280000300800 */
[----:B------:R2:W-:Y:S01]  /*18730*/  STL [R1+0x338], R12 ;  /* 0x0003380c01007387 */ /* 0x0005e20000100800 */
[----:B-1----:R-:W-:-:S03]  /*18740*/  IMAD R11, R2, UR5, RZ ;  /* 0x00000005020b7c24 */ /* 0x002fc6000f8e02ff */
        /* <DEDUP_REMOVED lines=9> */
[----:B------:R-:W3:Y:S01]  /*187e0*/  LDL.LU R29, [R1+0x404] ;  /* 0x00040400011d7983 */ /* 0x000ee20000300800 */
[----:B0-----:R-:W-:-:S03]  /*187f0*/  IMAD R11, R10, UR5, RZ ;  /* 0x000000050a0b7c24 */ /* 0x001fc6000f8e02ff */
[----:B------:R-:W-:Y:S01]  /*18800*/  STL [R1+0x348], R12 ;  /* 0x0003480c01007387 */ /* 0x000fe20000100800 */
[----:B------:R-:W-:-:S03]  /*18810*/  IMAD R10, R9, UR5, RZ ;  /* 0x00000005090a7c24 */ /* 0x000fc6000f8e02ff */
[----:B------:R-:W-:Y:S01]  /*18820*/  STL [R1+0x34c], R11 ;  /* 0x00034c0b01007387 */ /* 0x000fe20000100800 */
[----:B------:R-:W-:-:S03]  /*18830*/  IMAD R9, R4, UR5, RZ ;  /* 0x0000000504097c24 */ /* 0x000fc6000f8e02ff */
[----:B------:R-:W3:Y:S04]  /*18840*/  LDL.LU R4, [R1+0x400] ;  /* 0x0004000001047983 */ /* 0x000ee80000300800 */
[----:B------:R-:W-:Y:S04]  /*18850*/  STL [R1+0x350], R10 ;  /* 0x0003500a01007387 */ /* 0x000fe80000100800 */
[----:B------:R-:W-:Y:S04]  /*18860*/  STL [R1+0x354], R9 ;  /* 0x0003540901007387 */ /* 0x000fe80000100800 */
[----:B------:R-:W3:Y:S01]  /*18870*/  LDL.LU R20, [R1+0x3fc] ;  /* 0x0003fc0001147983 */ /* 0x000ee20000300800 */
[----:B-----5:R-:W-:-:S03]  /*18880*/  IMAD R5, R5, UR5, RZ ;  /* 0x0000000505057c24 */ /* 0x020fc6000f8e02ff */
[----:B------:R-:W5:Y:S04]  /*18890*/  LDL.LU R19, [R1+0x3f8] ;  /* 0x0003f80001137983 */ /* 0x000f680000300800 */
[----:B------:R0:W-:Y:S04]  /*188a0*/  STL [R1+0x358], R5 ;  /* 0x0003580501007387 */ /* 0x0001e80000100800 */
[----:B------:R-:W5:Y:S04]  /*188b0*/  LDL.LU R18, [R1+0x3f4] ;  /* 0x0003f40001127983 */ /* 0x000f680000300800 */
[----:B0-----:R-:W5:Y:S04]  /*188c0*/  LDL.LU R5, [R1+0x3f0] ;  /* 0x0003f00001057983 */ /* 0x001f680000300800 */
[----:B------:R-:W5:Y:S01]  /*188d0*/  LDL.LU R17, [R1+0x3e4] ;  /* 0x0003e40001117983 */ /* 0x000f620000300800 */
[----:B------:R-:W-:-:S03]  /*188e0*/  IMAD R6, R6, UR5, RZ ;  /* 0x0000000506067c24 */ /* 0x000fc6000f8e02ff */
[----:B------:R-:W5:Y:S04]  /*188f0*/  LDL.LU R16, [R1+0x388] ;  /* 0x0003880001107983 */ /* 0x000f680000300800 */
[----:B------:R0:W-:Y:S04]  /*18900*/  STL [R1+0x35c], R6 ;  /* 0x00035c0601007387 */ /* 0x0001e80000100800 */
[----:B------:R-:W5:Y:S04]  /*18910*/  LDL.LU R15, [R1+0x300] ;  /* 0x00030000010f7983 */ /* 0x000f680000300800 */
[----:B------:R-:W5:Y:S04]  /*18920*/  LDL.LU R14, [R1+0x2f0] ;  /* 0x0002f000010e7983 */ /* 0x000f680000300800 */
[----:B------:R-:W5:Y:S04]  /*18930*/  LDL.LU R13, [R1+0x2e8] ;  /* 0x0002e800010d7983 */ /* 0x000f680000300800 */
[----:B------:R-:W5:Y:S04]  /*18940*/  LDL.LU R12, [R1+0x2e0] ;  /* 0x0002e000010c7983 */ /* 0x000f680000300800 */
[----:B------:R-:W5:Y:S04]  /*18950*/  LDL.LU R11, [R1+0x2d8] ;  /* 0x0002d800010b7983 */ /* 0x000f680000300800 */
[----:B0-----:R-:W5:Y:S01]  /*18960*/  LDL.LU R6, [R1+0x2d0] ;  /* 0x0002d00001067983 */ /* 0x001f620000300800 */
[----:B------:R-:W-:-:S03]  /*18970*/  IMAD R10, R7, UR5, RZ ;  /* 0x00000005070a7c24 */ /* 0x000fc6000f8e02ff */
[----:B------:R-:W5:Y:S04]  /*18980*/  LDL.LU R7, [R1+0x2c8] ;  /* 0x0002c80001077983 */ /* 0x000f680000300800 */
        /* <DEDUP_REMOVED lines=11> */
[----:B------:R-:W2:Y:S01]  /*18a40*/  LDL.LU R28, [R1+0x2b8] ;  /* 0x0002b800011c7983 */ /* 0x000ea20000300800 */
[----:B0-----:R-:W-:-:S03]  /*18a50*/  IMAD R9, R8, UR5, RZ ;  /* 0x0000000508097c24 */ /* 0x001fc6000f8e02ff */
[----:B------:R0:W-:Y:S04]  /*18a60*/  STL [R1+0x370], R10 ;  /* 0x0003700a01007387 */ /* 0x0001e80000100800 */
[----:B------:R-:W2:Y:S04]  /*18a70*/  LDL.LU R8, [R1+0x2b4] ;  /* 0x0002b40001087983 */ /* 0x000ea80000300800 */
[----:B------:R1:W-:Y:S04]  /*18a80*/  STL [R1+0x374], R9 ;  /* 0x0003740901007387 */ /* 0x0003e80000100800 */
[----:B0-----:R-:W2:Y:S01]  /*18a90*/  LDL.LU R10, [R1+0x2b0] ;  /* 0x0002b000010a7983 */ /* 0x001ea20000300800 */
[----:B---3--:R-:W-:-:S03]  /*18aa0*/  IMAD R29, R29, UR5, RZ ;  /* 0x000000051d1d7c24 */ /* 0x008fc6000f8e02ff */
[----:B-1----:R-:W3:Y:S04]  /*18ab0*/  LDL.LU R9, [R1+0x2ac] ;  /* 0x0002ac0001097983 */ /* 0x002ee80000300800 */
[----:B------:R0:W-:Y:S04]  /*18ac0*/  STL [R1+0x378], R29 ;  /* 0x0003781d01007387 */ /* 0x0001e80000100800 */
[----:B0-----:R-:W3:Y:S01]  /*18ad0*/  LDL.LU R29, [R1+0x2a8] ;  /* 0x0002a800011d7983 */ /* 0x001ee20000300800 */
[----:B------:R-:W-:-:S05]  /*18ae0*/  IMAD R4, R4, UR5, RZ ;  /* 0x0000000504047c24 */ /* 0x000fca000f8e02ff */
[----:B------:R0:W-:Y:S01]  /*18af0*/  STL [R1+0x37c], R4 ;  /* 0x00037c0401007387 */ /* 0x0001e20000100800 */
[----:B------:R-:W-:-:S03]  /*18b00*/  IMAD R20, R20, UR5, RZ ;  /* 0x0000000514147c24 */ /* 0x000fc6000f8e02ff */
[----:B0-----:R-:W3:Y:S04]  /*18b10*/  LDL.LU R4, [R1+0x2a4] ;  /* 0x0002a40001047983 */ /* 0x001ee80000300800 */
[----:B------:R0:W-:Y:S01]  /*18b20*/  STL [R1+0x380], R20 ;  /* 0x0003801401007387 */ /* 0x0001e20000100800 */
[----:B-----5:R-:W-:Y:S02]  /*18b30*/  IMAD R18, R18, UR5, RZ ;  /* 0x0000000512127c24 */ /* 0x020fe4000f8e02ff */
        /* <DEDUP_REMOVED lines=11> */
[----:B------:R-:W-:Y:S02]  /*18bf0*/  IMAD R14, R13, UR5, RZ ;  /* 0x000000050d0e7c24 */ /* 0x000fe4000f8e02ff */
[----:B------:R-:W-:Y:S01]  /*18c00*/  IMAD R13, R12, UR5, RZ ;  /* 0x000000050c0d7c24 */ /* 0x000fe2000f8e02ff */
[----:B------:R-:W-:Y:S01]  /*18c10*/  STL [R1+0x388], R17 ;  /* 0x0003881101007387 */ /* 0x000fe20000100800 */
[----:B------:R-:W-:-:S03]  /*18c20*/  IMAD R11, R11, UR5, RZ ;  /* 0x000000050b0b7c24 */ /* 0x000fc6000f8e02ff */
[----:B------:R-:W-:Y:S01]  /*18c30*/  STL [R1+0x300], R16 ;  /* 0x0003001001007387 */ /* 0x000fe20000100800 */
[----:B------:R-:W-:-:S03]  /*18c40*/  IMAD R12, R6, UR5, RZ ;  /* 0x00000005060c7c24 */ /* 0x000fc6000f8e02ff */
[----:B------:R-:W-:Y:S04]  /*18c50*/  STL [R1+0x2f0], R15 ;  /* 0x0002f00f01007387 */ /* 0x000fe80000100800 */
[----:B------:R-:W-:Y:S04]  /*18c60*/  STL [R1+0x2e8], R14 ;  /* 0x0002e80e01007387 */ /* 0x000fe80000100800 */
[----:B------:R-:W-:Y:S04]  /*18c70*/  STL [R1+0x2e0], R13 ;  /* 0x0002e00d01007387 */ /* 0x000fe80000100800 */
[----:B------:R-:W5:Y:S04]  /*18c80*/  LDL.LU R6, [R1+0x29c] ;  /* 0x00029c0001067983 */ /* 0x000f680000300800 */
[----:B------:R0:W-:Y:S04]  /*18c90*/  STL [R1+0x2d8], R11 ;  /* 0x0002d80b01007387 */ /* 0x0001e80000100800 */
[----:B------:R4:W-:Y:S01]  /*18ca0*/  STL [R1+0x2d0], R12 ;  /* 0x0002d00c01007387 */ /* 0x0009e20000100800 */
[----:B0-----:R-:W-:-:S03]  /*18cb0*/  IMAD R11, R7, UR5, RZ ;  /* 0x00000005070b7c24 */ /* 0x001fc6000f8e02ff */
[----:B------:R-:W5:Y:S01]  /*18cc0*/  LDL.LU R7, [R1+0x298] ;  /* 0x0002980001077983 */ /* 0x000f620000300800 */
[----:B----4-:R-:W-:-:S03]  /*18cd0*/  IMAD R12, R0, UR5, RZ ;  /* 0x00000005000c7c24 */ /* 0x010fc6000f8e02ff */
[----:B------:R0:W-:Y:S04]  /*18ce0*/  STL [R1+0x2c8], R11 ;  /* 0x0002c80b01007387 */ /* 0x0001e80000100800 */
        /* <DEDUP_REMOVED lines=12> */
[----:B------:R-:W2:Y:S01]  /*18db0*/  LDL.LU R8, [R1+0x284] ;  /* 0x0002840001087983 */ /* 0x000ea20000300800 */
[----:B-1----:R-:W-:-:S03]  /*18dc0*/  IMAD R11, R10, UR5, RZ ;  /* 0x000000050a0b7c24 */ /* 0x002fc6000f8e02ff */
[----:B------:R-:W-:Y:S01]  /*18dd0*/  STL [R1+0x2b4], R12 ;  /* 0x0002b40c01007387 */ /* 0x000fe20000100800 */
[----:B---3--:R-:W-:-:S03]  /*18de0*/  IMAD R10, R9, UR5, RZ ;  /* 0x00000005090a7c24 */ /* 0x008fc6000f8e02ff */
[----:B------:R-:W-:Y:S01]  /*18df0*/  STL [R1+0x2b0], R11 ;  /* 0x0002b00b01007387 */ /* 0x000fe20000100800 */
[----:B------:R-:W-:-:S03]  /*18e00*/  IMAD R9, R29, UR5, RZ ;  /* 0x000000051d097c24 */ /* 0x000fc6000f8e02ff */
[----:B------:R-:W3:Y:S04]  /*18e10*/  LDL.LU R29, [R1+0x280] ;  /* 0x00028000011d7983 */ /* 0x000ee80000300800 */
[----:B------:R-:W-:Y:S04]  /*18e20*/  STL [R1+0x2ac], R10 ;  /* 0x0002ac0a01007387 */ /* 0x000fe80000100800 */
[----:B------:R-:W-:Y:S04]  /*18e30*/  STL [R1+0x2a8], R9 ;  /* 0x0002a80901007387 */ /* 0x000fe80000100800 */
[----:B------:R-:W3:Y:S04]  /*18e40*/  LDL.LU R20, [R1+0x27c] ;  /* 0x00027c0001147983 */ /* 0x000ee80000300800 */
[----:B------:R-:W3:Y:S01]  /*18e50*/  LDL.LU R19, [R1+0x278] ;  /* 0x0002780001137983 */ /* 0x000ee20000300800 */
[----:B------:R-:W-:-:S05]  /*18e60*/  IMAD R4, R4, UR5, RZ ;  /* 0x0000000504047c24 */ /* 0x000fca000f8e02ff */
[----:B------:R0:W-:Y:S04]  /*18e70*/  STL [R1+0x2a4], R4 ;  /* 0x0002a40401007387 */ /* 0x0001e80000100800 */
[----:B------:R-:W3:Y:S04]  /*18e80*/  LDL.LU R18, [R1+0x274] ;  /* 0x0002740001127983 */ /* 0x000ee80000300800 */
[----:B0-----:R-:W3:Y:S04]  /*18e90*/  LDL.LU R4, [R1+0x270] ;  /* 0x0002700001047983 */ /* 0x001ee80000300800 */
[----:B------:R-:W3:Y:S01]  /*18ea0*/  LDL.LU R17, [R1+0x26c] ;  /* 0x00026c0001117983 */ /* 0x000ee20000300800 */
[----:B-----5:R-:W-:-:S03]  /*18eb0*/  IMAD R5, R5, UR5, RZ ;  /* 0x0000000505057c24 */ /* 0x020fc6000f8e02ff */
        /* <DEDUP_REMOVED lines=25> */
[----:B------:R1:W-:Y:S04]  /*19050*/  STL [R1+0x288], R9 ;  /* 0x0002880901007387 */ /* 0x0003e80000100800 */
[----:B0-----:R-:W2:Y:S01]  /*19060*/  LDL.LU R10, [R1+0x218] ;  /* 0x00021800010a7983 */ /* 0x001ea20000300800 */
[----:B------:R-:W-:-:S03]  /*19070*/  IMAD R8, R8, UR5, RZ ;  /* 0x0000000508087c24 */ /* 0x000fc6000f8e02ff */
[----:B-1----:R-:W2:Y:S04]  /*19080*/  LDL.LU R9, [R1+0x214] ;  /* 0x0002140001097983 */ /* 0x002ea80000300800 */
[----:B------:R0:W-:Y:S04]  /*19090*/  STL [R1+0x284], R8 ;  /* 0x0002840801007387 */ /* 0x0001e80000100800 */
[----:B0-----:R-:W2:Y:S01]  /*190a0*/  LDL.LU R8, [R1+0x210] ;  /* 0x0002100001087983 */ /* 0x001ea20000300800 */
[----:B---3--:R-:W-:-:S05]  /*190b0*/  IMAD R29, R29, UR5, RZ ;  /* 0x000000051d1d7c24 */ /* 0x008fca000f8e02ff */
[----:B------:R0:W-:Y:S01]  /*190c0*/  STL [R1+0x280], R29 ;  /* 0x0002801d01007387 */ /* 0x0001e20000100800 */
[----:B------:R-:W-:-:S03]  /*190d0*/  IMAD R20, R20, UR5, RZ ;  /* 0x0000000514147c24 */ /* 0x000fc6000f8e02ff */
[----:B0-----:R-:W3:Y:S04]  /*190e0*/  LDL.LU R29, [R1+0x20c] ;  /* 0x00020c00011d7983 */ /* 0x001ee80000300800 */
[----:B------:R0:W-:Y:S02]  /*190f0*/  STL [R1+0x27c], R20 ;  /* 0x00027c1401007387 */ /* 0x0001e40000100800 */
[----:B0-----:R-:W-:Y:S02]  /*19100*/  IMAD R20, R19, UR5, RZ ;  /* 0x0000000513147c24 */ /* 0x001fe4000f8e02ff */
[----:B------:R-:W-:-:S03]  /*19110*/  IMAD R18, R18, UR5, RZ ;  /* 0x0000000512127c24 */ /* 0x000fc6000f8e02ff */
[----:B------:R-:W-:Y:S01]  /*19120*/  STL [R1+0x278], R20 ;  /* 0x0002781401007387 */ /* 0x000fe20000100800 */
[----:B------:R-:W-:-:S03]  /*19130*/  IMAD R19, R4, UR5, RZ ;  /* 0x0000000504137c24 */ /* 0x000fc6000f8e02ff */
[----:B------:R-:W3:Y:S04]  /*19140*/  LDL.LU R4, [R1+0x204] ;  /* 0x0002040001047983 */ /* 0x000ee80000300800 */
[----:B------:R0:W-:Y:S04]  /*19150*/  STL [R1+0x274], R18 ;  /* 0x0002741201007387 */ /* 0x0001e80000100800 */
[----:B------:R-:W-:Y:S01]  /*19160*/  STL [R1+0x270], R19 ;  /* 0x0002701301007387 */ /* 0x000fe20000100800 */
[----:B0-----:R-:W-:Y:S02]  /*19170*/  IMAD R18, R17, UR5, RZ ;  /* 0x0000000511127c24 */ /* 0x001fe4000f8e02ff */
[----:B-----5:R-:W-:-:S02]  /*19180*/  IMAD R17, R16, UR5, RZ ;  /* 0x0000000510117c24 */ /* 0x020fc4000f8e02ff */
        /* <DEDUP_REMOVED lines=15> */
[----:B0-----:R-:W-:-:S03]  /*19280*/  IMAD R11, R6, UR5, RZ ;  /* 0x00000005060b7c24 */ /* 0x001fc6000f8e02ff */
[----:B------:R-:W5:Y:S04]  /*19290*/  LDL.LU R6, [R1+0x1fc] ;  /* 0x0001fc0001067983 */ /* 0x000f680000300800 */
[----:B------:R4:W-:Y:S01]  /*192a0*/  STL [R1+0x234], R11 ;  /* 0x0002340b01007387 */ /* 0x0009e20000100800 */
[----:B-1----:R-:W-:-:S03]  /*192b0*/  IMAD R12, R7, UR5, RZ ;  /* 0x00000005070c7c24 */ /* 0x002fc6000f8e02ff */
        /* <DEDUP_REMOVED lines=14> */
[----:B------:R-:W-:Y:S04]  /*193a0*/  STL [R1+0x21c], R12 ;  /* 0x00021c0c01007387 */ /* 0x000fe80000100800 */
[----:B------:R-:W-:Y:S01]  /*193b0*/  STL [R1+0x218], R11 ;  /* 0x0002180b01007387 */ /* 0x000fe20000100800 */
[----:B------:R-:W-:Y:S02]  /*193c0*/  IMAD R9, R9, UR5, RZ ;  /* 0x0000000509097c24 */ /* 0x000fe4000f8e02ff */
[----:B------:R-:W-:Y:S02]  /*193d0*/  IMAD R10, R8, UR5, RZ ;  /* 0x00000005080a7c24 */ /* 0x000fe4000f8e02ff */
[----:B------:R-:W2:Y:S04]  /*193e0*/  LDL.LU R8, [R1+0x1e4] ;  /* 0x0001e40001087983 */ /* 0x000ea80000300800 */
[----:B------:R3:W-:Y:S04]  /*193f0*/  STL [R1+0x214], R9 ;  /* 0x0002140901007387 */ /* 0x0007e80000100800 */
[----:B------:R-:W-:Y:S04]  /*19400*/  STL [R1+0x210], R10 ;  /* 0x0002100a01007387 */ /* 0x000fe80000100800 */
[----:B------:R-:W2:Y:S04]  /*19410*/  LDL.LU R20, [R1+0x1e0] ;  /* 0x0001e00001147983 */ /* 0x000ea80000300800 */
[----:B------:R-:W2:Y:S01]  /*19420*/  LDL.LU R19, [R1+0x1dc] ;  /* 0x0001dc0001137983 */ /* 0x000ea20000300800 */
[----:B---3--:R-:W-:-:S05]  /*19430*/  IMAD R9, R29, UR5, RZ ;  /* 0x000000051d097c24 */ /* 0x008fca000f8e02ff */
[----:B------:R-:W-:Y:S04]  /*19440*/  STL [R1+0x20c], R9 ;  /* 0x00020c0901007387 */ /* 0x000fe80000100800 */
[----:B------:R-:W3:Y:S04]  /*19450*/  LDL.LU R18, [R1+0x1d8] ;  /* 0x0001d80001127983 */ /* 0x000ee80000300800 */
[----:B------:R-:W3:Y:S04]  /*19460*/  LDL.LU R29, [R1+0x1d4] ;  /* 0x0001d400011d7983 */ /* 0x000ee80000300800 */
[----:B------:R-:W3:Y:S04]  /*19470*/  LDL.LU R17, [R1+0x1d0] ;  /* 0x0001d00001117983 */ /* 0x000ee80000300800 */
[----:B------:R-:W3:Y:S01]  /*19480*/  LDL.LU R16, [R1+0x1cc] ;  /* 0x0001cc0001107983 */ /* 0x000ee20000300800 */
[----:B------:R-:W-:-:S05]  /*19490*/  IMAD R4, R4, UR5, RZ ;  /* 0x0000000504047c24 */ /* 0x000fca000f8e02ff */
[----:B------:R0:W-:Y:S04]  /*194a0*/  STL [R1+0x204], R4 ;  /* 0x0002040401007387 */ /* 0x0001e80000100800 */
[----:B------:R-:W3:Y:S04]  /*194b0*/  LDL.LU R15, [R1+0x1c8] ;  /* 0x0001c800010f7983 */ /* 0x000ee80000300800 */
[----:B------:R-:W3:Y:S04]  /*194c0*/  LDL.LU R14, [R1+0x1c4] ;  /* 0x0001c400010e7983 */ /* 0x000ee80000300800 */
[----:B------:R-:W3:Y:S04]  /*194d0*/  LDL.LU R13, [R1+0x1c0] ;  /* 0x0001c000010d7983 */ /* 0x000ee80000300800 */
[----:B------:R-:W3:Y:S04]  /*194e0*/  LDL.LU R12, [R1+0x1bc] ;  /* 0x0001bc00010c7983 */ /* 0x000ee80000300800 */
[----:B------:R-:W3:Y:S04]  /*194f0*/  LDL.LU R11, [R1+0x1b8] ;  /* 0x0001b800010b7983 */ /* 0x000ee80000300800 */
[----:B0-----:R-:W3:Y:S01]  /*19500*/  LDL.LU R4, [R1+0x1b4] ;  /* 0x0001b40001047983 */ /* 0x001ee20000300800 */
[----:B-----5:R-:W-:-:S03]  /*19510*/  IMAD R10, R5, UR5, RZ ;  /* 0x00000005050a7c24 */ /* 0x020fc6000f8e02ff */
[----:B------:R-:W5:Y:S04]  /*19520*/  LDL.LU R5, [R1+0x1b0] ;  /* 0x0001b00001057983 */ /* 0x000f680000300800 */
[----:B------:R0:W-:Y:S01]  /*19530*/  STL [R1+0x200], R10 ;  /* 0x0002000a01007387 */ /* 0x0001e20000100800 */
[----:B------:R-:W-:-:S03]  /*19540*/  IMAD R9, R6, UR5, RZ ;  /* 0x0000000506097c24 */ /* 0x000fc6000f8e02ff */
[----:B------:R-:W5:Y:S04]  /*19550*/  LDL.LU R6, [R1+0x1ac] ;  /* 0x0001ac0001067983 */ /* 0x000f680000300800 */
[----:B------:R4:W-:Y:S01]  /*19560*/  STL [R1+0x1fc], R9 ;  /* 0x0001fc0901007387 */ /* 0x0009e20000100800 */
[----:B0-----:R-:W-:-:S03]  /*19570*/  IMAD R10, R7, UR5, RZ ;  /* 0x00000005070a7c24 */ /* 0x001fc6000f8e02ff */
        /* <DEDUP_REMOVED lines=10> */
[----:B------:R1:W-:Y:S04]  /*19620*/  STL [R1+0x1ec], R9 ;  /* 0x0001ec0901007387 */ /* 0x0003e80000100800 */
[----:B0-----:R-:W4:Y:S04]  /*19630*/  LDL.LU R10, [R1+0x198] ;  /* 0x00019800010a7983 */ /* 0x001f280000300800 */
[----:B-1----:R-:W4:Y:S01]  /*19640*/  LDL.LU R9, [R1+0x194] ;  /* 0x0001940001097983 */ /* 0x002f220000300800 */
[----:B--2---:R-:W-:-:S05]  /*19650*/  IMAD R28, R28, UR5, RZ ;  /* 0x000000051c1c7c24 */ /* 0x004fca000f8e02ff */
[----:B------:R0:W-:Y:S04]  /*19660*/  STL [R1+0x1e8], R28 ;  /* 0x0001e81c01007387 */ /* 0x0001e80000100800 */
[----:B0-----:R-:W2:Y:S01]  /*19670*/  LDL.LU R28, [R1+0x190] ;  /* 0x00019000011c7983 */ /* 0x001ea20000300800 */
[----:B------:R-:W-:-:S05]  /*19680*/  IMAD R8, R8, UR5, RZ ;  /* 0x0000000508087c24 */ /* 0x000fca000f8e02ff */
[----:B------:R0:W-:Y:S01]  /*19690*/  STL [R1+0x1e4], R8 ;  /* 0x0001e40801007387 */ /* 0x0001e20000100800 */
[----:B------:R-:W-:-:S03]  /*196a0*/  IMAD R20, R20, UR5, RZ ;  /* 0x0000000514147c24 */ /* 0x000fc6000f8e02ff */
[----:B0-----:R-:W2:Y:S04]  /*196b0*/  LDL.LU R8, [R1+0x184] ;  /* 0x0001840001087983 */ /* 0x001ea80000300800 */
[----:B------:R0:W-:Y:S02]  /*196c0*/  STL [R1+0x1e0], R20 ;  /* 0x0001e01401007387 */ /* 0x0001e40000100800 */
[----:B0-----:R-:W-:Y:S02]  /*196d0*/  IMAD R20, R19, UR5, RZ ;  /* 0x0000000513147c24 */ /* 0x001fe4000f8e02ff */
[----:B---3--:R-:W-:-:S03]  /*196e0*/  IMAD R18, R18, UR5, RZ ;  /* 0x0000000512127c24 */ /* 0x008fc6000f8e02ff */
[----:B------:R-:W-:Y:S01]  /*196f0*/  STL [R1+0x1dc], R20 ;  /* 0x0001dc1401007387 */ /* 0x000fe20000100800 */
[----:B------:R-:W-:-:S03]  /*19700*/  IMAD R19, R29, UR5, RZ ;  /* 0x000000051d137c24 */ /* 0x000fc6000f8e02ff */
[----:B------:R-:W3:Y:S04]  /*19710*/  LDL.LU R29, [R1+0x180] ;  /* 0x00018000011d7983 */ /* 0x000ee80000300800 */
[----:B------:R0:W-:Y:S04]  /*19720*/  STL [R1+0x1d8], R18 ;  /* 0x0001d81201007387 */ /* 0x0001e80000100800 */
[----:B------:R-:W-:Y:S01]  /*19730*/  STL [R1+0x1d4], R19 ;  /* 0x0001d41301007387 */ /* 0x000fe20000100800 */
[----:B0-----:R-:W-:Y:S02]  /*19740*/  IMAD R18, R17, UR5, RZ ;  /* 0x0000000511127c24 */ /* 0x001fe4000f8e02ff */
[----:B------:R-:W-:-:S02]  /*19750*/  IMAD R17, R16, UR5, RZ ;  /* 0x0000000510117c24 */ /* 0x000fc4000f8e02ff */
        /* <DEDUP_REMOVED lines=12> */
[----:B------:R-:W3:Y:S04]  /*19820*/  LDL.LU R4, [R1+0x17c] ;  /* 0x00017c0001047983 */ /* 0x000ee80000300800 */
[----:B------:R5:W-:Y:S04]  /*19830*/  STL [R1+0x1b8], R11 ;  /* 0x0001b80b01007387 */ /* 0x000be80000100800 */
[----:B------:R0:W-:Y:S01]  /*19840*/  STL [R1+0x1b4], R12 ;  /* 0x0001b40c01007387 */ /* 0x0001e20000100800 */
[----:B-----5:R-:W-:-:S03]  /*19850*/  IMAD R11, R5, UR5, RZ ;  /* 0x00000005050b7c24 */ /* 0x020fc6000f8e02ff */
[----:B------:R-:W5:Y:S04]  /*19860*/  LDL.LU R5, [R1+0x178] ;  /* 0x0001780001057983 */ /* 0x000f680000300800 */
[----:B------:R1:W-:Y:S01]  /*19870*/  STL [R1+0x1b0], R11 ;  /* 0x0001b00b01007387 */ /* 0x0003e20000100800 */
[----:B0-----:R-:W-:-:S03]  /*19880*/  IMAD R12, R6, UR5, RZ ;  /* 0x00000005060c7c24 */ /* 0x001fc6000f8e02ff */
[----:B------:R-:W5:Y:S04]  /*19890*/  LDL.LU R6, [R1+0x174] ;  /* 0x0001740001067983 */ /* 0x000f680000300800 */
[----:B------:R4:W-:Y:S01]  /*198a0*/  STL [R1+0x1ac], R12 ;  /* 0x0001ac0c01007387 */ /* 0x0009e20000100800 */
[----:B-1----:R-:W-:-:S03]  /*198b0*/  IMAD R11, R7, UR5, RZ ;  /* 0x00000005070b7c24 */ /* 0x002fc6000f8e02ff */
        /* <DEDUP_REMOVED lines=9> */
[----:B------:R-:W4:Y:S01]  /*19950*/  LDL.LU R2, [R1+0x164] ;  /* 0x0001640001027983 */ /* 0x000f220000300800 */
[----:B0-----:R-:W-:-:S03]  /*19960*/  IMAD R11, R10, UR5, RZ ;  /* 0x000000050a0b7c24 */ /* 0x001fc6000f8e02ff */
[----:B------:R-:W-:Y:S01]  /*19970*/  STL [R1+0x19c], R12 ;  /* 0x00019c0c01007387 */ /* 0x000fe20000100800 */
[----:B------:R-:W-:-:S03]  /*19980*/  IMAD R10, R9, UR5, RZ ;  /* 0x00000005090a7c24 */ /* 0x000fc6000f8e02ff */
[----:B------:R-:W-:Y:S01]  /*19990*/  STL [R1+0x198], R11 ;  /* 0x0001980b01007387 */ /* 0x000fe20000100800 */
[----:B--2---:R-:W-:-:S03]  /*199a0*/  IMAD R9, R28, UR5, RZ ;  /* 0x000000051c097c24 */ /* 0x004fc6000f8e02ff */
[----:B------:R-:W2:Y:S04]  /*199b0*/  LDL.LU R28, [R1+0x160] ;  /* 0x00016000011c7983 */ /* 0x000ea80000300800 */
[----:B------:R-:W-:Y:S04]  /*199c0*/  STL [R1+0x194], R10 ;  /* 0x0001940a01007387 */ /* 0x000fe80000100800 */
[----:B------:R0:W-:Y:S04]  /*199d0*/  STL [R1+0x190], R9 ;  /* 0x0001900901007387 */ /* 0x0001e80000100800 */
[----:B------:R-:W2:Y:S04]  /*199e0*/  LDL.LU R20, [R1+0x15c] ;  /* 0x00015c0001147983 */ /* 0x000ea80000300800 */
[----:B------:R-:W2:Y:S01]  /*199f0*/  LDL.LU R19, [R1+0x158] ;  /* 0x0001580001137983 */ /* 0x000ea20000300800 */
[----:B------:R-:W-:-:S05]  /*19a00*/  IMAD R8, R8, UR5, RZ ;  /* 0x0000000508087c24 */ /* 0x000fca000f8e02ff */
[----:B------:R3:W-:Y:S04]  /*19a10*/  STL [R1+0x184], R8 ;  /* 0x0001840801007387 */ /* 0x0007e80000100800 */
[----:B------:R-:W2:Y:S04]  /*19a20*/  LDL.LU R18, [R1+0x154] ;  /* 0x0001540001127983 */ /* 0x000ea80000300800 */
[----:B0-----:R-:W2:Y:S04]  /*19a30*/  LDL.LU R9, [R1+0x150] ;  /* 0x0001500001097983 */ /* 0x001ea80000300800 */
[----:B------:R-:W2:Y:S04]  /*19a40*/  LDL.LU R17, [R1+0x14c] ;  /* 0x00014c0001117983 */ /* 0x000ea80000300800 */
[----:B------:R-:W2:Y:S01]  /*19a50*/  LDL.LU R16, [R1+0x148] ;  /* 0x0001480001107983 */ /* 0x000ea20000300800 */
[----:B---3--:R-:W-:-:S05]  /*19a60*/  IMAD R8, R29, UR5, RZ ;  /* 0x000000051d087c24 */ /* 0x008fca000f8e02ff */
[----:B------:R5:W-:Y:S04]  /*19a70*/  STL [R1+0x180], R8 ;  /* 0x0001800801007387 */ /* 0x000be80000100800 */
[----:B------:R-:W3:Y:S04]  /*19a80*/  LDL.LU R15, [R1+0x144] ;  /* 0x00014400010f7983 */ /* 0x000ee80000300800 */
[----:B------:R-:W3:Y:S04]  /*19a90*/  LDL.LU R14, [R1+0x140] ;  /* 0x00014000010e7983 */ /* 0x000ee80000300800 */
[----:B------:R-:W3:Y:S04]  /*19aa0*/  LDL.LU R13, [R1+0x13c] ;  /* 0x00013c00010d7983 */ /* 0x000ee80000300800 */
[----:B------:R-:W3:Y:S04]  /*19ab0*/  LDL.LU R12, [R1+0x138] ;  /* 0x00013800010c7983 */ /* 0x000ee80000300800 */
[----:B------:R-:W3:Y:S04]  /*19ac0*/  LDL.LU R11, [R1+0x134] ;  /* 0x00013400010b7983 */ /* 0x000ee80000300800 */
[----:B------:R-:W3:Y:S01]  /*19ad0*/  LDL.LU R29, [R1+0x130] ;  /* 0x00013000011d7983 */ /* 0x000ee20000300800 */
[----:B------:R-:W-:-:S03]  /*19ae0*/  IMAD R10, R4, UR5, RZ ;  /* 0x00000005040a7c24 */ /* 0x000fc6000f8e02ff */
[----:B------:R-:W3:Y:S04]  /*19af0*/  LDL.LU R4, [R1+0x12c] ;  /* 0x00012c0001047983 */ /* 0x000ee80000300800 */
[----:B------:R0:W-:Y:S01]  /*19b00*/  STL [R1+0x17c], R10 ;  /* 0x00017c0a01007387 */ /* 0x0001e20000100800 */
[----:B-----5:R-:W-:-:S03]  /*19b10*/  IMAD R8, R5, UR5, RZ ;  /* 0x0000000505087c24 */ /* 0x020fc6000f8e02ff */
[----:B------:R-:W5:Y:S04]  /*19b20*/  LDL.LU R5, [R1+0x128] ;  /* 0x0001280001057983 */ /* 0x000f680000300800 */
[----:B------:R1:W-:Y:S01]  /*19b30*/  STL [R1+0x178], R8 ;  /* 0x0001780801007387 */ /* 0x0003e20000100800 */
[----:B0-----:R-:W-:-:S03]  /*19b40*/  IMAD R10, R6, UR5, RZ ;  /* 0x00000005060a7c24 */ /* 0x001fc6000f8e02ff */
[----:B------:R-:W5:Y:S04]  /*19b50*/  LDL.LU R6, [R1+0x124] ;  /* 0x0001240001067983 */ /* 0x000f680000300800 */
[----:B------:R-:W-:Y:S01]  /*19b60*/  STL [R1+0x174], R10 ;  /* 0x0001740a01007387 */ /* 0x000fe20000100800 */
[----:B-1----:R-:W-:-:S03]  /*19b70*/  IMAD R8, R7, UR5, RZ ;  /* 0x0000000507087c24 */ /* 0x002fc6000f8e02ff */
[----:B------:R-:W5:Y:S04]  /*19b80*/  LDL.LU R7, [R1+0x120] ;  /* 0x0001200001077983 */ /* 0x000f680000300800 */
[----:B------:R0:W-:Y:S01]  /*19b90*/  STL [R1+0x170], R8 ;  /* 0x0001700801007387 */ /* 0x0001e20000100800 */
[----:B----4-:R-:W-:-:S03]  /*19ba0*/  IMAD R0, R0, UR5, RZ ;  /* 0x0000000500007c24 */ /* 0x010fc6000f8e02ff */
[----:B0-----:R-:W4:Y:S01]  /*19bb0*/  LDL.LU R8, [R1+0x11c] ;  /* 0x00011c0001087983 */ /* 0x001f220000300800 */
[----:B------:R-:W-:-:S03]  /*19bc0*/  IMAD R3, R3, UR5, RZ ;  /* 0x0000000503037c24 */ /* 0x000fc6000f8e02ff */
[----:B------:R0:W-:Y:S01]  /*19bd0*/  STL [R1+0x16c], R0 ;  /* 0x00016c0001007387 */ /* 0x0001e20000100800 */
[----:B------:R-:W-:-:S03]  /*19be0*/  IMAD R2, R2, UR5, RZ ;  /* 0x0000000502027c24 */ /* 0x000fc6000f8e02ff */
[----:B0-----:R-:W4:Y:S04]  /*19bf0*/  LDL.LU R0, [R1+0x118] ;  /* 0x0001180001007983 */ /* 0x001f280000300800 */
[----:B------:R0:W-:Y:S04]  /*19c00*/  STL [R1+0x168], R3 ;  /* 0x0001680301007387 */ /* 0x0001e80000100800 */
[----:B------:R-:W4:Y:S04]  /*19c10*/  LDL.LU R10, [R1+0x114] ;  /* 0x00011400010a7983 */ /* 0x000f280000300800 */
[----:B0-----:R-:W4:Y:S04]  /*19c20*/  LDL.LU R3, [R1+0x110] ;  /* 0x0001100001037983 */ /* 0x001f280000300800 */
[----:B------:R0:W-:Y:S04]  /*19c30*/  STL [R1+0x164], R2 ;  /* 0x0001640201007387 */ /* 0x0001e80000100800 */
[----:B0-----:R-:W4:Y:S01]  /*19c40*/  LDL.LU R2, [R1+0x10c] ;  /* 0x00010c0001027983 */ /* 0x001f220000300800 */
[----:B--2---:R-:W-:-:S05]  /*19c50*/  IMAD R28, R28, UR5, RZ ;  /* 0x000000051c1c7c24 */ /* 0x004fca000f8e02ff */
[----:B------:R0:W-:Y:S01]  /*19c60*/  STL [R1+0x160], R28 ;  /* 0x0001601c01007387 */ /* 0x0001e20000100800 */
[----:B------:R-:W-:-:S03]  /*19c70*/  IMAD R20, R20, UR5, RZ ;  /* 0x0000000514147c24 */ /* 0x000fc6000f8e02ff */
[----:B0-----:R-:W2:Y:S04]  /*19c80*/  LDL.LU R28, [R1+0x108] ;  /* 0x00010800011c7983 */ /* 0x001ea80000300800 */
[----:B------:R0:W-:Y:S02]  /*19c90*/  STL [R1+0x15c], R20 ;  /* 0x00015c1401007387 */ /* 0x0001e40000100800 */
[----:B0-----:R-:W-:-:S05]  /*19ca0*/  IMAD R20, R19, UR5, RZ ;  /* 0x0000000513147c24 */ /* 0x001fca000f8e02ff */
[----:B------:R-:W-:Y:S01]  /*19cb0*/  STL [R1+0x158], R20 ;  /* 0x0001581401007387 */ /* 0x000fe20000100800 */
[----:B------:R-:W-:Y:S02]  /*19cc0*/  IMAD R18, R18, UR5, RZ ;  /* 0x0000000512127c24 */ /* 0x000fe4000f8e02ff */
[----:B------:R-:W-:Y:S02]  /*19cd0*/  IMAD R19, R9, UR5, RZ ;  /* 0x0000000509137c24 */ /* 0x000fe4000f8e02ff */
[----:B------:R-:W2:Y:S04]  /*19ce0*/  LDL.LU R9, [R1+0x104] ;  /* 0x0001040001097983 */ /* 0x000ea80000300800 */
[----:B------:R0:W-:Y:S04]  /*19cf0*/  STL [R1+0x154], R18 ;  /* 0x0001541201007387 */ /* 0x0001e80000100800 */
[----:B------:R-:W-:Y:S01]  /*19d00*/  STL [R1+0x150], R19 ;  /* 0x0001501301007387 */ /* 0x000fe20000100800 */
[----:B0-----:R-:W-:-:S02]  /*19d10*/  IMAD R18, R17, UR5, RZ ;  /* 0x0000000511127c24 */ /* 0x001fc4000f8e02ff */
[----:B------:R-:W-:Y:S02]  /*19d20*/  IMAD R17, R16, UR5, RZ ;  /* 0x0000000510117c24 */ /* 0x000fe4000f8e02ff */
[----:B---3--:R-:W-:Y:S01]  /*19d30*/  IMAD R16, R15, UR5, RZ ;  /* 0x000000050f107c24 */ /* 0x008fe2000f8e02ff */
        /* <DEDUP_REMOVED lines=14> */
[----:B0-----:R-:W-:-:S03]  /*19e20*/  IMAD R11, R4, UR5, RZ ;  /* 0x00000005040b7c24 */ /* 0x001fc6000f8e02ff */
[----:B------:R-:W3:Y:S04]  /*19e30*/  LDL.LU R4, [R1+0xfc] ;  /* 0x0000fc0001047983 */ /* 0x000ee80000300800 */
        /* <DEDUP_REMOVED lines=14> */
[----:B------:R-:W4:Y:S01]  /*19f20*/  LDL.LU R0, [R1+0xe8] ;  /* 0x0000e80001007983 */ /* 0x000f220000300800 */
[----:B-1----:R-:W-:-:S03]  /*19f30*/  IMAD R11, R10, UR5, RZ ;  /* 0x000000050a0b7c24 */ /* 0x002fc6000f8e02ff */
[----:B------:R-:W-:Y:S04]  /*19f40*/  STL [R1+0x118], R12 ;  /* 0x0001180c01007387 */ /* 0x000fe80000100800 */
[----:B------:R-:W-:Y:S01]  /*19f50*/  STL [R1+0x114], R11 ;  /* 0x0001140b01007387 */ /* 0x000fe20000100800 */
[----:B------:R-:W-:-:S03]  /*19f60*/  IMAD R10, R2, UR5, RZ ;  /* 0x00000005020a7c24 */ /* 0x000fc6000f8e02ff */
[----:B------:R-:W4:Y:S01]  /*19f70*/  LDL.LU R2, [R1+0xe4] ;  /* 0x0000e40001027983 */ /* 0x000f220000300800 */
[----:B------:R-:W-:-:S05]  /*19f80*/  IMAD R3, R3, UR5, RZ ;  /* 0x0000000503037c24 */ /* 0x000fca000f8e02ff */
[----:B------:R2:W-:Y:S04]  /*19f90*/  STL [R1+0x110], R3 ;  /* 0x0001100301007387 */ /* 0x0005e80000100800 */
[----:B------:R-:W-:Y:S01]  /*19fa0*/  STL [R1+0x10c], R10 ;  /* 0x00010c0a01007387 */ /* 0x000fe20000100800 */
[----:B--2---:R-:W-:-:S03]  /*19fb0*/  IMAD R3, R28, UR5, RZ ;  /* 0x000000051c037c24 */ /* 0x004fc6000f8e02ff */
[----:B------:R-:W2:Y:S04]  /*19fc0*/  LDL.LU R28, [R1+0xe0] ;  /* 0x0000e000011c7983 */ /* 0x000ea80000300800 */
[----:B------:R-:W2:Y:S04]  /*19fd0*/  LDL.LU R20, [R1+0xdc] ;  /* 0x0000dc0001147983 */ /* 0x000ea80000300800 */
[----:B------:R0:W-:Y:S04]  /*19fe0*/  STL [R1+0x108], R3 ;  /* 0x0001080301007387 */ /* 0x0001e80000100800 */
[----:B------:R-:W2:Y:S04]  /*19ff0*/  LDL.LU R19, [R1+0xd8] ;  /* 0x0000d80001137983 */ /* 0x000ea80000300800 */
[----:B0-----:R-:W2:Y:S04]  /*1a000*/  LDL.LU R3, [R1+0xd4] ;  /* 0x0000d40001037983 */ /* 0x001ea80000300800 */
[----:B------:R-:W2:Y:S01]  /*1a010*/  LDL.LU R18, [R1+0xd0] ;  /* 0x0000d00001127983 */ /* 0x000ea20000300800 */
[----:B------:R-:W-:-:S03]  /*1a020*/  IMAD R9, R9, UR5, RZ ;  /* 0x0000000509097c24 */ /* 0x000fc6000f8e02ff */
[----:B------:R-:W2:Y:S04]  /*1a030*/  LDL.LU R17, [R1+0xcc] ;  /* 0x0000cc0001117983 */ /* 0x000ea80000300800 */
[----:B------:R0:W-:Y:S04]  /*1a040*/  STL [R1+0x104], R9 ;  /* 0x0001040901007387 */ /* 0x0001e80000100800 */
[----:B------:R-:W2:Y:S04]  /*1a050*/  LDL.LU R16, [R1+0xc8] ;  /* 0x0000c80001107983 */ /* 0x000ea80000300800 */
[----:B------:R-:W2:Y:S04]  /*1a060*/  LDL.LU R15, [R1+0xc4] ;  /* 0x0000c400010f7983 */ /* 0x000ea80000300800 */
[----:B------:R-:W2:Y:S04]  /*1a070*/  LDL.LU R14, [R1+0xc0] ;  /* 0x0000c000010e7983 */ /* 0x000ea80000300800 */
[----:B------:R-:W2:Y:S04]  /*1a080*/  LDL.LU R13, [R1+0xbc] ;  /* 0x0000bc00010d7983 */ /* 0x000ea80000300800 */
[----:B------:R-:W2:Y:S04]  /*1a090*/  LDL.LU R12, [R1+0xb8] ;  /* 0x0000b800010c7983 */ /* 0x000ea80000300800 */
[----:B0-----:R-:W2:Y:S01]  /*1a0a0*/  LDL.LU R9, [R1+0xb4] ;  /* 0x0000b40001097983 */ /* 0x001ea20000300800 */
[----:B---3--:R-:W-:-:S03]  /*1a0b0*/  IMAD R11, R29, UR5, RZ ;  /* 0x000000051d0b7c24 */ /* 0x008fc6000f8e02ff */
[----:B------:R-:W3:Y:S04]  /*1a0c0*/  LDL.LU R29, [R1+0xb0] ;  /* 0x0000b000011d7983 */ /* 0x000ee80000300800 */
[----:B------:R5:W-:Y:S01]  /*1a0d0*/  STL [R1+0x100], R11 ;  /* 0x0001000b01007387 */ /* 0x000be20000100800 */
        /* <DEDUP_REMOVED lines=14> */
[----:B------:R1:W-:Y:S04]  /*1a1c0*/  STL [R1+0xec], R10 ;  /* 0x0000ec0a01007387 */ /* 0x0003e80000100800 */
[----:B0-----:R-:W4:Y:S01]  /*1a1d0*/  LDL.LU R11, [R1+0x98] ;  /* 0x00009800010b7983 */ /* 0x001f220000300800 */
[----:B------:R-:W-:-:S03]  /*1a1e0*/  IMAD R0, R0, UR5, RZ ;  /* 0x0000000500007c24 */ /* 0x000fc6000f8e02ff */
[----:B-1----:R-:W4:Y:S04]  /*1a1f0*/  LDL.LU R10, [R1+0x94] ;  /* 0x00009400010a7983 */ /* 0x002f280000300800 */
[----:B------:R0:W-:Y:S04]  /*1a200*/  STL [R1+0xe8], R0 ;  /* 0x0000e80001007387 */ /* 0x0001e80000100800 */
[----:B0-----:R-:W4:Y:S01]  /*1a210*/  LDL.LU R0, [R1+0x90] ;  /* 0x0000900001007983 */ /* 0x001f220000300800 */
[----:B------:R-:W-:-:S05]  /*1a220*/  IMAD R2, R2, UR5, RZ ;  /* 0x0000000502027c24 */ /* 0x000fca000f8e02ff */
[----:B------:R0:W-:Y:S04]  /*1a230*/  STL [R1+0xe4], R2 ;  /* 0x0000e40201007387 */ /* 0x0001e80000100800 */
[----:B0-----:R-:W4:Y:S01]  /*1a240*/  LDL.LU R2, [R1+0x8c] ;  /* 0x00008c0001027983 */ /* 0x001f220000300800 */
[----:B--2---:R-:W-:Y:S02]  /*1a250*/  IMAD R28, R28, UR5, RZ ;  /* 0x000000051c1c7c24 */ /* 0x004fe4000f8e02ff */
[----:B------:R-:W-:-:S03]  /*1a260*/  IMAD R20, R20, UR5, RZ ;  /* 0x0000000514147c24 */ /* 0x000fc6000f8e02ff */
[----:B------:R0:W-:Y:S01]  /*1a270*/  STL [R1+0xe0], R28 ;  /* 0x0000e01c01007387 */ /* 0x0001e20000100800 */
[----:B------:R-:W-:-:S03]  /*1a280*/  IMAD R19, R19, UR5, RZ ;  /* 0x0000000513137c24 */ /* 0x000fc6000f8e02ff */
[----:B0-----:R-:W2:Y:S04]  /*1a290*/  LDL.LU R28, [R1+0x3120] ;  /* 0x00312000011c7983 */ /* 0x001ea80000300800 */
[----:B------:R0:W-:Y:S02]  /*1a2a0*/  STL [R1+0xdc], R20 ;  /* 0x0000dc1401007387 */ /* 0x0001e40000100800 */
[----:B0-----:R-:W-:Y:S02]  /*1a2b0*/  IMAD R20, R3, UR5, RZ ;  /* 0x0000000503147c24 */ /* 0x001fe4000f8e02ff */
[----:B------:R-:W2:Y:S04]  /*1a2c0*/  LDL.LU R3, [R1+0x88] ;  /* 0x0000880001037983 */ /* 0x000ea80000300800 */
        /* <DEDUP_REMOVED lines=16> */
[----:B------:R-:W2:Y:S04]  /*1a3d0*/  LDL.LU R9, [R1+0x84] ;  /* 0x0000840001097983 */ /* 0x000ea80000300800 */
[----:B------:R3:W-:Y:S04]  /*1a3e0*/  STL [R1+0xb8], R12 ;  /* 0x0000b80c01007387 */ /* 0x0007e80000100800 */
[----:B------:R0:W-:Y:S01]  /*1a3f0*/  STL [R1+0xb4], R13 ;  /* 0x0000b40d01007387 */ /* 0x0001e20000100800 */
[----:B---3--:R-:W-:-:S03]  /*1a400*/  IMAD R12, R29, UR5, RZ ;  /* 0x000000051d0c7c24 */ /* 0x008fc6000f8e02ff */
[----:B------:R-:W3:Y:S01]  /*1a410*/  LDL.LU R29, [R1+0x80] ;  /* 0x00008000011d7983 */ /* 0x000ee20000300800 */
[----:B0-----:R-:W-:-:S03]  /*1a420*/  IMAD R13, R4, UR5, RZ ;  /* 0x00000005040d7c24 */ /* 0x001fc6000f8e02ff */
[----:B------:R5:W-:Y:S04]  /*1a430*/  STL [R1+0xb0], R12 ;  /* 0x0000b00c01007387 */ /* 0x000be80000100800 */
[----:B------:R-:W3:Y:S04]  /*1a440*/  LDL.LU R4, [R1+0x7c] ;  /* 0x00007c0001047983 */ /* 0x000ee80000300800 */
[----:B------:R0:W-:Y:S01]  /*1a450*/  STL [R1+0xac], R13 ;  /* 0x0000ac0d01007387 */ /* 0x0001e20000100800 */
[----:B-----5:R-:W-:-:S03]  /*1a460*/  IMAD R12, R5, UR5, RZ ;  /* 0x00000005050c7c24 */ /* 0x020fc6000f8e02ff */
[----:B------:R-:W5:Y:S04]  /*1a470*/  LDL.LU R5, [R1+0x78] ;  /* 0x0000780001057983 */ /* 0x000f680000300800 */
[----:B------:R1:W-:Y:S01]  /*1a480*/  STL [R1+0xa8], R12 ;  /* 0x0000a80c01007387 */ /* 0x0003e20000100800 */
[----:B0-----:R-:W-:-:S03]  /*1a490*/  IMAD R13, R6, UR5, RZ ;  /* 0x00000005060d7c24 */ /* 0x001fc6000f8e02ff */
[----:B------:R-:W5:Y:S01]  /*1a4a0*/  LDL.LU R6, [R1+0x74] ;  /* 0x0000740001067983 */ /* 0x000f620000300800 */
[----:B-1----:R-:W-:-:S03]  /*1a4b0*/  IMAD R12, R7, UR5, RZ ;  /* 0x00000005070c7c24 */ /* 0x002fc6000f8e02ff */
[----:B------:R4:W-:Y:S04]  /*1a4c0*/  STL [R1+0xa4], R13 ;  /* 0x0000a40d01007387 */ /* 0x0009e80000100800 */
[----:B------:R-:W5:Y:S04]  /*1a4d0*/  LDL.LU R7, [R1+0x70] ;  /* 0x0000700001077983 */ /* 0x000f680000300800 */
[----:B------:R0:W-:Y:S01]  /*1a4e0*/  STL [R1+0xa0], R12 ;  /* 0x0000a00c01007387 */ /* 0x0001e20000100800 */
[----:B----4-:R-:W-:-:S03]  /*1a4f0*/  IMAD R13, R8, UR5, RZ ;  /* 0x00000005080d7c24 */ /* 0x010fc6000f8e02ff */
[----:B------:R-:W4:Y:S01]  /*1a500*/  LDL.LU R8, [R1+0x6c] ;  /* 0x00006c0001087983 */ /* 0x000f220000300800 */
[----:B0-----:R-:W-:-:S03]  /*1a510*/  IMAD R12, R11, UR5, RZ ;  /* 0x000000050b0c7c24 */ /* 0x001fc6000f8e02ff */
[----:B------:R-:W-:Y:S01]  /*1a520*/  STL [R1+0x9c], R13 ;  /* 0x00009c0d01007387 */ /* 0x000fe20000100800 */
[----:B------:R-:W-:-:S03]  /*1a530*/  IMAD R11, R10, UR5, RZ ;  /* 0x000000050a0b7c24 */ /* 0x000fc6000f8e02ff */
[----:B------:R-:W-:Y:S04]  /*1a540*/  STL [R1+0x98], R12 ;  /* 0x0000980c01007387 */ /* 0x000fe80000100800 */
[----:B------:R-:W4:Y:S04]  /*1a550*/  LDL.LU R10, [R1+0x64] ;  /* 0x00006400010a7983 */ /* 0x000f280000300800 */
[----:B------:R-:W-:Y:S01]  /*1a560*/  STL [R1+0x94], R11 ;  /* 0x0000940b01007387 */ /* 0x000fe20000100800 */
[----:B------:R-:W-:-:S05]  /*1a570*/  IMAD R0, R0, UR5, RZ ;  /* 0x0000000500007c24 */ /* 0x000fca000f8e02ff */
[----:B------:R0:W-:Y:S04]  /*1a580*/  STL [R1+0x90], R0 ;  /* 0x0000900001007387 */ /* 0x0001e80000100800 */
[----:B------:R-:W4:Y:S04]  /*1a590*/  LDL.LU R20, [R1+0x60] ;  /* 0x0000600001147983 */ /* 0x000f280000300800 */
[----:B0-----:R-:W4:Y:S01]  /*1a5a0*/  LDL.LU R0, [R1+0x5c] ;  /* 0x00005c0001007983 */ /* 0x001f220000300800 */
[----:B------:R-:W-:-:S05]  /*1a5b0*/  IMAD R2, R2, UR5, RZ ;  /* 0x0000000502027c24 */ /* 0x000fca000f8e02ff */
[----:B------:R0:W-:Y:S04]  /*1a5c0*/  STL [R1+0x8c], R2 ;  /* 0x00008c0201007387 */ /* 0x0001e80000100800 */
[----:B------:R-:W4:Y:S04]  /*1a5d0*/  LDL.LU R19, [R1+0x54] ;  /* 0x0000540001137983 */ /* 0x000f280000300800 */
[----:B0-----:R-:W4:Y:S01]  /*1a5e0*/  LDL.LU R2, [R1+0x4c] ;  /* 0x00004c0001027983 */ /* 0x001f220000300800 */
[----:B--2---:R-:W-:-:S03]  /*1a5f0*/  IMAD R11, R3, UR5, RZ ;  /* 0x00000005030b7c24 */ /* 0x004fc6000f8e02ff */
[----:B------:R-:W2:Y:S04]  /*1a600*/  LDL.LU R3, [R1+0x68] ;  /* 0x0000680001037983 */ /* 0x000ea80000300800 */
[----:B------:R-:W2:Y:S04]  /*1a610*/  LDL.LU R18, [R1+0x48] ;  /* 0x0000480001127983 */ /* 0x000ea80000300800 */
[----:B------:R0:W-:Y:S04]  /*1a620*/  STL [R1+0x88], R11 ;  /* 0x0000880b01007387 */ /* 0x0001e80000100800 */
[----:B------:R-:W2:Y:S04]  /*1a630*/  LDL.LU R17, [R1+0x3c] ;  /* 0x00003c0001117983 */ /* 0x000ea80000300800 */
[----:B------:R-:W2:Y:S04]  /*1a640*/  LDL.LU R16, [R1+0x34] ;  /* 0x0000340001107983 */ /* 0x000ea80000300800 */
[----:B------:R-:W2:Y:S04]  /*1a650*/  LDL.LU R15, [R1+0x30] ;  /* 0x00003000010f7983 */ /* 0x000ea80000300800 */
[----:B------:R-:W2:Y:S04]  /*1a660*/  LDL.LU R14, [R1+0x2c] ;  /* 0x00002c00010e7983 */ /* 0x000ea80000300800 */
[----:B------:R-:W2:Y:S04]  /*1a670*/  LDL.LU R13, [R1+0x28] ;  /* 0x00002800010d7983 */ /* 0x000ea80000300800 */
[----:B------:R-:W2:Y:S04]  /*1a680*/  LDL.LU R12, [R1+0x24] ;  /* 0x00002400010c7983 */ /* 0x000ea80000300800 */
[----:B0-----:R-:W2:Y:S01]  /*1a690*/  LDL.LU R11, [R1+0x20] ;  /* 0x00002000010b7983 */ /* 0x001ea20000300800 */
[----:B------:R-:W-:-:S05]  /*1a6a0*/  IMAD R9, R9, UR5, RZ ;  /* 0x0000000509097c24 */ /* 0x000fca000f8e02ff */
[----:B------:R3:W-:Y:S02]  /*1a6b0*/  STL [R1+0x84], R9 ;  /* 0x0000840901007387 */ /* 0x0007e40000100800 */
[----:B---3--:R-:W-:Y:S02]  /*1a6c0*/  IMAD R9, R29, UR5, RZ ;  /* 0x000000051d097c24 */ /* 0x008fe4000f8e02ff */
[----:B------:R-:W3:Y:S04]  /*1a6d0*/  LDL.LU R29, [R1+0x1c] ;  /* 0x00001c00011d7983 */ /* 0x000ee80000300800 */
[----:B------:R0:W-:Y:S02]  /*1a6e0*/  STL [R1+0x80], R9 ;  /* 0x0000800901007387 */ /* 0x0001e40000100800 */
[----:B0-----:R-:W-:-:S02]  /*1a6f0*/  IMAD R9, R4, UR5, RZ ;  /* 0x0000000504097c24 */ /* 0x001fc4000f8e02ff */
[----:B------:R-:W3:Y:S04]  /*1a700*/  LDL.LU R4, [R1+0x18] ;  /* 0x0000180001047983 */ /* 0x000ee80000300800 */
[----:B------:R5:W-:Y:S02]  /*1a710*/  STL [R1+0x7c], R9 ;  /* 0x00007c0901007387 */ /* 0x000be40000100800 */
[----:B-----5:R-:W-:Y:S02]  /*1a720*/  IMAD R9, R5, UR5, RZ ;  /* 0x0000000505097c24 */ /* 0x020fe4000f8e02ff */
[----:B------:R-:W5:Y:S04]  /*1a730*/  LDL.LU R5, [R1+0x14] ;  /* 0x0000140001057983 */ /* 0x000f680000300800 */
[----:B------:R0:W-:Y:S02]  /*1a740*/  STL [R1+0x78], R9 ;  /* 0x0000780901007387 */ /* 0x0001e40000100800 */
[----:B0-----:R-:W-:-:S02]  /*1a750*/  IMAD R9, R6, UR5, RZ ;  /* 0x0000000506097c24 */ /* 0x001fc4000f8e02ff */
[----:B------:R-:W5:Y:S04]  /*1a760*/  LDL.LU R6, [R1+0x10] ;  /* 0x0000100001067983 */ /* 0x000f680000300800 */
[----:B------:R0:W-:Y:S02]  /*1a770*/  STL [R1+0x74], R9 ;  /* 0x0000740901007387 */ /* 0x0001e40000100800 */
[----:B0-----:R-:W-:Y:S02]  /*1a780*/  IMAD R9, R7, UR5, RZ ;  /* 0x0000000507097c24 */ /* 0x001fe4000f8e02ff */
[----:B------:R-:W5:Y:S01]  /*1a790*/  LDL.LU R7, [R1+0xc] ;  /* 0x00000c0001077983 */ /* 0x000f620000300800 */
[----:B----4-:R-:W-:-:S03]  /*1a7a0*/  IMAD R10, R10, UR5, RZ ;  /* 0x000000050a0a7c24 */ /* 0x010fc6000f8e02ff */
[----:B------:R0:W-:Y:S02]  /*1a7b0*/  STL [R1+0x70], R9 ;  /* 0x0000700901007387 */ /* 0x0001e40000100800 */
[----:B0-----:R-:W-:Y:S02]  /*1a7c0*/  IMAD R9, R8, UR5, RZ ;  /* 0x0000000508097c24 */ /* 0x001fe4000f8e02ff */
[----:B------:R-:W4:Y:S01]  /*1a7d0*/  LDL.LU R8, [R1+0x8] ;  /* 0x0000080001087983 */ /* 0x000f220000300800 */
[----:B------:R-:W-:-:S03]  /*1a7e0*/  IMAD R20, R20, UR5, RZ ;  /* 0x0000000514147c24 */ /* 0x000fc6000f8e02ff */
[----:B------:R0:W-:Y:S04]  /*1a7f0*/  STL [R1+0x6c], R9 ;  /* 0x00006c0901007387 */ /* 0x0001e80000100800 */
[----:B0-----:R-:W4:Y:S04]  /*1a800*/  LDL.LU R9, [R1+0x4] ;  /* 0x0000040001097983 */ /* 0x001f280000300800 */
[----:B------:R0:W-:Y:S01]  /*1a810*/  STL [R1+0x64], R10 ;  /* 0x0000640a01007387 */ /* 0x0001e20000100800 */
[----:B------:R-:W-:-:S03]  /*1a820*/  IMAD R19, R19, UR5, RZ ;  /* 0x0000000513137c24 */ /* 0x000fc6000f8e02ff */
[----:B0-----:R-:W4:Y:S01]  /*1a830*/  LDL.LU R10, [R1] ;  /* 0x00000000010a7983 */ /* 0x001f220000300800 */
[----:B------:R-:W-:-:S03]  /*1a840*/  IMAD R2, R2, UR5, RZ ;  /* 0x0000000502027c24 */ /* 0x000fc6000f8e02ff */
[----:B------:R0:W-:Y:S04]  /*1a850*/  STL [R1+0x398], R20 ;  /* 0x0003981401007387 */ /* 0x0001e80000100800 */
[----:B0-----:R-:W4:Y:S04]  /*1a860*/  LDL.LU R20, [R1+0x311c] ;  /* 0x00311c0001147983 */ /* 0x001f280000300800 */
[----:B------:R0:W-:Y:S04]  /*1a870*/  STL [R1+0x5c], R19 ;  /* 0x00005c1301007387 */ /* 0x0001e80000100800 */
[----:B0-----:R-:W4:Y:S04]  /*1a880*/  LDL.LU R19, [R1+0x3118] ;  /* 0x0031180001137983 */ /* 0x001f280000300800 */
[----:B------:R0:W-:Y:S04]  /*1a890*/  STL [R1+0x54], R2 ;  /* 0x0000540201007387 */ /* 0x0001e80000100800 */
[----:B0-----:R-:W2:Y:S02]  /*1a8a0*/  LDL.LU R2, [R1+0x3114] ;  /* 0x0031140001027983 */ /* 0x001ea40000300800 */
[----:B--2---:R-:W-:-:S05]  /*1a8b0*/  IMAD R2, R2, UR5, RZ ;  /* 0x0000000502027c24 */ /* 0x004fca000f8e02ff */
[----:B------:R0:W-:Y:S04]  /*1a8c0*/  STL [R1+0x4c], R2 ;  /* 0x00004c0201007387 */ /* 0x0001e80000100800 */
[----:B0-----:R-:W2:Y:S01]  /*1a8d0*/  LDL.LU R2, [R1+0x3110] ;  /* 0x0031100001027983 */ /* 0x001ea20000300800 */
[----:B------:R-:W-:-:S05]  /*1a8e0*/  IMAD R3, R3, UR5, RZ ;  /* 0x0000000503037c24 */ /* 0x000fca000f8e02ff */
[----:B------:R2:W-:Y:S02]  /*1a8f0*/  STL [R1+0x40], R3 ;  /* 0x0000400301007387 */ /* 0x0005e40000100800 */
[----:B--2---:R-:W-:-:S05]  /*1a900*/  IADD3 R3, P3, R18, R2, RZ ;  /* 0x0000000212037210 */ /* 0x004fca0007f7e0ff */
[----:B------:R0:W-:Y:S02]  /*1a910*/  STL [R1+0x2c1c], R3 ;  /* 0x002c1c0301007387 */ /* 0x0001e40000100800 */
[----:B0-----:R-:W-:-:S05]  /*1a920*/  IADD3 R3, P2, R17, R2, RZ ;  /* 0x0000000211037210 */ /* 0x001fca0007f5e0ff */
        /* <DEDUP_REMOVED lines=10> */
[----:B------:R0:W-:Y:S04]  /*1a9d0*/  STL [R1+0x2c34], R3 ;  /* 0x002c340301007387 */ /* 0x0001e80000100800 */
[----:B0-----:R-:W2:Y:S02]  /*1a9e0*/  LDL.LU R3, [R1+0x310c] ;  /* 0x00310c0001037983 */ /* 0x001ea40000300800 */
[-C--:B--2---:R-:W-:Y:S02]  /*1a9f0*/  LEA.HI.X.SX32 R18, R18, R3.reuse, 0x1, P3 ;  /* 0x0000000312127211 */ /* 0x084fe400018f0eff */
[----:B------:R-:W-:-:S03]  /*1aa00*/  LEA.HI.X.SX32 R17, R17, R3, 0x1, P2 ;  /* 0x0000000311117211 */ /* 0x000fc600010f0eff */
[----:B------:R0:W-:Y:S02]  /*1aa10*/  STL [R1+0x2c14], R18 ;  /* 0x002c141201007387 */ /* 0x0001e40000100800 */
[----:B0-----:R-:W-:-:S05]  /*1aa20*/  IADD3 R18, P3, R11, R2, RZ ;  /* 0x000000020b127210 */ /* 0x001fca0007f7e0ff */
[----:B------:R0:W-:Y:S01]  /*1aa30*/  STL [R1+0x2c18], R18 ;  /* 0x002c181201007387 */ /* 0x0001e20000100800 */
[----:B------:R-:W-:-:S03]  /*1aa40*/  LEA.HI.X.SX32 R16, R16, R3, 0x1, P1 ;  /* 0x0000000310107211 */ /* 0x000fc600008f0eff */
[----:B0-----:R-:W2:Y:S04]  /*1aa50*/  LDL.LU R18, [R1+0x3108] ;  /* 0x0031080001127983 */ /* 0x001ea80000300800 */
[----:B------:R3:W-:Y:S02]  /*1aa60*/  STL [R1+0x2c0c], R17 ;  /* 0x002c0c1101007387 */ /* 0x0007e40000100800 */
[----:B---3--:R-:W-:-:S05]  /*1aa70*/  IADD3 R17, P2, R29, R2, RZ ;  /* 0x000000021d117210 */ /* 0x008fca0007f5e0ff */
[----:B------:R0:W-:Y:S01]  /*1aa80*/  STL [R1+0x2c10], R17 ;  /* 0x002c101101007387 */ /* 0x0001e20000100800 */
[----:B------:R-:W-:-:S03]  /*1aa90*/  LEA.HI.X.SX32 R15, R15, R3, 0x1, P0 ;  /* 0x000000030f0f7211 */ /* 0x000fc600000f0eff */
[----:B0-----:R-:W3:Y:S04]  /*1aaa0*/  LDL.LU R17, [R1+0x3104] ;  /* 0x0031040001117983 */ /* 0x001ee80000300800 */
[----:B------:R0:W-:Y:S02]  /*1aab0*/  STL [R1+0x2c04], R16 ;  /* 0x002c041001007387 */ /* 0x0001e40000100800 */
[----:B0-----:R-:W-:-:S05]  /*1aac0*/  IADD3 R16, P1, R4, R2, RZ ;  /* 0x0000000204107210 */ /* 0x001fca0007f3e0ff */
[----:B------:R0:W-:Y:S01]  /*1aad0*/  STL [R1+0x2c08], R16 ;  /* 0x002c081001007387 */ /* 0x0001e20000100800 */
[----:B------:R-:W-:-:S03]  /*1aae0*/  LEA.HI.X.SX32 R14, R14, R3, 0x1, P4 ;  /* 0x000000030e0e7211 */ /* 0x000fc600020f0eff */
[----:B0-----:R-:W2:Y:S04]  /*1aaf0*/  LDL.LU R16, [R1+0x3100] ;  /* 0x0031000001107983 */ /* 0x001ea80000300800 */
[----:B------:R5:W-:Y:S02]  /*1ab00*/  STL [R1+0x2bfc], R15 ;  /* 0x002bfc0f01007387 */ /* 0x000be40000100800 */
[----:B-----5:R-:W-:-:S05]  /*1ab10*/  IADD3 R15, P0, R5, R2, RZ ;  /* 0x00000002050f7210 */ /* 0x020fca0007f1e0ff */
[----:B------:R0:W-:Y:S01]  /*1ab20*/  STL [R1+0x2c00], R15 ;  /* 0x002c000f01007387 */ /* 0x0001e20000100800 */
[----:B------:R-:W-:-:S03]  /*1ab30*/  LEA.HI.X.SX32 R13, R13, R3, 0x1, P6 ;  /* 0x000000030d0d7211 */ /* 0x000fc600030f0eff */
[----:B0-----:R-:W5:Y:S04]  /*1ab40*/  LDL.LU R15, [R1+0x30fc] ;  /* 0x0030fc00010f7983 */ /* 0x001f680000300800 */
[----:B------:R0:W-:Y:S02]  /*1ab50*/  STL [R1+0x2bf4], R14 ;  /* 0x002bf40e01007387 */ /* 0x0001e40000100800 */
[----:B0-----:R-:W-:-:S05]  /*1ab60*/  IADD3 R14, P4, R6, R2, RZ ;  /* 0x00000002060e7210 */ /* 0x001fca0007f9e0ff */
        /* <DEDUP_REMOVED lines=9> */
[----:B----4-:R-:W-:-:S05]  /*1ac00*/  IADD3 R12, P5, R8, R2, RZ ;  /* 0x00000002080c7210 */ /* 0x010fca0007fbe0ff */
[----:B------:R0:W-:Y:S01]  /*1ac10*/  STL [R1+0x2be8], R12 ;  /* 0x002be80c01007387 */ /* 0x0001e20000100800 */
[----:B------:R-:W-:-:S03]  /*1ac20*/  LEA.HI.X.SX32 R29, R29, R3, 0x1, P2 ;  /* 0x000000031d1d7211 */ /* 0x000fc600010f0eff */
[----:B0-----:R-:W4:Y:S04]  /*1ac30*/  LDL.LU R12, [R1+0x30f0] ;  /* 0x0030f000010c7983 */ /* 0x001f280000300800 */
[----:B------:R0:W-:Y:S02]  /*1ac40*/  STL [R1+0x2bdc], R11 ;  /* 0x002bdc0b01007387 */ /* 0x0001e40000100800 */
[----:B0-----:R-:W-:-:S05]  /*1ac50*/  IADD3 R11, P3, R9, R2, RZ ;  /* 0x00000002090b7210 */ /* 0x001fca0007f7e0ff */
[----:B------:R0:W-:Y:S04]  /*1ac60*/  STL [R1+0x2be0], R11 ;  /* 0x002be00b01007387 */ /* 0x0001e80000100800 */
[----:B0-----:R-:W5:Y:S04]  /*1ac70*/  LDL.LU R11, [R1+0x30ec] ;  /* 0x0030ec00010b7983 */ /* 0x001f680000300800 */
[----:B------:R0:W-:Y:S02]  /*1ac80*/  STL [R1+0x2bd4], R29 ;  /* 0x002bd41d01007387 */ /* 0x0001e40000100800 */
[----:B0-----:R-:W-:-:S05]  /*1ac90*/  IADD3 R29, P2, R10, R2, RZ ;  /* 0x000000020a1d7210 */ /* 0x001fca0007f5e0ff */
[----:B------:R0:W-:Y:S04]  /*1aca0*/  STL [R1+0x2bd8], R29 ;  /* 0x002bd81d01007387 */ /* 0x0001e80000100800 */
[----:B0-----:R-:W3:Y:S01]  /*1acb0*/  LDL.LU R29, [R1+0x30e8] ;  /* 0x0030e800011d7983 */ /* 0x001ee20000300800 */
[----:B------:R-:W-:-:S05]  /*1acc0*/  LEA.HI.X.SX32 R4, R4, R3, 0x1, P1 ;  /* 0x0000000304047211 */ /* 0x000fca00008f0eff */
[----:B------:R3:W-:Y:S02]  /*1acd0*/  STL [R1+0x2bcc], R4 ;  /* 0x002bcc0401007387 */ /* 0x0007e40000100800 */
[----:B---3--:R-:W-:-:S05]  /*1ace0*/  IADD3 R4, P1, R29, R2, RZ ;  /* 0x000000021d047210 */ /* 0x008fca0007f3e0ff */
        /* <DEDUP_REMOVED lines=32> */
[-C--:B------:R-:W-:Y:S02]  /*1aef0*/  LEA.HI.X.SX32 R29, R29, R3.reuse, 0x1, P1 ;  /* 0x000000031d1d7211 */ /* 0x080fe400008f0eff */
[----:B------:R-:W-:-:S03]  /*1af00*/  LEA.HI.X.SX32 R4, R4, R3, 0x1, P0 ;  /* 0x0000000304047211 */ /* 0x000fc600000f0eff */
[----:B------:R3:W-:Y:S01]  /*1af10*/  STL [R1+0x2b94], R29 ;  /* 0x002b941d01007387 */ /* 0x0007e20000100800 */
[----:B------:R-:W-:Y:S02]  /*1af20*/  IMAD R21, R21, UR5, RZ ;  /* 0x0000000515157c24 */ /* 0x000fe4000f8e02ff */
[----:B------:R-:W-:Y:S02]  /*1af30*/  IMAD R22, R22, UR5, RZ ;  /* 0x0000000516167c24 */ /* 0x000fe4000f8e02ff */
[----:B------:R-:W-:Y:S02]  /*1af40*/  IMAD R23, R23, UR5, RZ ;  /* 0x0000000517177c24 */ /* 0x000fe4000f8e02ff */
[----:B------:R-:W-:Y:S01]  /*1af50*/  IMAD R24, R24, UR5, RZ ;  /* 0x0000000518187c24 */ /* 0x000fe2000f8e02ff */
[----:B---3--:R-:W-:-:S05]  /*1af60*/  IADD3 R29, P1, R10, R2, RZ ;  /* 0x000000020a1d7210 */ /* 0x008fca0007f3e0ff */
[----:B------:R5:W-:Y:S04]  /*1af70*/  STL [R1+0x2b98], R29 ;  /* 0x002b981d01007387 */ /* 0x000be80000100800 */
[----:B------:R0:W-:Y:S01]  /*1af80*/  STL [R1+0x2b8c], R4 ;  /* 0x002b8c0401007387 */ /* 0x0001e20000100800 */
[----:B-----5:R-:W-:Y:S02]  /*1af90*/  IADD3 R29, P0, R11, R2, RZ ;  /* 0x000000020b1d7210 */ /* 0x020fe40007f1e0ff */
[----:B0-----:R-:W-:-:S03]  /*1afa0*/  LEA.HI.X.SX32 R4, R5, R3, 0x1, P4 ;  /* 0x0000000305047211 */ /* 0x001fc600020f0eff */
[----:B------:R4:W-:Y:S01]  /*1afb0*/  STL [R1+0x2b90], R29 ;  /* 0x002b901d01007387 */ /* 0x0009e20000100800 */
[----:B------:R-:W-:-:S03]  /*1afc0*/  LEA.HI.X.SX32 R5, R6, R3, 0x1, P6 ;  /* 0x0000000306057211 */ /* 0x000fc600030f0eff */
[----:B------:R2:W-:Y:S01]  /*1afd0*/  STL [R1+0x2b84], R4 ;  /* 0x002b840401007387 */ /* 0x0005e20000100800 */
[----:B------:R-:W-:Y:S02]  /*1afe0*/  LEA.HI.X.SX32 R6, R7, R3, 0x1, P5 ;  /* 0x0000000307067211 */ /* 0x000fe400028f0eff */
[-C--:B----4-:R-:W-:Y:S02]  /*1aff0*/  IADD3 R29, P4, R12, R2.reuse, RZ ;  /* 0x000000020c1d7210 */ /* 0x090fe40007f9e0ff */
[----:B--2---:R-:W-:-:S03]  /*1b000*/  IADD3 R4, P6, R13, R2, RZ ;  /* 0x000000020d047210 */ /* 0x004fc60007fde0ff */
[----:B------:R-:W-:Y:S04]  /*1b010*/  STL [R1+0x2b88], R29 ;  /* 0x002b881d01007387 */ /* 0x000fe80000100800 */
[----:B------:R0:W-:Y:S04]  /*1b020*/  STL [R1+0x2b7c], R5 ;  /* 0x002b7c0501007387 */ /* 0x0001e80000100800 */
[----:B------:R1:W-:Y:S04]  /*1b030*/  STL [R1+0x2b80], R4 ;  /* 0x002b800401007387 */ /* 0x0003e80000100800 */
[----:B------:R2:W-:Y:S01]  /*1b040*/  STL [R1+0x2b74], R6 ;  /* 0x002b740601007387 */ /* 0x0005e20000100800 */
[----:B0-----:R-:W-:-:S02]  /*1b050*/  IADD3 R5, P5, R14, R2, RZ ;  /* 0x000000020e057210 */ /* 0x001fc40007fbe0ff */
[----:B-1----:R-:W-:-:S03]  /*1b060*/  LEA.HI.X.SX32 R4, R8, R3, 0x1, P3 ;  /* 0x0000000308047211 */ /* 0x002fc600018f0eff */
[----:B------:R0:W-:Y:S01]  /*1b070*/  STL [R1+0x2b78], R5 ;  /* 0x002b780501007387 */ /* 0x0001e20000100800 */
[----:B--2---:R-:W-:-:S03]  /*1b080*/  IADD3 R6, P3, R15, R2, RZ ;  /* 0x000000020f067210 */ /* 0x004fc60007f7e0ff */
[----:B------:R1:W-:Y:S04]  /*1b090*/  STL [R1+0x2b6c], R4 ;  /* 0x002b6c0401007387 */ /* 0x0003e80000100800 */
[----:B------:R2:W-:Y:S01]  /*1b0a0*/  STL [R1+0x2b70], R6 ;  /* 0x002b700601007387 */ /* 0x0005e20000100800 */
[----:B0-----:R-:W-:Y:S02]  /*1b0b0*/  LEA.HI.X.SX32 R5, R9, R3, 0x1, P2 ;  /* 0x0000000309057211 */ /* 0x001fe400010f0eff */
[----:B-1----:R-:W-:-:S03]  /*1b0c0*/  IADD3 R4, P2, R16, R2, RZ ;  /* 0x0000000210047210 */ /* 0x002fc60007f5e0ff */
[----:B------:R0:W-:Y:S01]  /*1b0d0*/  STL [R1+0x2b64], R5 ;  /* 0x002b640501007387 */ /* 0x0001e20000100800 */
[----:B--2---:R-:W-:-:S03]  /*1b0e0*/  LEA.HI.X.SX32 R6, R10, R3, 0x1, P1 ;  /* 0x000000030a067211 */ /* 0x004fc600008f0eff */
[----:B------:R1:W-:Y:S04]  /*1b0f0*/  STL [R1+0x2b68], R4 ;  /* 0x002b680401007387 */ /* 0x0003e80000100800 */
[----:B------:R-:W-:Y:S01]  /*1b100*/  STL [R1+0x2b5c], R6 ;  /* 0x002b5c0601007387 */ /* 0x000fe20000100800 */
[-C--:B0-----:R-:W-:Y:S02]  /*1b110*/  IADD3 R5, P1, R17, R2.reuse, RZ ;  /* 0x0000000211057210 */ /* 0x081fe40007f3e0ff */
[----:B-1----:R-:W-:Y:S02]  /*1b120*/  LEA.HI.X.SX32 R4, R11, R3, 0x1, P0 ;  /* 0x000000030b047211 */ /* 0x002fe400000f0eff */
[----:B------:R-:W2:Y:S04]  /*1b130*/  LDL.LU R11, [R1+0x38] ;  /* 0x00003800010b7983 */ /* 0x000ea80000300800 */
[----:B------:R0:W-:Y:S04]  /*1b140*/  STL [R1+0x2b60], R5 ;  /* 0x002b600501007387 */ /* 0x0001e80000100800 */
[----:B------:R1:W-:Y:S04]  /*1b150*/  STL [R1+0x2b54], R4 ;  /* 0x002b540401007387 */ /* 0x0003e80000100800 */
[----:B------:R-:W3:Y:S01]  /*1b160*/  LDL.LU R10, [R1+0x44] ;  /* 0x00004400010a7983 */ /* 0x000ee20000300800 */
[----:B0-----:R-:W-:-:S02]  /*1b170*/  IADD3 R5, P0, R18, R2, RZ ;  /* 0x0000000212057210 */ /* 0x001fc40007f1e0ff */
[----:B-1----:R-:W-:-:S03]  /*1b180*/  LEA.HI.X.SX32 R4, R12, R3, 0x1, P4 ;  /* 0x000000030c047211 */ /* 0x002fc600020f0eff */
[----:B------:R0:W-:Y:S04]  /*1b190*/  STL [R1+0x2b58], R5 ;  /* 0x002b580501007387 */ /* 0x0001e80000100800 */
[----:B------:R1:W-:Y:S04]  /*1b1a0*/  STL [R1+0x2b4c], R4 ;  /* 0x002b4c0401007387 */ /* 0x0003e80000100800 */
[----:B------:R-:W4:Y:S01]  /*1b1b0*/  LDL.LU R9, [R1+0x50] ;  /* 0x0000500001097983 */ /* 0x000f220000300800 */
[----:B0-----:R-:W-:Y:S02]  /*1b1c0*/  IADD3 R5, P4, R19, R2, RZ ;  /* 0x0000000213057210 */ /* 0x001fe40007f9e0ff */
[----:B-1----:R-:W-:-:S03]  /*1b1d0*/  LEA.HI.X.SX32 R4, R13, R3, 0x1, P6 ;  /* 0x000000030d047211 */ /* 0x002fc600030f0eff */
[----:B------:R0:W-:Y:S04]  /*1b1e0*/  STL [R1+0x2b50], R5 ;  /* 0x002b500501007387 */ /* 0x0001e80000100800 */
[----:B------:R1:W-:Y:S04]  /*1b1f0*/  STL [R1+0x2b44], R4 ;  /* 0x002b440401007387 */ /* 0x0003e80000100800 */
[----:B------:R-:W5:Y:S01]  /*1b200*/  LDL.LU R8, [R1+0x58] ;  /* 0x0000580001087983 */ /* 0x000f620000300800 */
        /* <DEDUP_REMOVED lines=12> */
[----:B------:R0:W-:Y:S01]  /*1b2d0*/  STL [R1+0x2b38], R5 ;  /* 0x002b380501007387 */ /* 0x0001e20000100800 */
[----:B------:R-:W-:-:S03]  /*1b2e0*/  IADD3 R12, P2, R23, R2, RZ ;  /* 0x00000002170c7210 */ /* 0x000fc60007f5e0ff */
[----:B------:R1:W-:Y:S04]  /*1b2f0*/  STL [R1+0x2b2c], R4 ;  /* 0x002b2c0401007387 */ /* 0x0003e80000100800 */
[----:B0-----:R-:W5:Y:S01]  /*1b300*/  LDL.LU R5, [R1+0x208] ;  /* 0x0002080001057983 */ /* 0x001f620000300800 */
[----:B-1----:R-:W-:-:S03]  /*1b310*/  LEA.HI.X.SX32 R4, R17, R3, 0x1, P1 ;  /* 0x0000000311047211 */ /* 0x002fc600008f0eff */
[----:B------:R0:W-:Y:S04]  /*1b320*/  STL [R1+0x2b30], R12 ;  /* 0x002b300c01007387 */ /* 0x0001e80000100800 */
[----:B------:R1:W-:Y:S04]  /*1b330*/  STL [R1+0x2b24], R4 ;  /* 0x002b240401007387 */ /* 0x0003e80000100800 */
[----:B------:R-:W5:Y:S01]  /*1b340*/  LDL.LU R17, [R1+0x230] ;  /* 0x0002300001117983 */ /* 0x000f620000300800 */
[----:B0-----:R-:W-:Y:S02]  /*1b350*/  IADD3 R12, P1, R24, R2, RZ ;  /* 0x00000002180c7210 */ /* 0x001fe40007f3e0ff */
[----:B-1----:R-:W-:-:S03]  /*1b360*/  LEA.HI.X.SX32 R4, R18, R3, 0x1, P0 ;  /* 0x0000000312047211 */ /* 0x002fc600000f0eff */
[----:B------:R-:W-:Y:S04]  /*1b370*/  STL [R1+0x2b28], R12 ;  /* 0x002b280c01007387 */ /* 0x000fe80000100800 */
[----:B------:R0:W-:Y:S04]  /*1b380*/  STL [R1+0x2b1c], R4 ;  /* 0x002b1c0401007387 */ /* 0x0001e80000100800 */
[----:B0-----:R-:W5:Y:S01]  /*1b390*/  LDL.LU R4, [R1+0x23c] ;  /* 0x00023c0001047983 */ /* 0x001f620000300800 */
[----:B------:R-:W-:Y:S01]  /*1b3a0*/  IMAD R25, R25, UR5, RZ ;  /* 0x0000000519197c24 */ /* 0x000fe2000f8e02ff */
[----:B------:R-:W-:Y:S01]  /*1b3b0*/  LEA.HI.X.SX32 R12, R19, R3, 0x1, P4 ;  /* 0x00000003130c7211 */ /* 0x000fe200020f0eff */
[----:B------:R-:W-:-:S03]  /*1b3c0*/  IMAD R26, R26, UR5, RZ ;  /* 0x000000051a1a7c24 */ /* 0x000fc6000f8e02ff */
[----:B------:R-:W-:Y:S01]  /*1b3d0*/  IADD3 R13, P0, R25, R2, RZ ;  /* 0x00000002190d7210 */ /* 0x000fe20007f1e0ff */
[----:B------:R-:W-:-:S04]  /*1b3e0*/  IMAD R27, R27, UR5, RZ ;  /* 0x000000051b1b7c24 */ /* 0x000fc8000f8e02ff */
        /* <DEDUP_REMOVED lines=12> */
[----:B------:R-:W5:Y:S01]  /*1b4b0*/  LDL.LU R15, [R1+0x254] ;  /* 0x00025400010f7983 */ /* 0x000f620000300800 */
[----:B0-----:R-:W-:Y:S02]  /*1b4c0*/  LEA.HI.X.SX32 R12, R22, R3, 0x1, P3 ;  /* 0x00000003160c7211 */ /* 0x001fe400018f0eff */
[----:B--2---:R-:W-:-:S05]  /*1b4d0*/  IADD3 R13, P5, R11, R2, RZ ;  /* 0x000000020b0d7210 */ /* 0x004fca0007fbe0ff */
[----:B------:R3:W-:Y:S04]  /*1b4e0*/  STL [R1+0x2b08], R13 ;  /* 0x002b080d01007387 */ /* 0x0007e80000100800 */
[----:B------:R0:W-:Y:S04]  /*1b4f0*/  STL [R1+0x2afc], R12 ;  /* 0x002afc0c01007387 */ /* 0x0001e80000100800 */
[----:B------:R-:W2:Y:S01]  /*1b500*/  LDL.LU R14, [R1+0x25c] ;  /* 0x00025c00010e7983 */ /* 0x000ea20000300800 */
[----:B---3--:R-:W-:Y:S02]  /*1b510*/  IADD3 R13, P3, R10, R2, RZ ;  /* 0x000000020a0d7210 */ /* 0x008fe40007f7e0ff */
[----:B0-----:R-:W-:-:S03]  /*1b520*/  LEA.HI.X.SX32 R12, R23, R3, 0x1, P2 ;  /* 0x00000003170c7211 */ /* 0x001fc600010f0eff */
[----:B------:R0:W-:Y:S04]  /*1b530*/  STL [R1+0x2b00], R13 ;  /* 0x002b000d01007387 */ /* 0x0001e80000100800 */
[----:B------:R1:W-:Y:S01]  /*1b540*/  STL [R1+0x2af4], R12 ;  /* 0x002af40c01007387 */ /* 0x0003e20000100800 */
[----:B----4-:R-:W-:-:S03]  /*1b550*/  IADD3 R18, P2, R9, R2, RZ ;  /* 0x0000000209127210 */ /* 0x010fc60007f5e0ff */
[----:B0-----:R-:W3:Y:S01]  /*1b560*/  LDL.LU R13, [R1+0x264] ;  /* 0x00026400010d7983 */ /* 0x001ee20000300800 */
[----:B-1----:R-:W-:-:S03]  /*1b570*/  LEA.HI.X.SX32 R12, R24, R3, 0x1, P1 ;  /* 0x00000003180c7211 */ /* 0x002fc600008f0eff */
[----:B------:R5:W-:Y:S04]  /*1b580*/  STL [R1+0x2af8], R18 ;  /* 0x002af81201007387 */ /* 0x000be80000100800 */
[----:B------:R0:W-:Y:S04]  /*1b590*/  STL [R1+0x2aec], R12 ;  /* 0x002aec0c01007387 */ /* 0x0001e80000100800 */
[----:B------:R-:W4:Y:S01]  /*1b5a0*/  LDL.LU R19, [R1+0x2cc] ;  /* 0x0002cc0001137983 */ /* 0x000f220000300800 */
[----:B-----5:R-:W-:Y:S02]  /*1b5b0*/  IADD3 R18, P1, R8, R2, RZ ;  /* 0x0000000208127210 */ /* 0x020fe40007f3e0ff */
[----:B0-----:R-:W-:-:S03]  /*1b5c0*/  LEA.HI.X.SX32 R12, R25, R3, 0x1, P0 ;  /* 0x00000003190c7211 */ /* 0x001fc600000f0eff */
[----:B------:R0:W-:Y:S04]  /*1b5d0*/  STL [R1+0x2af0], R18 ;  /* 0x002af01201007387 */ /* 0x0001e80000100800 */
[----:B------:R1:W-:Y:S01]  /*1b5e0*/  STL [R1+0x2ae4], R12 ;  /* 0x002ae40c01007387 */ /* 0x0003e20000100800 */
[----:B------:R-:W-:-:S03]  /*1b5f0*/  IADD3 R20, P0, R7, R2, RZ ;  /* 0x0000000207147210 */ /* 0x000fc60007f1e0ff */
[----:B0-----:R-:W5:Y:S01]  /*1b600*/  LDL.LU R18, [R1+0x2d4] ;  /* 0x0002d40001127983 */ /* 0x001f620000300800 */
[----:B-1----:R-:W-:-:S03]  /*1b610*/  LEA.HI.X.SX32 R12, R26, R3, 0x1, P4 ;  /* 0x000000031a0c7211 */ /* 0x002fc600020f0eff */
[----:B------:R0:W-:Y:S04]  /*1b620*/  STL [R1+0x2ae8], R20 ;  /* 0x002ae81401007387 */ /* 0x0001e80000100800 */
[----:B------:R1:W-:Y:S01]  /*1b630*/  STL [R1+0x2adc], R12 ;  /* 0x002adc0c01007387 */ /* 0x0003e20000100800 */
[-C--:B------:R-:W-:Y:S02]  /*1b640*/  IADD3 R21, P4, R6, R2.reuse, RZ ;  /* 0x0000000206157210 */ /* 0x080fe40007f9e0ff */
[----:B0-----:R-:W-:Y:S01]  /*1b650*/  LEA.HI.X.SX32 R20, R27, R3, 0x1, P6 ;  /* 0x000000031b147211 */ /* 0x001fe200030f0eff */
[----:B-1----:R-:W5:Y:S04]  /*1b660*/  LDL.LU R12, [R1+0x2dc] ;  /* 0x0002dc00010c7983 */ /* 0x002f680000300800 */
[----:B------:R0:W-:Y:S04]  /*1b670*/  STL [R1+0x2ae0], R21 ;  /* 0x002ae01501007387 */ /* 0x0001e80000100800 */
[----:B------:R1:W-:Y:S01]  /*1b680*/  STL [R1+0x28c4], R20 ;  /* 0x0028c41401007387 */ /* 0x0003e20000100800 */
[----:B0-----:R-:W-:-:S02]  /*1b690*/  IADD3 R21, P6, R5, R2, RZ ;  /* 0x0000000205157210 */ /* 0x001fc40007fde0ff */
[----:B-1----:R-:W-:Y:S02]  /*1b6a0*/  LEA.HI.X.SX32 R20, R11, R3, 0x1, P5 ;  /* 0x000000030b147211 */ /* 0x002fe400028f0eff */
[----:B------:R-:W5:Y:S04]  /*1b6b0*/  LDL.LU R11, [R1+0x2e4] ;  /* 0x0002e400010b7983 */ /* 0x000f680000300800 */
        /* <DEDUP_REMOVED lines=8> */
[-C--:B-1----:R-:W-:Y:S02]  /*1b740*/  LEA.HI.X.SX32 R20, R9, R3.reuse, 0x1, P2 ;  /* 0x0000000309147211 */ /* 0x082fe400010f0eff */
[----:B------:R-:W5:Y:S04]  /*1b750*/  LDL.LU R9, [R1+0x2f4] ;  /* 0x0002f40001097983 */ /* 0x000f680000300800 */
[----:B------:R-:W-:Y:S04]  /*1b760*/  STL [R1+0x28f4], R21 ;  /* 0x0028f41501007387 */ /* 0x000fe80000100800 */
[----:B------:R0:W-:Y:S02]  /*1b770*/  STL [R1+0x28d0], R20 ;  /* 0x0028d01401007387 */ /* 0x0001e40000100800 */
[----:B0-----:R-:W-:-:S02]  /*1b780*/  LEA.HI.X.SX32 R20, R8, R3, 0x1, P1 ;  /* 0x0000000308147211 */ /* 0x001fc400008f0eff */
[----:B------:R-:W5:Y:S01]  /*1b790*/  LDL.LU R8, [R1+0x2f8] ;  /* 0x0002f80001087983 */ /* 0x000f620000300800 */
[----:B------:R-:W-:-:S05]  /*1b7a0*/  IADD3 R21, P2, R29, R2, RZ ;  /* 0x000000021d157210 */ /* 0x000fca0007f5e0ff */
[----:B------:R0:W-:Y:S04]  /*1b7b0*/  STL [R1+0x28fc], R21 ;  /* 0x0028fc1501007387 */ /* 0x0001e80000100800 */
[----:B------:R1:W-:Y:S01]  /*1b7c0*/  STL [R1+0x28d4], R20 ;  /* 0x0028d41401007387 */ /* 0x0003e20000100800 */
[-C--:B0-----:R-:W-:Y:S02]  /*1b7d0*/  IADD3 R21, P1, R16, R2.reuse, RZ ;  /* 0x0000000210157210 */ /* 0x081fe40007f3e0ff */
        /* <DEDUP_REMOVED lines=11> */
[----:B--2---:R-:W-:-:S05]  /*1b890*/  IADD3 R21, P4, R14, R2, RZ ;  /* 0x000000020e157210 */ /* 0x004fca0007f9e0ff */
[----:B------:R3:W-:Y:S04]  /*1b8a0*/  STL [R1+0x2914], R21 ;  /* 0x0029141501007387 */ /* 0x0007e80000100800 */
[----:B------:R0:W-:Y:S01]  /*1b8b0*/  STL [R1+0x28e0], R20 ;  /* 0x0028e01401007387 */ /* 0x0001e20000100800 */
[-C--:B---3--:R-:W-:Y:S02]  /*1b8c0*/  IADD3 R21, P6, R13, R2.reuse, RZ ;  /* 0x000000020d157210 */ /* 0x088fe40007fde0ff */
[----:B0-----:R-:W-:Y:S02]  /*1b8d0*/  LEA.HI.X.SX32 R20, R17, R3, 0x1, P5 ;  /* 0x0000000311147211 */ /* 0x001fe400028f0eff */
[----:B------:R-:W2:Y:S04]  /*1b8e0*/  LDL.LU R17, [R1+0x30c] ;  /* 0x00030c0001117983 */ /* 0x000ea80000300800 */
[----:B------:R4:W-:Y:S04]  /*1b8f0*/  STL [R1+0x291c], R21 ;  /* 0x00291c1501007387 */ /* 0x0009e80000100800 */
[----:B------:R0:W-:Y:S01]  /*1b900*/  STL [R1+0x28e8], R20 ;  /* 0x0028e81401007387 */ /* 0x0001e20000100800 */
[----:B----4-:R-:W-:-:S02]  /*1b910*/  IADD3 R21, P5, R19, R2, RZ ;  /* 0x0000000213157210 */ /* 0x010fc40007fbe0ff */
[----:B0-----:R-:W-:Y:S02]  /*1b920*/  LEA.HI.X.SX32 R20, R4, R3, 0x1, P3 ;  /* 0x0000000304147211 */ /* 0x001fe400018f0eff */
[----:B------:R-:W3:Y:S04]  /*1b930*/  LDL.LU R4, [R1+0x310] ;  /* 0x0003100001047983 */ /* 0x000ee80000300800 */
[----:B------:R5:W-:Y:S04]  /*1b940*/  STL [R1+0x2924], R21 ;  /* 0x0029241501007387 */ /* 0x000be80000100800 */
[----:B------:R0:W-:Y:S01]  /*1b950*/  STL [R1+0x28f0], R20 ;  /* 0x0028f01401007387 */ /* 0x0001e20000100800 */
[----:B-----5:R-:W-:-:S02]  /*1b960*/  IADD3 R21, P3, R18, R2, RZ ;  /* 0x0000000212157210 */ /* 0x020fc40007f7e0ff */
[----:B0-----:R-:W-:Y:S02]  /*1b970*/  LEA.HI.X.SX32 R20, R29, R3, 0x1, P2 ;  /* 0x000000031d147211 */ /* 0x001fe400010f0eff */
[----:B------:R-:W4:Y:S04]  /*1b980*/  LDL.LU R29, [R1+0x314] ;  /* 0x00031400011d7983 */ /* 0x000f280000300800 */
        /* <DEDUP_REMOVED lines=45> */
[----:B------:R-:W-:Y:S04]  /*1bc60*/  STL [R1+0x2974], R21 ;  /* 0x0029741501007387 */ /* 0x000fe80000100800 */
[----:B------:R0:W-:Y:S02]  /*1bc70*/  STL [R1+0x2940], R20 ;  /* 0x0029401401007387 */ /* 0x0001e40000100800 */
[----:B0-----:R-:W-:Y:S02]  /*1bc80*/  LEA.HI.X.SX32 R20, R9, R3, 0x1, P4 ;  /* 0x0000000309147211 */ /* 0x001fe400020f0eff */
[-C--:B---3--:R-:W-:Y:S01]  /*1bc90*/  IADD3 R21, P0, R4, R2.reuse, RZ ;  /* 0x0000000204157210 */ /* 0x088fe20007f1e0ff */
        /* <DEDUP_REMOVED lines=52> */
[----:B------:R0:W-:Y:S01]  /*1bfe0*/  STL [R1+0x2998], R20 ;  /* 0x0029981401007387 */ /* 0x0001e20000100800 */
[----:B------:R-:W-:-:S02]  /*1bff0*/  LEA.HI.X.SX32 R19, R19, R3, 0x1, P1 ;  /* 0x0000000313137211 */ /* 0x000fc400008f0eff */
[-C--:B0-----:R-:W-:Y:S02]  /*1c000*/  LEA.HI.X.SX32 R20, R13, R3.reuse, 0x1, P2 ;  /* 0x000000030d147211 */ /* 0x081fe400010f0eff */
[----:B------:R-:W5:Y:S01]  /*1c010*/  LDL.LU R13, [R1+0x368] ;  /* 0x00036800010d7983 */ /* 0x000f620000300800 */
[----:B------:R-:W-:Y:S02]  /*1c020*/  LEA.HI.X.SX32 R18, R18, R3, 0x1, P0 ;  /* 0x0000000312127211 */ /* 0x000fe400000f0eff */
[----:B--2---:R-:W-:-:S05]  /*1c030*/  IADD3 R21, P3, R9, R2, RZ ;  /* 0x0000000209157210 */ /* 0x004fca0007f7e0ff */
[----:B------:R-:W-:Y:S04]  /*1c040*/  STL [R1+0x29d4], R21 ;  /* 0x0029d41501007387 */ /* 0x000fe80000100800 */
[----:B------:R0:W-:Y:S04]  /*1c050*/  STL [R1+0x29a0], R20 ;  /* 0x0029a01401007387 */ /* 0x0001e80000100800 */
[----:B0-----:R-:W2:Y:S01]  /*1c060*/  LDL.LU R20, [R1+0x36c] ;  /* 0x00036c0001147983 */ /* 0x001ea20000300800 */
[----:B---3--:R-:W-:-:S05]  /*1c070*/  IADD3 R21, P2, R8, R2, RZ ;  /* 0x0000000208157210 */ /* 0x008fca0007f5e0ff */
[----:B------:R-:W-:Y:S04]  /*1c080*/  STL [R1+0x29dc], R21 ;  /* 0x0029dc1501007387 */ /* 0x000fe80000100800 */
[----:B------:R0:W-:Y:S04]  /*1c090*/  STL [R1+0x29a8], R19 ;  /* 0x0029a81301007387 */ /* 0x0001e80000100800 */
[----:B0-----:R-:W3:Y:S01]  /*1c0a0*/  LDL.LU R19, [R1+0x370] ;  /* 0x0003700001137983 */ /* 0x001ee20000300800 */
[----:B----4-:R-:W-:-:S05]  /*1c0b0*/  IADD3 R21, P1, R7, R2, RZ ;  /* 0x0000000207157210 */ /* 0x010fca0007f3e0ff */
[----:B------:R-:W-:Y:S04]  /*1c0c0*/  STL [R1+0x29e4], R21 ;  /* 0x0029e41501007387 */ /* 0x000fe80000100800 */
[----:B------:R0:W-:Y:S02]  /*1c0d0*/  STL [R1+0x29b0], R18 ;  /* 0x0029b01201007387 */ /* 0x0001e40000100800 */
[----:B0-----:R-:W-:Y:S02]  /*1c0e0*/  LEA.HI.X.SX32 R18, R12, R3, 0x1, P4 ;  /* 0x000000030c127211 */ /* 0x001fe400020f0eff */
[-C--:B-----5:R-:W-:Y:S01]  /*1c0f0*/  IADD3 R21, P0, R6, R2.reuse, RZ ;  /* 0x0000000206157210 */ /* 0x0a0fe20007f1e0ff */
        /* <DEDUP_REMOVED lines=26> */
[----:B------:R-:W-:Y:S04]  /*1c2a0*/  STL [R1+0x2a14], R21 ;  /* 0x002a141501007387 */ /* 0x000fe80000100800 */
[----:B------:R0:W-:Y:S04]  /*1c2b0*/  STL [R1+0x29e0], R18 ;  /* 0x0029e01201007387 */ /* 0x0001e80000100800 */
[----:B0-----:R-:W5:Y:S01]  /*1c2c0*/  LDL.LU R18, [R1+0x390] ;  /* 0x0003900001127983 */ /* 0x001f620000300800 */
[----:B------:R-:W-:-:S02]  /*1c2d0*/  IADD3 R21, P1, R15, R2, RZ ;  /* 0x000000020f157210 */ /* 0x000fc40007f3e0ff */
[----:B------:R-:W-:-:S03]  /*1c2e0*/  LEA.HI.X.SX32 R22, R6, R3, 0x1, P0 ;  /* 0x0000000306167211 */ /* 0x000fc600000f0eff */
[----:B------:R0:W-:Y:S04]  /*1c2f0*/  STL [R1+0x2a1c], R21 ;  /* 0x002a1c1501007387 */ /* 0x0001e80000100800 */
[----:B------:R-:W5:Y:S04]  /*1c300*/  LDL.LU R6, [R1+0x394] ;  /* 0x0003940001067983 */ /* 0x000f680000300800 */
[----:B------:R1:W-:Y:S01]  /*1c310*/  STL [R1+0x29e8], R22 ;  /* 0x0029e81601007387 */ /* 0x0003e20000100800 */
[----:B0-----:R-:W-:Y:S02]  /*1c320*/  IADD3 R21, P0, R14, R2, RZ ;  /* 0x000000020e157210 */ /* 0x001fe40007f1e0ff */
[----:B-1----:R-:W-:-:S03]  /*1c330*/  LEA.HI.X.SX32 R22, R5, R3, 0x1, P4 ;  /* 0x0000000305167211 */ /* 0x002fc600020f0eff */
[----:B------:R0:W-:Y:S04]  /*1c340*/  STL [R1+0x2a24], R21 ;  /* 0x002a241501007387 */ /* 0x0001e80000100800 */
[----:B------:R-:W5:Y:S04]  /*1c350*/  LDL.LU R5, [R1+0x388] ;  /* 0x0003880001057983 */ /* 0x000f680000300800 */
[----:B------:R1:W-:Y:S01]  /*1c360*/  STL [R1+0x29f0], R22 ;  /* 0x0029f01601007387 */ /* 0x0003e20000100800 */
[----:B0-----:R-:W-:Y:S02]  /*1c370*/  IADD3 R21, P4, R13, R2, RZ ;  /* 0x000000020d157210 */ /* 0x001fe40007f9e0ff */
[----:B-1----:R-:W-:-:S03]  /*1c380*/  LEA.HI.X.SX32 R22, R17, R3, 0x1, P6 ;  /* 0x0000000311167211 */ /* 0x002fc600030f0eff */
[----:B------:R-:W-:Y:S04]  /*1c390*/  STL [R1+0x2a2c], R21 ;  /* 0x002a2c1501007387 */ /* 0x000fe80000100800 */
[----:B------:R-:W5:Y:S04]  /*1c3a0*/  LDL.LU R17, [R1+0x300] ;  /* 0x0003000001117983 */ /* 0x000f680000300800 */
[----:B------:R0:W-:Y:S02]  /*1c3b0*/  STL [R1+0x29f8], R22 ;  /* 0x0029f81601007387 */ /* 0x0001e40000100800 */
[----:B0-----:R-:W-:-:S02]  /*1c3c0*/  LEA.HI.X.SX32 R22, R4, R3, 0x1, P5 ;  /* 0x0000000304167211 */ /* 0x001fc400028f0eff */
[----:B--2---:R-:W-:-:S05]  /*1c3d0*/  IADD3 R21, P6, R20, R2, RZ ;  /* 0x0000000214157210 */ /* 0x004fca0007fde0ff */
[----:B------:R3:W-:Y:S04]  /*1c3e0*/  STL [R1+0x2a34], R21 ;  /* 0x002a341501007387 */ /* 0x0007e80000100800 */
[----:B------:R-:W2:Y:S04]  /*1c3f0*/  LDL.LU R4, [R1+0x2f0] ;  /* 0x0002f00001047983 */ /* 0x000ea80000300800 */
[----:B------:R0:W-:Y:S01]  /*1c400*/  STL [R1+0x2a00], R22 ;  /* 0x002a001601007387 */ /* 0x0001e20000100800 */
[----:B---3--:R-:W-:Y:S02]  /*1c410*/  IADD3 R21, P5, R19, R2, RZ ;  /* 0x0000000213157210 */ /* 0x008fe40007fbe0ff */
[----:B0-----:R-:W-:-:S03]  /*1c420*/  LEA.HI.X.SX32 R22, R29, R3, 0x1, P3 ;  /* 0x000000031d167211 */ /* 0x001fc600018f0eff */
[----:B------:R4:W-:Y:S04]  /*1c430*/  STL [R1+0x2a3c], R21 ;  /* 0x002a3c1501007387 */ /* 0x0009e80000100800 */
[----:B------:R-:W3:Y:S04]  /*1c440*/  LDL.LU R29, [R1+0x2e8] ;  /* 0x0002e800011d7983 */ /* 0x000ee80000300800 */
[----:B------:R0:W-:Y:S01]  /*1c450*/  STL [R1+0x2a08], R22 ;  /* 0x002a081601007387 */ /* 0x0001e20000100800 */
[----:B----4-:R-:W-:Y:S02]  /*1c460*/  IADD3 R21, P3, R12, R2, RZ ;  /* 0x000000020c157210 */ /* 0x010fe40007f7e0ff */
[----:B0-----:R-:W-:-:S03]  /*1c470*/  LEA.HI.X.SX32 R22, R16, R3, 0x1, P2 ;  /* 0x0000000310167211 */ /* 0x001fc600010f0eff */
[----:B------:R5:W-:Y:S04]  /*1c480*/  STL [R1+0x2a44], R21 ;  /* 0x002a441501007387 */ /* 0x000be80000100800 */
[----:B------:R-:W4:Y:S04]  /*1c490*/  LDL.LU R16, [R1+0x2e0] ;  /* 0x0002e00001107983 */ /* 0x000f280000300800 */
[----:B------:R0:W-:Y:S01]  /*1c4a0*/  STL [R1+0x2a10], R22 ;  /* 0x002a101601007387 */ /* 0x0001e20000100800 */
[----:B-----5:R-:W-:Y:S02]  /*1c4b0*/  IADD3 R21, P2, R11, R2, RZ ;  /* 0x000000020b157210 */ /* 0x020fe40007f5e0ff */
[----:B0-----:R-:W-:-:S03]  /*1c4c0*/  LEA.HI.X.SX32 R22, R15, R3, 0x1, P1 ;  /* 0x000000030f167211 */ /* 0x001fc600008f0eff */
        /* <DEDUP_REMOVED lines=10> */
[----:B------:R0:W-:Y:S04]  /*1c570*/  STL [R1+0x2a5c], R21 ;  /* 0x002a5c1501007387 */ /* 0x0001e80000100800 */
[----:B------:R-:W5:Y:S01]  /*1c580*/  LDL.LU R13, [R1+0x2c8] ;  /* 0x0002c800010d7983 */ /* 0x000f620000300800 */
[----:B------:R-:W-:-:S03]  /*1c590*/  LEA.HI.X.SX32 R20, R20, R3, 0x1, P6 ;  /* 0x0000000314147211 */ /* 0x000fc600030f0eff */
[----:B------:R-:W-:Y:S01]  /*1c5a0*/  STL [R1+0x2a28], R22 ;  /* 0x002a281601007387 */ /* 0x000fe20000100800 */
[----:B0-----:R-:W-:-:S05]  /*1c5b0*/  IADD3 R21, P4, R8, R2, RZ ;  /* 0x0000000208157210 */ /* 0x001fca0007f9e0ff */
[----:B------:R0:W-:Y:S04]  /*1c5c0*/  STL [R1+0x2a64], R21 ;  /* 0x002a641501007387 */ /* 0x0001e80000100800 */
[----:B------:R1:W-:Y:S01]  /*1c5d0*/  STL [R1+0x2a30], R20 ;  /* 0x002a301401007387 */ /* 0x0003e20000100800 */
[-C--:B0-----:R-:W-:Y:S02]  /*1c5e0*/  LEA.HI.X.SX32 R21, R19, R3.reuse, 0x1, P5 ;  /* 0x0000000313157211 */ /* 0x081fe400028f0eff */
[----:B------:R-:W-:Y:S02]  /*1c5f0*/  IADD3 R22, P6, R7, R2, RZ ;  /* 0x0000000207167210 */ /* 0x000fe40007fde0ff */
[----:B------:R-:W-:-:S03]  /*1c600*/  LEA.HI.X.SX32 R19, R12, R3, 0x1, P3 ;  /* 0x000000030c137211 */ /* 0x000fc600018f0eff */
[----:B------:R-:W-:Y:S04]  /*1c610*/  STL [R1+0x2a6c], R22 ;  /* 0x002a6c1601007387 */ /* 0x000fe80000100800 */
[----:B------:R-:W-:Y:S04]  /*1c620*/  STL [R1+0x2a38], R21 ;  /* 0x002a381501007387 */ /* 0x000fe80000100800 */
[----:B------:R-:W5:Y:S01]  /*1c630*/  LDL.LU R12, [R1+0x2c4] ;  /* 0x0002c400010c7983 */ /* 0x000f620000300800 */
[----:B-1----:R-:W-:-:S05]  /*1c640*/  IADD3 R20, P5, R18, R2, RZ ;  /* 0x0000000212147210 */ /* 0x002fca0007fbe0ff */
[----:B------:R-:W-:Y:S04]  /*1c650*/  STL [R1+0x2a74], R20 ;  /* 0x002a741401007387 */ /* 0x000fe80000100800 */
[----:B------:R0:W-:Y:S02]  /*1c660*/  STL [R1+0x2a40], R19 ;  /* 0x002a401301007387 */ /* 0x0001e40000100800 */
[----:B0-----:R-:W-:Y:S02]  /*1c670*/  LEA.HI.X.SX32 R19, R11, R3, 0x1, P2 ;  /* 0x000000030b137211 */ /* 0x001fe400010f0eff */
        /* <DEDUP_REMOVED lines=16> */
[-C--:B------:R-:W-:Y:S01]  /*1c780*/  LEA.HI.X.SX32 R18, R18, R3.reuse, 0x1, P5 ;  /* 0x0000000312127211 */ /* 0x080fe200028f0eff */
[----:B------:R-:W-:Y:S01]  /*1c790*/  IMAD R28, R28, UR5, RZ ;  /* 0x000000051c1c7c24 */ /* 0x000fe2000f8e02ff */
[----:B------:R-:W-:Y:S02]  /*1c7a0*/  LEA.HI.X.SX32 R17, R17, R3, 0x1, P1 ;  /* 0x0000000311117211 */ /* 0x000fe400008f0eff */
[----:B--2---:R-:W-:-:S05]  /*1c7b0*/  IADD3 R20, P0, R4, R2, RZ ;  /* 0x0000000204147210 */ /* 0x004fca0007f1e0ff */
[----:B------:R-:W-:Y:S04]  /*1c7c0*/  STL [R1+0x2a94], R20 ;  /* 0x002a941401007387 */ /* 0x000fe80000100800 */
[----:B------:R0:W-:Y:S02]  /*1c7d0*/  STL [R1+0x2a60], R19 ;  /* 0x002a601301007387 */ /* 0x0001e40000100800 */
[----:B0-----:R-:W-:Y:S02]  /*1c7e0*/  LEA.HI.X.SX32 R19, R7, R3, 0x1, P6 ;  /* 0x0000000307137211 */ /* 0x001fe400030f0eff */
[----:B------:R-:W2:Y:S01]  /*1c7f0*/  LDL.LU R7, [R1+0x2b0] ;  /* 0x0002b00001077983 */ /* 0x000ea20000300800 */
        /* <DEDUP_REMOVED lines=8> */
[----:B------:R-:W4:Y:S01]  /*1c880*/  LDL.LU R6, [R1+0x2a8] ;  /* 0x0002a80001067983 */ /* 0x000f220000300800 */
[----:B-----5:R-:W-:-:S05]  /*1c890*/  IADD3 R20, P5, R15, R2, RZ ;  /* 0x000000020f147210 */ /* 0x020fca0007fbe0ff */
[----:B------:R-:W-:Y:S04]  /*1c8a0*/  STL [R1+0x2aac], R20 ;  /* 0x002aac1401007387 */ /* 0x000fe80000100800 */
[----:B------:R0:W-:Y:S02]  /*1c8b0*/  STL [R1+0x2a78], R18 ;  /* 0x002a781201007387 */ /* 0x0001e40000100800 */
[----:B0-----:R-:W-:Y:S02]  /*1c8c0*/  LEA.HI.X.SX32 R18, R5, R3, 0x1, P2 ;  /* 0x0000000305127211 */ /* 0x001fe400010f0eff */
[-C--:B------:R-:W-:Y:S01]  /*1c8d0*/  IADD3 R20, P3, R14, R2.reuse, RZ ;  /* 0x000000020e147210 */ /* 0x080fe20007f7e0ff */
[----:B------:R-:W5:Y:S04]  /*1c8e0*/  LDL.LU R5, [R1+0x2a4] ;  /* 0x0002a40001057983 */ /* 0x000f680000300800 */
[----:B------:R0:W-:Y:S04]  /*1c8f0*/  STL [R1+0x2ab4], R20 ;  /* 0x002ab41401007387 */ /* 0x0001e80000100800 */
[----:B------:R1:W-:Y:S01]  /*1c900*/  STL [R1+0x2a80], R18 ;  /* 0x002a801201007387 */ /* 0x0003e20000100800 */
[----:B0-----:R-:W-:-:S03]  /*1c910*/  IADD3 R20, P2, R13, R2, RZ ;  /* 0x000000020d147210 */ /* 0x001fc60007f5e0ff */
[----:B-1----:R-:W5:Y:S04]  /*1c920*/  LDL.LU R18, [R1+0x2a0] ;  /* 0x0002a00001127983 */ /* 0x002f680000300800 */
[----:B------:R0:W-:Y:S04]  /*1c930*/  STL [R1+0x2abc], R20 ;  /* 0x002abc1401007387 */ /* 0x0001e80000100800 */
[----:B------:R1:W-:Y:S01]  /*1c940*/  STL [R1+0x2a88], R17 ;  /* 0x002a881101007387 */ /* 0x0003e20000100800 */
[----:B0-----:R-:W-:Y:S02]  /*1c950*/  IADD3 R20, P1, R28, R2, RZ ;  /* 0x000000021c147210 */ /* 0x001fe40007f3e0ff */
[----:B-1----:R-:W-:-:S02]  /*1c960*/  LEA.HI.X.SX32 R17, R4, R3, 0x1, P0 ;  /* 0x0000000304117211 */ /* 0x002fc400000f0eff */
[----:B------:R-:W5:Y:S04]  /*1c970*/  LDL.LU R4, [R1+0x29c] ;  /* 0x00029c0001047983 */ /* 0x000f680000300800 */
[----:B------:R-:W-:Y:S04]  /*1c980*/  STL [R1+0x2ac0], R20 ;  /* 0x002ac01401007387 */ /* 0x000fe80000100800 */
[----:B------:R0:W-:Y:S01]  /*1c990*/  STL [R1+0x2a90], R17 ;  /* 0x002a901101007387 */ /* 0x0001e20000100800 */
[-C--:B------:R-:W-:Y:S02]  /*1c9a0*/  LEA.HI.X.SX32 R16, R16, R3.reuse, 0x1, P6 ;  /* 0x0000000310107211 */ /* 0x080fe400030f0eff */
[----:B0-----:R-:W-:-:S02]  /*1c9b0*/  LEA.HI.X.SX32 R17, R29, R3, 0x1, P4 ;  /* 0x000000031d117211 */ /* 0x001fc400020f0eff */
[----:B------:R-:W5:Y:S01]  /*1c9c0*/  LDL.LU R29, [R1+0x298] ;  /* 0x00029800011d7983 */ /* 0x000f620000300800 */
[----:B------:R-:W-:-:S05]  /*1c9d0*/  IADD3 R20, P0, R12, R2, RZ ;  /* 0x000000020c147210 */ /* 0x000fca0007f1e0ff */
[----:B------:R-:W-:Y:S04]  /*1c9e0*/  STL [R1+0x2ac4], R20 ;  /* 0x002ac41401007387 */ /* 0x000fe80000100800 */
[----:B------:R0:W-:Y:S04]  /*1c9f0*/  STL [R1+0x2a98], R17 ;  /* 0x002a981101007387 */ /* 0x0001e80000100800 */
[----:B0-----:R-:W5:Y:S01]  /*1ca00*/  LDL.LU R17, [R1+0x294] ;  /* 0x0002940001117983 */ /* 0x001f620000300800 */
[----:B------:R-:W-:-:S05]  /*1ca10*/  IADD3 R20, P4, R11, R2, RZ ;  /* 0x000000020b147210 */ /* 0x000fca0007f9e0ff */
[----:B------:R-:W-:Y:S04]  /*1ca20*/  STL [R1+0x2ac8], R20 ;  /* 0x002ac81401007387 */ /* 0x000fe80000100800 */
[----:B------:R0:W-:Y:S04]  /*1ca30*/  STL [R1+0x2aa0], R16 ;  /* 0x002aa01001007387 */ /* 0x0001e80000100800 */
[----:B0-----:R-:W5:Y:S01]  /*1ca40*/  LDL.LU R16, [R1+0x290] ;  /* 0x0002900001107983 */ /* 0x001f620000300800 */
[----:B------:R-:W-:Y:S02]  /*1ca50*/  LEA.HI.X.SX32 R15, R15, R3, 0x1, P5 ;  /* 0x000000030f0f7211 */ /* 0x000fe400028f0eff */
[----:B------:R-:W-:-:S02]  /*1ca60*/  IADD3 R20, P6, R10, R2, RZ ;  /* 0x000000020a147210 */ /* 0x000fc40007fde0ff */
[----:B------:R-:W-:-:S03]  /*1ca70*/  LEA.HI.X.SX32 R14, R14, R3, 0x1, P3 ;  /* 0x000000030e0e7211 */ /* 0x000fc600018f0eff */
[----:B------:R-:W-:Y:S04]  /*1ca80*/  STL [R1+0x2acc], R20 ;  /* 0x002acc1401007387 */ /* 0x000fe80000100800 */
[----:B------:R0:W-:Y:S01]  /*1ca90*/  STL [R1+0x2aa8], R15 ;  /* 0x002aa80f01007387 */ /* 0x0001e20000100800 */
[----:B------:R-:W-:-:S03]  /*1caa0*/  LEA.HI.X.SX32 R13, R13, R3, 0x1, P2 ;  /* 0x000000030d0d7211 */ /* 0x000fc600010f0eff */
[----:B0-----:R-:W5:Y:S01]  /*1cab0*/  LDL.LU R15, [R1+0x28c] ;  /* 0x00028c00010f7983 */ /* 0x001f620000300800 */
[----:B------:R-:W-:-:S05]  /*1cac0*/  IADD3 R20, P5, R9, R2, RZ ;  /* 0x0000000209147210 */ /* 0x000fca0007fbe0ff */
[----:B------:R-:W-:Y:S04]  /*1cad0*/  STL [R1+0x2ad0], R20 ;  /* 0x002ad01401007387 */ /* 0x000fe80000100800 */
[----:B------:R0:W-:Y:S04]  /*1cae0*/  STL [R1+0x2ab0], R14 ;  /* 0x002ab00e01007387 */ /* 0x0001e80000100800 */
[----:B0-----:R-:W5:Y:S01]  /*1caf0*/  LDL.LU R14, [R1+0x288] ;  /* 0x00028800010e7983 */ /* 0x001f620000300800 */
[----:B------:R-:W-:-:S05]  /*1cb00*/  IADD3 R20, P3, R8, R2, RZ ;  /* 0x0000000208147210 */ /* 0x000fca0007f7e0ff */
[----:B------:R0:W-:Y:S04]  /*1cb10*/  STL [R1+0x2ad4], R20 ;  /* 0x002ad41401007387 */ /* 0x0001e80000100800 */
[----:B------:R1:W-:Y:S01]  /*1cb20*/  STL [R1+0x2ab8], R13 ;  /* 0x002ab80d01007387 */ /* 0x0003e20000100800 */
[----:B0-----:R-:W-:-:S03]  /*1cb30*/  LEA.HI.X.SX32 R20, R28, R3, 0x1, P1 ;  /* 0x000000031c147211 */ /* 0x001fc600008f0eff */
[----:B-1----:R-:W5:Y:S01]  /*1cb40*/  LDL.LU R13, [R1+0x284] ;  /* 0x00028400010d7983 */ /* 0x002f620000300800 */
[----:B--2---:R-:W-:-:S05]  /*1cb50*/  IADD3 R21, P2, R7, R2, RZ ;  /* 0x0000000207157210 */ /* 0x004fca0007f5e0ff */
[----:B------:R-:W-:Y:S04]  /*1cb60*/  STL [R1+0x2ad8], R21 ;  /* 0x002ad81501007387 */ /* 0x000fe80000100800 */
[----:B------:R0:W-:Y:S02]  /*1cb70*/  STL [R1+0x2458], R20 ;  /* 0x0024581401007387 */ /* 0x0001e40000100800 */
[-C--:B0-----:R-:W-:Y:S02]  /*1cb80*/  LEA.HI.X.SX32 R20, R12, R3.reuse, 0x1, P0 ;  /* 0x000000030c147211 */ /* 0x081fe400000f0eff */
[----:B---3--:R-:W-:Y:S01]  /*1cb90*/  IADD3 R21, P1, R19, R2, RZ ;  /* 0x0000000213157210 */ /* 0x008fe20007f3e0ff */
[----:B------:R-:W2:Y:S04]  /*1cba0*/  LDL.LU R12, [R1+0x280] ;  /* 0x00028000010c7983 */ /* 0x000ea80000300800 */
[----:B------:R-:W-:Y:S04]  /*1cbb0*/  STL [R1+0x2478], R21 ;  /* 0x0024781501007387 */ /* 0x000fe80000100800 */
[----:B------:R0:W-:Y:S02]  /*1cbc0*/  STL [R1+0x245c], R20 ;  /* 0x00245c1401007387 */ /* 0x0001e40000100800 */
[----:B0-----:R-:W-:-:S02]  /*1cbd0*/  LEA.HI.X.SX32 R20, R11, R3, 0x1, P4 ;  /* 0x000000030b147211 */ /* 0x001fc400020f0eff */
[----:B------:R-:W3:Y:S01]  /*1cbe0*/  LDL.LU R11, [R1+0x27c] ;  /* 0x00027c00010b7983 */ /* 0x000ee20000300800 */
[----:B----4-:R-:W-:-:S05]  /*1cbf0*/  IADD3 R21, P0, R6, R2, RZ ;  /* 0x0000000206157210 */ /* 0x010fca0007f1e0ff */
[----:B------:R-:W-:Y:S04]  /*1cc00*/  STL [R1+0x2480], R21 ;  /* 0x0024801501007387 */ /* 0x000fe80000100800 */
[----:B------:R0:W-:Y:S02]  /*1cc10*/  STL [R1+0x2460], R20 ;  /* 0x0024601401007387 */ /* 0x0001e40000100800 */
[----:B0-----:R-:W-:Y:S02]  /*1cc20*/  LEA.HI.X.SX32 R20, R10, R3, 0x1, P6 ;  /* 0x000000030a147211 */ /* 0x001fe400030f0eff */
[----:B------:R-:W4:Y:S01]  /*1cc30*/  LDL.LU R10, [R1+0x278] ;  /* 0x00027800010a7983 */ /* 0x000f220000300800 */
[----:B-----5:R-:W-:-:S05]  /*1cc40*/  IADD3 R21, P4, R5, R2, RZ ;  /* 0x0000000205157210 */ /* 0x020fca0007f9e0ff */
        /* <DEDUP_REMOVED lines=25> */
[----:B------:R-:W-:Y:S04]  /*1cde0*/  STL [R1+0x24b0], R21 ;  /* 0x0024b01501007387 */ /* 0x000fe80000100800 */
[----:B------:R0:W-:Y:S02]  /*1cdf0*/  STL [R1+0x247c], R20 ;  /* 0x00247c1401007387 */ /* 0x0001e40000100800 */
[----:B0-----:R-:W-:Y:S02]  /*1ce00*/  LEA.HI.X.SX32 R20, R5, R3, 0x1, P4 ;  /* 0x0000000305147211 */ /* 0x001fe400020f0eff */
[----:B------:R-:W5:Y:S01]  /*1ce10*/  LDL.LU R5, [R1+0x258] ;  /* 0x0002580001057983 */ /* 0x000f620000300800 */
[----:B------:R-:W-:-:S05]  /*1ce20*/  IADD3 R21, P0, R15, R2, RZ ;  /* 0x000000020f157210 */ /* 0x000fca0007f1e0ff */
[----:B------:R-:W-:Y:S04]  /*1ce30*/  STL [R1+0x24b8], R21 ;  /* 0x0024b81501007387 */ /* 0x000fe80000100800 */
[----:B------:R0:W-:Y:S02]  /*1ce40*/  STL [R1+0x2484], R20 ;  /* 0x0024841401007387 */ /* 0x0001e40000100800 */
[----:B0-----:R-:W-:Y:S02]  /*1ce50*/  LEA.HI.X.SX32 R20, R18, R3, 0x1, P6 ;  /* 0x0000000312147211 */ /* 0x001fe400030f0eff */
[-C--:B------:R-:W-:Y:S01]  /*1ce60*/  IADD3 R21, P4, R14, R2.reuse, RZ ;  /* 0x000000020e157210 */ /* 0x080fe20007f9e0ff */
        /* <DEDUP_REMOVED lines=49> */
[----:B------:R-:W-:Y:S01]  /*1d180*/  IADD3 R21, P3, R5, R2, RZ ;  /* 0x0000000205157210 */ /* 0x000fe20007f7e0ff */
        /* <DEDUP_REMOVED lines=13> */
[-C--:B0-----:R-:W-:Y:S02]  /*1d260*/  LEA.HI.X.SX32 R20, R7, R3.reuse, 0x1, P4 ;  /* 0x0000000307147211 */ /* 0x081fe400020f0eff */
[----:B------:R-:W-:Y:S01]  /*1d270*/  IADD3 R21, P0, R29, R2, RZ ;  /* 0x000000021d157210 */ /* 0x000fe20007f1e0ff */
        /* <DEDUP_REMOVED lines=74> */
[----:B----4-:R-:W-:Y:S01]  /*1d720*/  IADD3 R21, P4, R18, R2, RZ ;  /* 0x0000000212157210 */ /* 0x010fe20007f9e0ff */
[----:B------:R-:W3:Y:S04]  /*1d730*/  LDL.LU R9, [R1+0x1cc] ;  /* 0x0001cc0001097983 */ /* 0x000ee80000300800 */
[----:B------:R-:W-:Y:S04]  /*1d740*/  STL [R1+0x25a0], R21 ;  /* 0x0025a01501007387 */ /* 0x000fe80000100800 */
[----:B------:R0:W-:Y:S02]  /*1d750*/  STL [R1+0x256c], R20 ;  /* 0x00256c1401007387 */ /* 0x0001e40000100800 */
[----:B0-----:R-:W-:-:S02]  /*1d760*/  LEA.HI.X.SX32 R20, R8, R3, 0x1, P5 ;  /* 0x0000000308147211 */ /* 0x001fc400028f0eff */
        /* <DEDUP_REMOVED lines=258> */
[----:B------:R0:W-:Y:S01]  /*1e790*/  STL [R1+0x270c], R20 ;  /* 0x00270c1401007387 */ /* 0x0001e20000100800 */
[----:B------:R-:W-:-:S02]  /*1e7a0*/  LEA.HI.X.SX32 R19, R19, R3, 0x1, P0 ;  /* 0x0000000313137211 */ /* 0x000fc400000f0eff */
[----:B0-----:R-:W-:Y:S02]  /*1e7b0*/  LEA.HI.X.SX32 R20, R7, R3, 0x1, P1 ;  /* 0x0000000307147211 */ /* 0x001fe400008f0eff */
[----:B------:R-:W5:Y:S01]  /*1e7c0*/  LDL.LU R7, [R1+0xf0] ;  /* 0x0000f00001077983 */ /* 0x000f620000300800 */
[----:B------:R-:W-:-:S05]  /*1e7d0*/  IADD3 R21, P2, R29, R2, RZ ;  /* 0x000000021d157210 */ /* 0x000fca0007f5e0ff */
[----:B------:R-:W-:Y:S04]  /*1e7e0*/  STL [R1+0x2748], R21 ;  /* 0x0027481501007387 */ /* 0x000fe80000100800 */
[----:B------:R0:W-:Y:S04]  /*1e7f0*/  STL [R1+0x2714], R20 ;  /* 0x0027141401007387 */ /* 0x0001e80000100800 */
[----:B0-----:R-:W5:Y:S01]  /*1e800*/  LDL.LU R20, [R1+0xec] ;  /* 0x0000ec0001147983 */ /* 0x001f620000300800 */
[----:B------:R-:W-:-:S05]  /*1e810*/  IADD3 R21, P1, R17, R2, RZ ;  /* 0x0000000211157210 */ /* 0x000fca0007f3e0ff */
[----:B------:R-:W-:Y:S04]  /*1e820*/  STL [R1+0x2750], R21 ;  /* 0x0027501501007387 */ /* 0x000fe80000100800 */
[----:B------:R0:W-:Y:S02]  /*1e830*/  STL [R1+0x271c], R19 ;  /* 0x00271c1301007387 */ /* 0x0001e40000100800 */
[----:B0-----:R-:W-:Y:S02]  /*1e840*/  LEA.HI.X.SX32 R19, R6, R3, 0x1, P4 ;  /* 0x0000000306137211 */ /* 0x001fe400020f0eff */
[----:B------:R-:W5:Y:S01]  /*1e850*/  LDL.LU R6, [R1+0xe8] ;  /* 0x0000e80001067983 */ /* 0x000f620000300800 */
[----:B------:R-:W-:-:S05]  /*1e860*/  IADD3 R21, P0, R16, R2, RZ ;  /* 0x0000000210157210 */ /* 0x000fca0007f1e0ff */
[----:B------:R-:W-:Y:S04]  /*1e870*/  STL [R1+0x2758], R21 ;  /* 0x0027581501007387 */ /* 0x000fe80000100800 */
[----:B------:R0:W-:Y:S01]  /*1e880*/  STL [R1+0x2724], R19 ;  /* 0x0027241301007387 */ /* 0x0001e20000100800 */
[-C--:B------:R-:W-:Y:S02]  /*1e890*/  LEA.HI.X.SX32 R18, R18, R3.reuse, 0x1, P5 ;  /* 0x0000000312127211 */ /* 0x080fe400028f0eff */
        /* <DEDUP_REMOVED lines=9> */
[-C--:B0-----:R-:W-:Y:S02]  /*1e930*/  LEA.HI.X.SX32 R18, R4, R3.reuse, 0x1, P3 ;  /* 0x0000000304127211 */ /* 0x081fe400018f0eff */
[----:B------:R-:W5:Y:S01]  /*1e940*/  LDL.LU R4, [R1+0xdc] ;  /* 0x0000dc0001047983 */ /* 0x000f620000300800 */
[-C--:B------:R-:W-:Y:S02]  /*1e950*/  LEA.HI.X.SX32 R17, R17, R3.reuse, 0x1, P1 ;  /* 0x0000000311117211 */ /* 0x080fe400008f0eff */
[----:B------:R-:W-:-:S02]  /*1e960*/  LEA.HI.X.SX32 R16, R16, R3, 0x1, P0 ;  /* 0x0000000310107211 */ /* 0x000fc400000f0eff */
[-C--:B------:R-:W-:Y:S02]  /*1e970*/  LEA.HI.X.SX32 R15, R15, R3.reuse, 0x1, P4 ;  /* 0x000000030f0f7211 */ /* 0x080fe400020f0eff */
[----:B------:R-:W-:Y:S02]  /*1e980*/  LEA.HI.X.SX32 R14, R14, R3, 0x1, P6 ;  /* 0x000000030e0e7211 */ /* 0x000fe400030f0eff */
        /* <DEDUP_REMOVED lines=8> */
[----:B----4-:R-:W-:-:S03]  /*1ea10*/  IADD3 R21, P2, R11, R2, RZ ;  /* 0x000000020b157210 */ /* 0x010fc60007f5e0ff */
[----:B0-----:R-:W3:Y:S04]  /*1ea20*/  LDL.LU R18, [R1+0xd4] ;  /* 0x0000d40001127983 */ /* 0x001ee80000300800 */
[----:B------:R-:W-:Y:S04]  /*1ea30*/  STL [R1+0x2780], R21 ;  /* 0x0027801501007387 */ /* 0x000fe80000100800 */
[----:B------:R0:W-:Y:S04]  /*1ea40*/  STL [R1+0x274c], R17 ;  /* 0x00274c1101007387 */ /* 0x0001e80000100800 */
[----:B0-----:R-:W4:Y:S01]  /*1ea50*/  LDL.LU R17, [R1+0xd0] ;  /* 0x0000d00001117983 */ /* 0x001f220000300800 */
[----:B-----5:R-:W-:-:S05]  /*1ea60*/  IADD3 R21, P1, R10, R2, RZ ;  /* 0x000000020a157210 */ /* 0x020fca0007f3e0ff */
[----:B------:R-:W-:Y:S04]  /*1ea70*/  STL [R1+0x2788], R21 ;  /* 0x0027881501007387 */ /* 0x000fe80000100800 */
[----:B------:R0:W-:Y:S04]  /*1ea80*/  STL [R1+0x2754], R16 ;  /* 0x0027541001007387 */ /* 0x0001e80000100800 */
[----:B0-----:R-:W5:Y:S01]  /*1ea90*/  LDL.LU R16, [R1+0xcc] ;  /* 0x0000cc0001107983 */ /* 0x001f620000300800 */
[----:B------:R-:W-:-:S05]  /*1eaa0*/  IADD3 R21, P0, R9, R2, RZ ;  /* 0x0000000209157210 */ /* 0x000fca0007f1e0ff */
[----:B------:R-:W-:Y:S04]  /*1eab0*/  STL [R1+0x2790], R21 ;  /* 0x0027901501007387 */ /* 0x000fe80000100800 */
[----:B------:R0:W-:Y:S01]  /*1eac0*/  STL [R1+0x275c], R15 ;  /* 0x00275c0f01007387 */ /* 0x0001e20000100800 */
[----:B------:R-:W-:-:S03]  /*1ead0*/  LEA.HI.X.SX32 R13, R13, R3, 0x1, P5 ;  /* 0x000000030d0d7211 */ /* 0x000fc600028f0eff */
        /* <DEDUP_REMOVED lines=42> */
[----:B------:R1:W-:Y:S01]  /*1ed80*/  STL [R1+0x27a4], R22 ;  /* 0x0027a41601007387 */ /* 0x0003e20000100800 */
[-C--:B----4-:R-:W-:Y:S02]  /*1ed90*/  IADD3 R20, P5, R17, R2.reuse, RZ ;  /* 0x0000000211147210 */ /* 0x090fe40007fbe0ff */
[----:B0-----:R-:W-:Y:S02]  /*1eda0*/  LEA.HI.X.SX32 R21, R6, R3, 0x1, P3 ;  /* 0x0000000306157211 */ /* 0x001fe400018f0eff */
[----:B------:R-:W3:Y:S04]  /*1edb0*/  LDL.LU R6, [R1+0xa4] ;  /* 0x0000a40001067983 */ /* 0x000ee80000300800 */
[----:B------:R5:W-:Y:S04]  /*1edc0*/  STL [R1+0x27e0], R20 ;  /* 0x0027e01401007387 */ /* 0x000be80000100800 */
[----:B------:R0:W-:Y:S04]  /*1edd0*/  STL [R1+0x27ac], R21 ;  /* 0x0027ac1501007387 */ /* 0x0001e80000100800 */
[----:B-1----:R-:W4:Y:S01]  /*1ede0*/  LDL.LU R22, [R1+0xa0] ;  /* 0x0000a00001167983 */ /* 0x002f220000300800 */
[----:B-----5:R-:W-:-:S02]  /*1edf0*/  IADD3 R20, P3, R16, R2, RZ ;  /* 0x0000000210147210 */ /* 0x020fc40007f7e0ff */
[----:B0-----:R-:W-:-:S03]  /*1ee00*/  LEA.HI.X.SX32 R21, R5, R3, 0x1, P2 ;  /* 0x0000000305157211 */ /* 0x001fc600010f0eff */
[----:B------:R0:W-:Y:S04]  /*1ee10*/  STL [R1+0x27e8], R20 ;  /* 0x0027e81401007387 */ /* 0x0001e80000100800 */
[----:B------:R-:W5:Y:S04]  /*1ee20*/  LDL.LU R5, [R1+0x9c] ;  /* 0x00009c0001057983 */ /* 0x000f680000300800 */
[----:B------:R1:W-:Y:S01]  /*1ee30*/  STL [R1+0x27b4], R21 ;  /* 0x0027b41501007387 */ /* 0x0003e20000100800 */
[----:B0-----:R-:W-:Y:S02]  /*1ee40*/  IADD3 R20, P2, R15, R2, RZ ;  /* 0x000000020f147210 */ /* 0x001fe40007f5e0ff */
[----:B-1----:R-:W-:-:S03]  /*1ee50*/  LEA.HI.X.SX32 R21, R19, R3, 0x1, P1 ;  /* 0x0000000313157211 */ /* 0x002fc600008f0eff */
[----:B------:R0:W-:Y:S01]  /*1ee60*/  STL [R1+0x27f0], R20 ;  /* 0x0027f01401007387 */ /* 0x0001e20000100800 */
[----:B------:R-:W-:-:S03]  /*1ee70*/  LEA.HI.X.SX32 R19, R4, R3, 0x1, P0 ;  /* 0x0000000304137211 */ /* 0x000fc600000f0eff */
[----:B------:R1:W-:Y:S04]  /*1ee80*/  STL [R1+0x27bc], R21 ;  /* 0x0027bc1501007387 */ /* 0x0003e80000100800 */
[----:B------:R-:W5:Y:S01]  /*1ee90*/  LDL.LU R4, [R1+0x98] ;  /* 0x0000980001047983 */ /* 0x000f620000300800 */
[----:B0-----:R-:W-:-:S05]  /*1eea0*/  IADD3 R20, P1, R14, R2, RZ ;  /* 0x000000020e147210 */ /* 0x001fca0007f3e0ff */
[----:B------:R-:W-:Y:S04]  /*1eeb0*/  STL [R1+0x27f8], R20 ;  /* 0x0027f81401007387 */ /* 0x000fe80000100800 */
[----:B------:R0:W-:Y:S01]  /*1eec0*/  STL [R1+0x27c4], R19 ;  /* 0x0027c41301007387 */ /* 0x0001e20000100800 */
[----:B-1----:R-:W-:Y:S02]  /*1eed0*/  IADD3 R21, P0, R13, R2, RZ ;  /* 0x000000020d157210 */ /* 0x002fe40007f1e0ff */
[----:B0-----:R-:W-:-:S03]  /*1eee0*/  LEA.HI.X.SX32 R19, R29, R3, 0x1, P4 ;  /* 0x000000031d137211 */ /* 0x001fc600020f0eff */
[----:B------:R-:W-:Y:S04]  /*1eef0*/  STL [R1+0x2800], R21 ;  /* 0x0028001501007387 */ /* 0x000fe80000100800 */
[----:B------:R-:W5:Y:S04]  /*1ef00*/  LDL.LU R29, [R1+0x94] ;  /* 0x00009400011d7983 */ /* 0x000f680000300800 */
[----:B------:R0:W-:Y:S01]  /*1ef10*/  STL [R1+0x27cc], R19 ;  /* 0x0027cc1301007387 */ /* 0x0001e20000100800 */
[----:B------:R-:W-:Y:S02]  /*1ef20*/  LEA.HI.X.SX32 R17, R17, R3, 0x1, P5 ;  /* 0x0000000311117211 */ /* 0x000fe400028f0eff */
[----:B------:R-:W-:-:S02]  /*1ef30*/  IADD3 R20, P4, R12, R2, RZ ;  /* 0x000000020c147210 */ /* 0x000fc40007f9e0ff */
[----:B0-----:R-:W-:-:S03]  /*1ef40*/  LEA.HI.X.SX32 R19, R18, R3, 0x1, P6 ;  /* 0x0000000312137211 */ /* 0x001fc600030f0eff */
[----:B------:R0:W-:Y:S04]  /*1ef50*/  STL [R1+0x2808], R20 ;  /* 0x0028081401007387 */ /* 0x0001e80000100800 */
[----:B------:R-:W-:Y:S01]  /*1ef60*/  STL [R1+0x27d4], R19 ;  /* 0x0027d41301007387 */ /* 0x000fe20000100800 */
[----:B------:R-:W-:-:S03]  /*1ef70*/  IADD3 R18, P6, R11, R2, RZ ;  /* 0x000000020b127210 */ /* 0x000fc60007fde0ff */
[----:B------:R-:W5:Y:S04]  /*1ef80*/  LDL.LU R21, [R1+0x90] ;  /* 0x0000900001157983 */ /* 0x000f680000300800 */
[----:B------:R-:W-:Y:S04]  /*1ef90*/  STL [R1+0x2810], R18 ;  /* 0x0028101201007387 */ /* 0x000fe80000100800 */
[----:B------:R1:W-:Y:S04]  /*1efa0*/  STL [R1+0x27dc], R17 ;  /* 0x0027dc1101007387 */ /* 0x0003e80000100800 */
[----:B0-----:R-:W5:Y:S01]  /*1efb0*/  LDL.LU R20, [R1+0x8c] ;  /* 0x00008c0001147983 */ /* 0x001f620000300800 */
[----:B------:R-:W-:-:S02]  /*1efc0*/  LEA.HI.X.SX32 R15, R15, R3, 0x1, P2 ;  /* 0x000000030f0f7211 */ /* 0x000fc400010f0eff */
[----:B-1----:R-:W-:Y:S02]  /*1efd0*/  LEA.HI.X.SX32 R17, R16, R3, 0x1, P3 ;  /* 0x0000000310117211 */ /* 0x002fe400018f0eff */
[----:B------:R-:W-:-:S05]  /*1efe0*/  IADD3 R18, P5, R10, R2, RZ ;  /* 0x000000020a127210 */ /* 0x000fca0007fbe0ff */
[----:B------:R0:W-:Y:S04]  /*1eff0*/  STL [R1+0x2818], R18 ;  /* 0x0028181201007387 */ /* 0x0001e80000100800 */
[----:B------:R-:W-:Y:S04]  /*1f000*/  STL [R1+0x27e4], R17 ;  /* 0x0027e41101007387 */ /* 0x000fe80000100800 */
[----:B------:R-:W5:Y:S01]  /*1f010*/  LDL.LU R19, [R1+0x88] ;  /* 0x0000880001137983 */ /* 0x000f620000300800 */
[----:B------:R-:W-:-:S05]  /*1f020*/  IADD3 R16, P3, R9, R2, RZ ;  /* 0x0000000209107210 */ /* 0x000fca0007f7e0ff */
[----:B------:R-:W-:Y:S04]  /*1f030*/  STL [R1+0x2820], R16 ;  /* 0x0028201001007387 */ /* 0x000fe80000100800 */
[----:B------:R1:W-:Y:S01]  /*1f040*/  STL [R1+0x27ec], R15 ;  /* 0x0027ec0f01007387 */ /* 0x0003e20000100800 */
[----:B------:R-:W-:-:S03]  /*1f050*/  LEA.HI.X.SX32 R13, R13, R3, 0x1, P0 ;  /* 0x000000030d0d7211 */ /* 0x000fc600000f0eff */
[----:B0-----:R-:W5:Y:S01]  /*1f060*/  LDL.LU R18, [R1+0x84] ;  /* 0x0000840001127983 */ /* 0x001f620000300800 */
[----:B-1----:R-:W-:Y:S02]  /*1f070*/  LEA.HI.X.SX32 R15, R14, R3, 0x1, P1 ;  /* 0x000000030e0f7211 */ /* 0x002fe400008f0eff */
[----:B------:R-:W-:-:S05]  /*1f080*/  IADD3 R16, P2, R8, R2, RZ ;  /* 0x0000000208107210 */ /* 0x000fca0007f5e0ff */
[----:B------:R0:W-:Y:S04]  /*1f090*/  STL [R1+0x2828], R16 ;  /* 0x0028281001007387 */ /* 0x0001e80000100800 */
[----:B------:R-:W-:Y:S04]  /*1f0a0*/  STL [R1+0x27f4], R15 ;  /* 0x0027f40f01007387 */ /* 0x000fe80000100800 */
[----:B------:R-:W5:Y:S01]  /*1f0b0*/  LDL.LU R17, [R1+0x80] ;  /* 0x0000800001117983 */ /* 0x000f620000300800 */
[-C--:B------:R-:W-:Y:S02]  /*1f0c0*/  LEA.HI.X.SX32 R10, R10, R3.reuse, 0x1, P5 ;  /* 0x000000030a0a7211 */ /* 0x080fe400028f0eff */
[----:B------:R-:W-:-:S02]  /*1f0d0*/  LEA.HI.X.SX32 R23, R8, R3, 0x1, P2 ;  /* 0x0000000308177211 */ /* 0x000fc400010f0eff */
[----:B--2---:R-:W-:-:S05]  /*1f0e0*/  IADD3 R14, P1, R7, R2, RZ ;  /* 0x00000002070e7210 */ /* 0x004fca0007f3e0ff */
[----:B------:R1:W-:Y:S04]  /*1f0f0*/  STL [R1+0x2830], R14 ;  /* 0x0028300e01007387 */ /* 0x0003e80000100800 */
[----:B0-----:R-:W2:Y:S04]  /*1f100*/  LDL.LU R16, [R1+0x7c] ;  /* 0x00007c0001107983 */ /* 0x001ea80000300800 */
[----:B------:R4:W-:Y:S01]  /*1f110*/  STL [R1+0x27fc], R13 ;  /* 0x0027fc0d01007387 */ /* 0x0009e20000100800 */
[-C--:B-1----:R-:W-:Y:S02]  /*1f120*/  LEA.HI.X.SX32 R14, R12, R3.reuse, 0x1, P4 ;  /* 0x000000030c0e7211 */ /* 0x082fe400020f0eff */
[----:B------:R-:W-:-:S02]  /*1f130*/  LEA.HI.X.SX32 R12, R11, R3, 0x1, P6 ;  /* 0x000000030b0c7211 */ /* 0x000fc400030f0eff */
[----:B---3--:R-:W-:-:S05]  /*1f140*/  IADD3 R15, P0, R6, R2, RZ ;  /* 0x00000002060f7210 */ /* 0x008fca0007f1e0ff */
[----:B------:R0:W-:Y:S04]  /*1f150*/  STL [R1+0x2838], R15 ;  /* 0x0028380f01007387 */ /* 0x0001e80000100800 */
[----:B------:R1:W-:Y:S01]  /*1f160*/  STL [R1+0x2804], R14 ;  /* 0x0028040e01007387 */ /* 0x0003e20000100800 */
[----:B----4-:R-:W-:-:S03]  /*1f170*/  IADD3 R13, P4, R22, R2, RZ ;  /* 0x00000002160d7210 */ /* 0x010fc60007f9e0ff */
[----:B0-----:R-:W3:Y:S04]  /*1f180*/  LDL.LU R15, [R1+0x78] ;  /* 0x00007800010f7983 */ /* 0x001ee80000300800 */
[----:B------:R0:W-:Y:S04]  /*1f190*/  STL [R1+0x2840], R13 ;  /* 0x0028400d01007387 */ /* 0x0001e80000100800 */
[----:B------:R4:W-:Y:S01]  /*1f1a0*/  STL [R1+0x280c], R12 ;  /* 0x00280c0c01007387 */ /* 0x0009e20000100800 */
[----:B-----5:R-:W-:-:S03]  /*1f1b0*/  IADD3 R11, P6, R5, R2, RZ ;  /* 0x00000002050b7210 */ /* 0x020fc60007fde0ff */
[----:B-1----:R-:W5:Y:S04]  /*1f1c0*/  LDL.LU R14, [R1+0x74] ;  /* 0x00007400010e7983 */ /* 0x002f680000300800 */
[----:B------:R1:W-:Y:S04]  /*1f1d0*/  STL [R1+0x2848], R11 ;  /* 0x0028480b01007387 */ /* 0x0003e80000100800 */
[----:B0-----:R-:W5:Y:S04]  /*1f1e0*/  LDL.LU R13, [R1+0x70] ;  /* 0x00007000010d7983 */ /* 0x001f680000300800 */
[----:B------:R0:W-:Y:S04]  /*1f1f0*/  STL [R1+0x2814], R10 ;  /* 0x0028140a01007387 */ /* 0x0001e80000100800 */
[----:B----4-:R-:W4:Y:S01]  /*1f200*/  LDL.LU R12, [R1+0x6c] ;  /* 0x00006c00010c7983 */ /* 0x010f220000300800 */
[----:B-1----:R-:W-:-:S02]  /*1f210*/  IADD3 R11, P5, R4, R2, RZ ;  /* 0x00000002040b7210 */ /* 0x002fc40007fbe0ff */
[----:B0-----:R-:W-:-:S03]  /*1f220*/  LEA.HI.X.SX32 R10, R9, R3, 0x1, P3 ;  /* 0x00000003090a7211 */ /* 0x001fc600018f0eff */
[----:B------:R0:W-:Y:S04]  /*1f230*/  STL [R1+0x2850], R11 ;  /* 0x0028500b01007387 */ /* 0x0001e80000100800 */
[----:B0-----:R-:W4:Y:S04]  /*1f240*/  LDL.LU R11, [R1+0x64] ;  /* 0x00006400010b7983 */ /* 0x001f280000300800 */
[----:B------:R0:W-:Y:S01]  /*1f250*/  STL [R1+0x281c], R10 ;  /* 0x00281c0a01007387 */ /* 0x0001e20000100800 */
[----:B------:R-:W-:-:S03]  /*1f260*/  LEA.HI.X.SX32 R6, R6, R3, 0x1, P0 ;  /* 0x0000000306067211 */ /* 0x000fc600000f0eff */
[----:B0-----:R-:W4:Y:S01]  /*1f270*/  LDL.LU R10, [R1+0x40] ;  /* 0x00004000010a7983 */ /* 0x001f220000300800 */
[----:B------:R-:W-:-:S05]  /*1f280*/  IADD3 R9, P3, R29, R2, RZ ;  /* 0x000000021d097210 */ /* 0x000fca0007f7e0ff */
[----:B------:R0:W-:Y:S04]  /*1f290*/  STL [R1+0x2858], R9 ;  /* 0x0028580901007387 */ /* 0x0001e80000100800 */
[----:B0-----:R-:W4:Y:S04]  /*1f2a0*/  LDL.LU R9, [R1+0x398] ;  /* 0x0003980001097983 */ /* 0x001f280000300800 */
[----:B------:R0:W-:Y:S01]  /*1f2b0*/  STL [R1+0x2824], R23 ;  /* 0x0028241701007387 */ /* 0x0001e20000100800 */
[----:B------:R-:W-:Y:S02]  /*1f2c0*/  IADD3 R8, P2, R21, R2, RZ ;  /* 0x0000000215087210 */ /* 0x000fe40007f5e0ff */
[----:B0-----:R-:W-:-:S03]  /*1f2d0*/  LEA.HI.X.SX32 R23, R7, R3, 0x1, P1 ;  /* 0x0000000307177211 */ /* 0x001fc600008f0eff */
[----:B------:R0:W-:Y:S01]  /*1f2e0*/  STL [R1+0x2860], R8 ;  /* 0x0028600801007387 */ /* 0x0001e20000100800 */
[----:B------:R-:W-:-:S03]  /*1f2f0*/  IADD3 R7, P1, R20, R2, RZ ;  /* 0x0000000214077210 */ /* 0x000fc60007f3e0ff */
[----:B0-----:R-:W4:Y:S04]  /*1f300*/  LDL.LU R8, [R1+0x5c] ;  /* 0x00005c0001087983 */ /* 0x001f280000300800 */
[----:B------:R-:W-:Y:S04]  /*1f310*/  STL [R1+0x282c], R23 ;  /* 0x00282c1701007387 */ /* 0x000fe80000100800 */
[----:B------:R0:W-:Y:S04]  /*1f320*/  STL [R1+0x2868], R7 ;  /* 0x0028680701007387 */ /* 0x0001e80000100800 */
[----:B0-----:R-:W4:Y:S04]  /*1f330*/  LDL.LU R7, [R1+0x54] ;  /* 0x0000540001077983 */ /* 0x001f280000300800 */
[----:B------:R0:W-:Y:S04]  /*1f340*/  STL [R1+0x2834], R6 ;  /* 0x0028340601007387 */ /* 0x0001e80000100800 */
[----:B0-----:R-:W4:Y:S01]  /*1f350*/  LDL.LU R6, [R1+0x4c] ;  /* 0x00004c0001067983 */ /* 0x001f220000300800 */
[----:B------:R-:W-:-:S02]  /*1f360*/  IADD3 R23, P0, R19, R2, RZ ;  /* 0x0000000213177210 */ /* 0x000fc40007f1e0ff */
[----:B------:R-:W-:-:S03]  /*1f370*/  LEA.HI.X.SX32 R22, R22, R3, 0x1, P4 ;  /* 0x0000000316167211 */ /* 0x000fc600020f0eff */
[----:B------:R0:W-:Y:S01]  /*1f380*/  STL [R1+0x2870], R23 ;  /* 0x0028701701007387 */ /* 0x0001e20000100800 */
[----:B------:R-:W-:-:S03]  /*1f390*/  IADD3 R24, P4, R18, R2, RZ ;  /* 0x0000000212187210 */ /* 0x000fc60007f9e0ff */
[----:B------:R1:W-:Y:S01]  /*1f3a0*/  STL [R1+0x283c], R22 ;  /* 0x00283c1601007387 */ /* 0x0003e20000100800 */
[----:B0-----:R-:W-:-:S03]  /*1f3b0*/  LEA.HI.X.SX32 R23, R5, R3, 0x1, P6 ;  /* 0x0000000305177211 */ /* 0x001fc600030f0eff */
[----:B------:R-:W-:Y:S01]  /*1f3c0*/  STL [R1+0x2878], R24 ;  /* 0x0028781801007387 */ /* 0x000fe20000100800 */
[----:B------:R-:W-:-:S03]  /*1f3d0*/  LEA.HI.X.SX32 R5, R4, R3, 0x1, P5 ;  /* 0x0000000304057211 */ /* 0x000fc600028f0eff */
[----:B------:R-:W-:Y:S01]  /*1f3e0*/  STL [R1+0x2844], R23 ;  /* 0x0028441701007387 */ /* 0x000fe20000100800 */
[----:B-1----:R-:W-:-:S05]  /*1f3f0*/  IADD3 R22, P6, R17, R2, RZ ;  /* 0x0000000211167210 */ /* 0x002fca0007fde0ff */
[----:B------:R0:W-:Y:S04]  /*1f400*/  STL [R1+0x2880], R22 ;  /* 0x0028801601007387 */ /* 0x0001e80000100800 */
[----:B------:R1:W-:Y:S01]  /*1f410*/  STL [R1+0x284c], R5 ;  /* 0x00284c0501007387 */ /* 0x0003e20000100800 */
[----:B0-----:R-:W-:-:S03]  /*1f420*/  LEA.HI.X.SX32 R22, R29, R3, 0x1, P3 ;  /* 0x000000031d167211 */ /* 0x001fc600018f0eff */
[----:B-1----:R-:W4:Y:S01]  /*1f430*/  LDL.LU R5, [R1+0x430] ;  /* 0x0004300001057983 */ /* 0x002f220000300800 */
[-C--:B------:R-:W-:Y:S02]  /*1f440*/  LEA.HI.X.SX32 R20, R20, R3.reuse, 0x1, P1 ;  /* 0x0000000314147211 */ /* 0x080fe400008f0eff */
[----:B------:R-:W-:Y:S01]  /*1f450*/  LEA.HI.X.SX32 R17, R17, R3, 0x1, P6 ;  /* 0x0000000311117211 */ /* 0x000fe200030f0eff */
[----:B------:R-:W-:Y:S01]  /*1f460*/  IMAD R0, R0, UR5, RZ ;  /* 0x0000000500007c24 */ /* 0x000fe2000f8e02ff */
[----:B------:R-:W-:Y:S01]  /*1f470*/  USHF.R.S32.HI UR38, URZ, 0x1f, UR52 ;  /* 0x0000001f3f267899 */ /* 0x000fe20008011434 */
[----:B------:R-:W-:Y:S01]  /*1f480*/  ULDC UR5, c[0x0][0x238] ;  /* 0x00008e0000057ab9 */ /* 0x000fe20000000800 */
[----:B--2---:R-:W-:-:S05]  /*1f490*/  IADD3 R4, P5, R16, R2, RZ ;  /* 0x0000000210047210 */ /* 0x004fca0007fbe0ff */
[----:B------:R0:W-:Y:S04]  /*1f4a0*/  STL [R1+0x2888], R4 ;  /* 0x0028880401007387 */ /* 0x0001e80000100800 */
[----:B0-----:R-:W2:Y:S04]  /*1f4b0*/  LDL.LU R4, [R1+0x434] ;  /* 0x0004340001047983 */ /* 0x001ea80000300800 */
[----:B------:R0:W-:Y:S04]  /*1f4c0*/  STL [R1+0x2854], R22 ;  /* 0x0028541601007387 */ /* 0x0001e80000100800 */
[----:B------:R-:W2:Y:S01]  /*1f4d0*/  LDL.LU R29, [R1+0x438] ;  /* 0x00043800011d7983 */ /* 0x000ea20000300800 */
[----:B0-----:R-:W-:-:S02]  /*1f4e0*/  LEA.HI.X.SX32 R22, R21, R3, 0x1, P2 ;  /* 0x0000000315167211 */ /* 0x001fc400010f0eff */
[----:B---3--:R-:W-:-:S05]  /*1f4f0*/  IADD3 R23, P3, R15, R2, RZ ;  /* 0x000000020f177210 */ /* 0x008fca0007f7e0ff */
[----:B------:R-:W-:Y:S01]  /*1f500*/  STL [R1+0x2890], R23 ;  /* 0x0028901701007387 */ /* 0x000fe20000100800 */
[----:B-----5:R-:W-:-:S03]  /*1f510*/  IADD3 R21, P2, R14, R2, RZ ;  /* 0x000000020e157210 */ /* 0x020fc60007f5e0ff */
[----:B------:R0:W-:Y:S04]  /*1f520*/  STL [R1+0x285c], R22 ;  /* 0x00285c1601007387 */ /* 0x0001e80000100800 */
[----:B------:R1:W-:Y:S04]  /*1f530*/  STL [R1+0x2898], R21 ;  /* 0x0028981501007387 */ /* 0x0003e80000100800 */
[----:B------:R4:W-:Y:S01]  /*1f540*/  STL [R1+0x2864], R20 ;  /* 0x0028641401007387 */ /* 0x0009e20000100800 */
[----:B0-----:R-:W-:Y:S02]  /*1f550*/  IADD3 R22, P1, R13, R2, RZ ;  /* 0x000000020d167210 */ /* 0x001fe40007f3e0ff */
[----:B-1----:R-:W-:-:S02]  /*1f560*/  LEA.HI.X.SX32 R21, R19, R3, 0x1, P0 ;  /* 0x0000000313157211 */ /* 0x002fc400000f0eff */
[----:B------:R-:W-:Y:S02]  /*1f570*/  LEA.HI.X.SX32 R19, R18, R3, 0x1, P4 ;  /* 0x0000000312137211 */ /* 0x000fe400020f0eff */
[-C--:B----4-:R-:W-:Y:S01]  /*1f580*/  IADD3 R20, P0, R12, R2.reuse, RZ ;  /* 0x000000020c147210 */ /* 0x090fe20007f1e0ff */
[----:B------:R-:W-:Y:S04]  /*1f590*/  STL [R1+0x28a0], R22 ;  /* 0x0028a01601007387 */ /* 0x000fe80000100800 */
[----:B------:R-:W-:Y:S04]  /*1f5a0*/  STL [R1+0x286c], R21 ;  /* 0x00286c1501007387 */ /* 0x000fe80000100800 */
[----:B------:R-:W-:Y:S04]  /*1f5b0*/  STL [R1+0x28a8], R20 ;  /* 0x0028a81401007387 */ /* 0x000fe80000100800 */
[----:B------:R0:W-:Y:S01]  /*1f5c0*/  STL [R1+0x2874], R19 ;  /* 0x0028741301007387 */ /* 0x0001e20000100800 */
[----:B------:R-:W-:-:S05]  /*1f5d0*/  IADD3 R18, P4, R11, R2, RZ ;  /* 0x000000020b127210 */ /* 0x000fca0007f9e0ff */
[----:B------:R1:W-:Y:S04]  /*1f5e0*/  STL [R1+0x28c0], R18 ;  /* 0x0028c01201007387 */ /* 0x0003e80000100800 */
[----:B------:R3:W-:Y:S01]  /*1f5f0*/  STL [R1+0x287c], R17 ;  /* 0x00287c1101007387 */ /* 0x0007e20000100800 */
[-C--:B0-----:R-:W-:Y:S02]  /*1f600*/  IADD3 R19, P6, R10, R2.reuse, RZ ;  /* 0x000000020a137210 */ /* 0x081fe40007fde0ff */
[-C--:B-1----:R-:W-:Y:S02]  /*1f610*/  LEA.HI.X.SX32 R18, R16, R3.reuse, 0x1, P5 ;  /* 0x0000000310127211 */ /* 0x082fe400028f0eff */
[----:B------:R-:W-:Y:S01]  /*1f620*/  LEA.HI.X.SX32 R16, R15, R3, 0x1, P3 ;  /* 0x000000030f107211 */ /* 0x000fe200018f0eff */
[----:B------:R-:W-:Y:S01]  /*1f630*/  STL [R1+0x28ac], R19 ;  /* 0x0028ac1301007387 */ /* 0x000fe20000100800 */
[----:B------:R-:W-:-:S02]  /*1f640*/  IADD3 R15, P3, R0, R2, RZ ;  /* 0x00000002000f7210 */ /* 0x000fc40007f7e0ff */
[-C--:B------:R-:W-:Y:S01]  /*1f650*/  LEA.HI.X.SX32 R14, R14, R3.reuse, 0x1, P2 ;  /* 0x000000030e0e7211 */ /* 0x080fe200010f0eff */
[----:B------:R-:W-:Y:S01]  /*1f660*/  STL [R1+0x2884], R18 ;  /* 0x0028841201007387 */ /* 0x000fe20000100800 */
[----:B------:R-:W-:Y:S02]  /*1f670*/  LEA.HI.X.SX32 R10, R10, R3, 0x1, P6 ;  /* 0x000000030a0a7211 */ /* 0x000fe400030f0eff */
[----:B---3--:R-:W-:-:S05]  /*1f680*/  IADD3 R17, P5, R9, R2, RZ ;  /* 0x0000000209117210 */ /* 0x008fca0007fbe0ff */
[----:B------:R-:W-:Y:S04]  /*1f690*/  STL [R1+0x28b0], R17 ;  /* 0x0028b01101007387 */ /* 0x000fe80000100800 */
[----:B------:R-:W-:Y:S04]  /*1f6a0*/  STL [R1+0x288c], R16 ;  /* 0x00288c1001007387 */ /* 0x000fe80000100800 */
[----:B------:R0:W-:Y:S04]  /*1f6b0*/  STL [R1+0x28b4], R15 ;  /* 0x0028b40f01007387 */ /* 0x0001e80000100800 */
[----:B------:R1:W-:Y:S01]  /*1f6c0*/  STL [R1+0x2894], R14 ;  /* 0x0028940e01007387 */ /* 0x0003e20000100800 */
[----:B0-----:R-:W-:-:S02]  /*1f6d0*/  LEA.HI.X.SX32 R15, R13, R3, 0x1, P1 ;  /* 0x000000030d0f7211 */ /* 0x001fc400008f0eff */
[----:B------:R-:W-:Y:S02]  /*1f6e0*/  IADD3 R16, P2, R8, R2, RZ ;  /* 0x0000000208107210 */ /* 0x000fe40007f5e0ff */
[----:B------:R-:W-:-:S03]  /*1f6f0*/  LEA.HI.X.SX32 R13, R12, R3, 0x1, P0 ;  /* 0x000000030c0d7211 */ /* 0x000fc600000f0eff */
[----:B------:R-:W-:Y:S04]  /*1f700*/  STL [R1+0x28b8], R16 ;  /* 0x0028b81001007387 */ /* 0x000fe80000100800 */
[----:B------:R-:W-:Y:S01]  /*1f710*/  STL [R1+0x289c], R15 ;  /* 0x00289c0f01007387 */ /* 0x000fe20000100800 */
[----:B-1----:R-:W-:-:S05]  /*1f720*/  IADD3 R14, P1, R7, R2, RZ ;  /* 0x00000002070e7210 */ /* 0x002fca0007f3e0ff */
[----:B------:R-:W-:Y:S04]  /*1f730*/  STL [R1+0x28bc], R14 ;  /* 0x0028bc0e01007387 */ /* 0x000fe80000100800 */
[----:B------:R-:W-:Y:S01]  /*1f740*/  STL [R1+0x28a4], R13 ;  /* 0x0028a40d01007387 */ /* 0x000fe20000100800 */
[----:B------:R-:W-:Y:S02]  /*1f750*/  IADD3 R12, P0, R6, R2, RZ ;  /* 0x00000002060c7210 */ /* 0x000fe40007f1e0ff */
[----:B------:R-:W-:-:S03]  /*1f760*/  LEA.HI.X.SX32 R2, R11, R3, 0x1, P4 ;  /* 0x000000030b027211 */ /* 0x000fc600020f0eff */
[----:B------:R-:W-:Y:S04]  /*1f770*/  STL [R1+0x2450], R12 ;  /* 0x0024500c01007387 */ /* 0x000fe80000100800 */
[----:B------:R0:W-:Y:S04]  /*1f780*/  STL [R1+0x2454], R2 ;  /* 0x0024540201007387 */ /* 0x0001e80000100800 */
[----:B------:R-:W-:Y:S01]  /*1f790*/  STL [R1+0x243c], R10 ;  /* 0x00243c0a01007387 */ /* 0x000fe20000100800 */
[----:B0-----:R-:W-:-:S03]  /*1f7a0*/  LEA.HI.X.SX32 R2, R0, R3, 0x1, P3 ;  /* 0x0000000300027211 */ /* 0x001fc600018f0eff */
[----:B------:R-:W3:Y:S01]  /*1f7b0*/  LDL.LU R0, [R1+0x30c8] ;  /* 0x0030c80001007983 */ /* 0x000ee20000300800 */
[-C--:B------:R-:W-:Y:S02]  /*1f7c0*/  LEA.HI.X.SX32 R9, R9, R3.reuse, 0x1, P5 ;  /* 0x0000000309097211 */ /* 0x080fe400028f0eff */
[-C--:B------:R-:W-:Y:S02]  /*1f7d0*/  LEA.HI.X.SX32 R8, R8, R3.reuse, 0x1, P2 ;  /* 0x0000000308087211 */ /* 0x080fe400010f0eff */
[-C--:B------:R-:W-:Y:S01]  /*1f7e0*/  LEA.HI.X.SX32 R7, R7, R3.reuse, 0x1, P1 ;  /* 0x0000000307077211 */ /* 0x080fe200008f0eff */
[----:B------:R-:W-:Y:S04]  /*1f7f0*/  STL [R1+0x2440], R9 ;  /* 0x0024400901007387 */ /* 0x000fe80000100800 */
[----:B------:R0:W-:Y:S04]  /*1f800*/  STL [R1+0x2444], R2 ;  /* 0x0024440201007387 */ /* 0x0001e80000100800 */
[----:B------:R-:W-:Y:S04]  /*1f810*/  STL [R1+0x2448], R8 ;  /* 0x0024480801007387 */ /* 0x000fe80000100800 */
[----:B------:R-:W-:Y:S01]  /*1f820*/  STL [R1+0x244c], R7 ;  /* 0x00244c0701007387 */ /* 0x000fe20000100800 */
[----:B0-----:R-:W-:-:S02]  /*1f830*/  LEA.HI.X.SX32 R2, R6, R3, 0x1, P0 ;  /* 0x0000000306027211 */ /* 0x001fc400000f0eff */
[----:B------:R-:W-:-:S03]  /*1f840*/  IADD3 R6, P0, R5, UR8, RZ ;  /* 0x0000000805067c10 */ /* 0x000fc6000ff1e0ff */
[----:B------:R0:W-:Y:S04]  /*1f850*/  STL [R1+0x1c58], R2 ;  /* 0x001c580201007387 */ /* 0x0001e80000100800 */
[----:B------:R-:W-:Y:S01]  /*1f860*/  STL [R1+0x1b78], R6 ;  /* 0x001b780601007387 */ /* 0x000fe20000100800 */
[----:B0-----:R-:W-:Y:S02]  /*1f870*/  LEA.HI.X.SX32 R2, R5, UR9, 0x1, P0 ;  /* 0x0000000905027c11 */ /* 0x001fe400080f0eff */
[----:B--2---:R-:W-:-:S04]  /*1f880*/  IADD3 R7, P1, R4, UR8, RZ ;  /* 0x0000000804077c10 */ /* 0x004fc8000ff3e0ff */
[----:B------:R-:W-:Y:S02]  /*1f890*/  LEA.HI.X.SX32 R3, R4, UR9, 0x1, P1 ;  /* 0x0000000904037c11 */ /* 0x000fe400088f0eff */
[C---:B------:R-:W-:Y:S01]  /*1f8a0*/  IADD3 R8, P2, R29.reuse, UR8, RZ ;  /* 0x000000081d087c10 */ /* 0x040fe2000ff5e0ff */
[----:B------:R-:W-:Y:S03]  /*1f8b0*/  STL [R1+0x1b80], R7 ;  /* 0x001b800701007387 */ /* 0x000fe60000100800 */
[----:B------:R-:W-:Y:S01]  /*1f8c0*/  LEA.HI.X.SX32 R4, R29, UR9, 0x1, P2 ;  /* 0x000000091d047c11 */ /* 0x000fe200090f0eff */
[----:B------:R-:W-:Y:S01]  /*1f8d0*/  STL [R1+0x1b88], R8 ;  /* 0x001b880801007387 */ /* 0x000fe20000100800 */
[----:B---3--:R-:W-:Y:S01]  /*1f8e0*/  IADD3 R9, P3, R0, UR8, RZ ;  /* 0x0000000800097c10 */ /* 0x008fe2000ff7e0ff */
[----:B------:R-:W-:-:S03]  /*1f8f0*/  ULDC UR8, c[0x0][0x238] ;  /* 0x00008e0000087ab9 */ /* 0x000fc60000000800 */
[----:B------:R-:W-:Y:S01]  /*1f900*/  LEA.HI.X.SX32 R5, R0, UR9, 0x1, P3 ;  /* 0x0000000900057c11 */ /* 0x000fe200098f0eff */
[----:B------:R-:W-:Y:S01]  /*1f910*/  STL [R1+0x1b90], R9 ;  /* 0x001b900901007387 */ /* 0x000fe20000100800 */
[----:B------:R-:W-:Y:S01]  /*1f920*/  IADD3 R11, P0, R9, UR52, RZ ;  /* 0x00000034090b7c10 */ /* 0x000fe2000ff1e0ff */
[----:B------:R-:W-:Y:S02]  /*1f930*/  ULDC UR9, c[0x0][0x238] ;  /* 0x00008e0000097ab9 */ /* 0x000fe40000000800 */
[----:B------:R-:W2:Y:S04]  /*1f940*/  LDL.LU R0, [R1+0x30c4] ;  /* 0x0030c40001007983 */ /* 0x000ea80000300800 */
[----:B------:R-:W-:Y:S04]  /*1f950*/  STL [R1+0x1b74], R2 ;  /* 0x001b740201007387 */ /* 0x000fe80000100800 */
[----:B------:R-:W-:Y:S04]  /*1f960*/  STL [R1+0x1b7c], R3 ;  /* 0x001b7c0301007387 */ /* 0x000fe80000100800 */
[----:B------:R-:W-:Y:S04]  /*1f970*/  STL [R1+0x1b84], R4 ;  /* 0x001b840401007387 */ /* 0x000fe80000100800 */
[----:B------:R-:W-:Y:S04]  /*1f980*/  STL [R1+0x1b8c], R5 ;  /* 0x001b8c0501007387 */ /* 0x000fe80000100800 */
[----:B------:R-:W-:Y:S04]  /*1f990*/  STL [R1+0x1ba4], RZ ;  /* 0x001ba4ff01007387 */ /* 0x000fe80000100800 */
        /* <DEDUP_REMOVED lines=988> */
[----:B------:R-:W-:Y:S01]  /*23760*/  STL [R1+0x10a0], RZ ;  /* 0x0010a0ff01007387 */ /* 0x000fe20000100800 */
[----:B------:R-:W-:-:S03]  /*23770*/  IADD3 R12, P1, R8, UR52, RZ ;  /* 0x00000034080c7c10 */ /* 0x000fc6000ff3e0ff */
[----:B------:R-:W-:Y:S01]  /*23780*/  STL [R1+0x10a4], RZ ;  /* 0x0010a4ff01007387 */ /* 0x000fe20000100800 */
[----:B------:R-:W-:-:S03]  /*23790*/  IADD3 R10, P2, R7, UR52, RZ ;  /* 0x00000034070a7c10 */ /* 0x000fc6000ff5e0ff */
[----:B------:R-:W-:Y:S04]  /*237a0*/  STL [R1+0x10a8], RZ ;  /* 0x0010a8ff01007387 */ /* 0x000fe80000100800 */
[----:B------:R-:W-:Y:S04]  /*237b0*/  STL [R1+0x10ac], RZ ;  /* 0x0010acff01007387 */ /* 0x000fe80000100800 */
[----:B------:R-:W-:Y:S04]  /*237c0*/  STL [R1+0x1080], RZ ;  /* 0x001080ff01007387 */ /* 0x000fe80000100800 */
[----:B------:R-:W-:Y:S04]  /*237d0*/  STL [R1+0x1084], RZ ;  /* 0x001084ff01007387 */ /* 0x000fe80000100800 */
[----:B------:R-:W-:Y:S04]  /*237e0*/  STL [R1+0x1088], RZ ;  /* 0x001088ff01007387 */ /* 0x000fe80000100800 */
[----:B------:R-:W-:Y:S04]  /*237f0*/  STL [R1+0x108c], RZ ;  /* 0x00108cff01007387 */ /* 0x000fe80000100800 */
[----:B------:R0:W-:Y:S04]  /*23800*/  STL [R1+0x1c60], R11 ;  /* 0x001c600b01007387 */ /* 0x0001e80000100800 */
[----:B------:R1:W-:Y:S04]  /*23810*/  STL [R1+0x1c68], R12 ;  /* 0x001c680c01007387 */ /* 0x0003e80000100800 */
[----:B------:R3:W-:Y:S01]  /*23820*/  STL [R1+0x1c70], R10 ;  /* 0x001c700a01007387 */ /* 0x0007e20000100800 */
[----:B0-----:R-:W-:-:S02]  /*23830*/  IADD3 R11, P3, R6, UR52, RZ ;  /* 0x00000034060b7c10 */ /* 0x001fc4000ff7e0ff */
[----:B-1----:R-:W-:-:S03]  /*23840*/  IADD3.X R12, R4, UR38, RZ, P1, !PT ;  /* 0x00000026040c7c10 */ /* 0x002fc60008ffe4ff */
[----:B------:R0:W-:Y:S01]  /*23850*/  STL [R1+0x1c78], R11 ;  /* 0x001c780b01007387 */ /* 0x0001e20000100800 */
[----:B---3--:R-:W-:-:S05]  /*23860*/  IADD3.X R10, R5, UR38, RZ, P0, !PT ;  /* 0x00000026050a7c10 */ /* 0x008fca00087fe4ff */
[----:B------:R1:W-:Y:S01]  /*23870*/  STL [R1+0x1c5c], R10 ;  /* 0x001c5c0a01007387 */ /* 0x0003e20000100800 */
[----:B0-----:R-:W-:-:S03]  /*23880*/  IADD3.X R11, R3, UR38, RZ, P2, !PT ;  /* 0x00000026030b7c10 */ /* 0x001fc600097fe4ff */
[----:B------:R0:W-:Y:S01]  /*23890*/  STL [R1+0x1c64], R12 ;  /* 0x001c640c01007387 */ /* 0x0001e20000100800 */
[----:B-1----:R-:W-:-:S03]  /*238a0*/  IADD3.X R10, R2, UR38, RZ, P3, !PT ;  /* 0x00000026020a7c10 */ /* 0x002fc60009ffe4ff */
[----:B------:R1:W-:Y:S01]  /*238b0*/  STL [R1+0x1c6c], R11 ;  /* 0x001c6c0b01007387 */ /* 0x0003e20000100800 */
[----:B------:R-:W-:Y:S02]  /*238c0*/  USHF.R.S32.HI UR38, URZ, 0x1f, UR51 ;  /* 0x0000001f3f267899 */ /* 0x000fe40008011433 */
[----:B0-----:R-:W-:Y:S01]  /*238d0*/  IADD3 R12, P1, R8, UR51, RZ ;  /* 0x00000033080c7c10 */ /* 0x001fe2000ff3e0ff */
[----:B------:R0:W-:Y:S01]  /*238e0*/  STL [R1+0x1c74], R10 ;  /* 0x001c740a01007387 */ /* 0x0001e20000100800 */
[----:B-1----:R-:W-:Y:S02]  /*238f0*/  IADD3 R11, P0, R9, UR51, RZ ;  /* 0x00000033090b7c10 */ /* 0x002fe4000ff1e0ff */
[----:B0-----:R-:W-:-:S03]  /*23900*/  IADD3 R10, P2, R7, UR51, RZ ;  /* 0x00000033070a7c10 */ /* 0x001fc6000ff5e0ff */
[----:B------:R0:W-:Y:S04]  /*23910*/  STL [R1+0x1c80], R11 ;  /* 0x001c800b01007387 */ /* 0x0001e80000100800 */
[----:B------:R1:W-:Y:S04]  /*23920*/  STL [R1+0x1c88], R12 ;  /* 0x001c880c01007387 */ /* 0x0003e80000100800 */
[----:B------:R3:W-:Y:S01]  /*23930*/  STL [R1+0x1c90], R10 ;  /* 0x001c900a01007387 */ /* 0x0007e20000100800 */
[----:B0-----:R-:W-:Y:S02]  /*23940*/  IADD3 R11, P3, R6, UR51, RZ ;  /* 0x00000033060b7c10 */ /* 0x001fe4000ff7e0ff */
        /* <DEDUP_REMOVED lines=204> */
[----:B-1----:R-:W-:-:S02]  /*24610*/  IADD3.X R12, R4, UR38, RZ, P1, !PT ;  /* 0x00000026040c7c10 */ /* 0x002fc40008ffe4ff */
[----:B---3--:R-:W-:Y:S01]  /*24620*/  IADD3.X R10, R5, UR38, RZ, P0, !PT ;  /* 0x00000026050a7c10 */ /* 0x008fe200087fe4ff */
[----:B------:R0:W-:Y:S04]  /*24630*/  STL [R1+0x1e18], R11 ;  /* 0x001e180b01007387 */ /* 0x0001e80000100800 */
[----:B------:R1:W-:Y:S01]  /*24640*/  STL [R1+0x1dfc], R10 ;  /* 0x001dfc0a01007387 */ /* 0x0003e20000100800 */
[----:B0-----:R-:W-:-:S03]  /*24650*/  IADD3.X R11, R3, UR38, RZ, P2, !PT ;  /* 0x00000026030b7c10 */ /* 0x001fc600097fe4ff */
[----:B------:R-:W-:Y:S01]  /*24660*/  STL [R1+0x1e04], R12 ;  /* 0x001e040c01007387 */ /* 0x000fe20000100800 */
[----:B-1----:R-:W-:-:S03]  /*24670*/  IADD3.X R10, R2, UR38, RZ, P3, !PT ;  /* 0x00000026020a7c10 */ /* 0x002fc60009ffe4ff */
[----:B------:R-:W-:Y:S04]  /*24680*/  STL [R1+0x1e0c], R11 ;  /* 0x001e0c0b01007387 */ /* 0x000fe80000100800 */
[----:B------:R0:W-:Y:S04]  /*24690*/  STL [R1+0x1e14], R10 ;  /* 0x001e140a01007387 */ /* 0x0001e80000100800 */
        /* <DEDUP_REMOVED lines=18> */
[----:B0-----:R-:W-:-:S03]  /*247c0*/  IADD3 R10, P0, R9, UR36, RZ ;  /* 0x00000024090a7c10 */ /* 0x001fc6000ff1e0ff */
        /* <DEDUP_REMOVED lines=10> */
[----:B------:R0:W-:Y:S04]  /*24870*/  STL [R1+0x1e20], R10 ;  /* 0x001e200a01007387 */ /* 0x0001e80000100800 */
[----:B------:R-:W-:Y:S01]  /*24880*/  STL [R1+0x1e28], R12 ;  /* 0x001e280c01007387 */ /* 0x000fe20000100800 */
[----:B0-----:R-:W-:-:S03]  /*24890*/  IADD3 R10, P3, R6, UR36, RZ ;  /* 0x00000024060a7c10 */ /* 0x001fc6000ff7e0ff */
[----:B------:R-:W-:Y:S04]  /*248a0*/  STL [R1+0x1e30], R11 ;  /* 0x001e300b01007387 */ /* 0x000fe80000100800 */
[----:B------:R0:W-:Y:S04]  /*248b0*/  STL [R1+0x1e38], R10 ;  /* 0x001e380a01007387 */ /* 0x0001e80000100800 */
[----:B------:R-:W-:Y:S04]  /*248c0*/  STL [R1+0x14f8], RZ ;  /* 0x0014f8ff01007387 */ /* 0x000fe80000100800 */
[----:B------:R-:W-:Y:S01]  /*248d0*/  STL [R1+0x14fc], RZ ;  /* 0x0014fcff01007387 */ /* 0x000fe20000100800 */
        /* <DEDUP_REMOVED lines=16> */
[----:B------:R-:W-:Y:S02]  /*249e0*/  USHF.L.U32 UR41, UR19, 0x5, URZ ;  /* 0x0000000513297899 */ /* 0x000fe4000800063f */
[----:B------:R-:W-:Y:S02]  /*249f0*/  UIMAD UR40, UR19, 0x1f, URZ ;  /* 0x0000001f132878a4 */ /* 0x000fe4000f8e023f */
[----:B------:R-:W-:-:S02]  /*24a00*/  UIMAD UR39, UR19, 0x1e, URZ ;  /* 0x0000001e132778a4 */ /* 0x000fc4000f8e023f */
[----:B------:R-:W-:Y:S02]  /*24a10*/  USHF.L.U32 UR38, UR19, 0x6, URZ ;  /* 0x0000000613267899 */ /* 0x000fe4000800063f */
[----:B------:R-:W-:Y:S02]  /*24a20*/  USHF.L.U32 UR20, UR20, 0x6, URZ ;  /* 0x0000000614147899 */ /* 0x000fe4000800063f */
        /* <DEDUP_REMOVED lines=16> */
[----:B------:R-:W-:Y:S02]  /*24b30*/  UIMAD UR24, UR24, 0xd, URZ ;  /* 0x0000000d181878a4 */ /* 0x000fe4000f8e023f */
[----:B------:R-:W-:Y:S02]  /*24b40*/  UIMAD UR25, UR25, 0xc, URZ ;  /* 0x0000000c191978a4 */ /* 0x000fe4000f8e023f */
[----:B------:R-:W-:Y:S02]  /*24b50*/  UIMAD UR26, UR26, 0xb, URZ ;  /* 0x0000000b1a1a78a4 */ /* 0x000fe4000f8e023f */
[----:B------:R-:W-:Y:S02]  /*24b60*/  UIMAD UR27, UR27, 0xa, URZ ;  /* 0x0000000a1b1b78a4 */ /* 0x000fe4000f8e023f */
[----:B------:R-:W-:Y:S02]  /*24b70*/  UIMAD UR28, UR28, 0x9, URZ ;  /* 0x000000091c1c78a4 */ /* 0x000fe4000f8e023f */
[----:B------:R-:W-:-:S02]  /*24b80*/  USHF.L.U32 UR29, UR29, 0x3, URZ ;  /* 0x000000031d1d7899 */ /* 0x000fc4000800063f */
[----:B------:R-:W-:Y:S02]  /*24b90*/  UIMAD UR30, UR30, 0x7, URZ ;  /* 0x000000071e1e78a4 */ /* 0x000fe4000f8e023f */
[----:B------:R-:W-:Y:S02]  /*24ba0*/  UIMAD UR31, UR31, 0x6, URZ ;  /* 0x000000061f1f78a4 */ /* 0x000fe4000f8e023f */
[----:B------:R-:W-:Y:S02]  /*24bb0*/  UIMAD UR32, UR32, 0x5, URZ ;  /* 0x00000005202078a4 */ /* 0x000fe4000f8e023f */
[----:B------:R-:W-:Y:S02]  /*24bc0*/  USHF.L.U32 UR33, UR33, 0x2, URZ ;  /* 0x0000000221217899 */ /* 0x000fe4000800063f */
[----:B------:R-:W-:Y:S02]  /*24bd0*/  USHF.R.S32.HI UR36, URZ, 0x1f, UR36 ;  /* 0x0000001f3f247899 */ /* 0x000fe40008011424 */
[----:B------:R-:W-:-:S02]  /*24be0*/  UIMAD UR34, UR34, 0x3, URZ ;  /* 0x00000003222278a4 */ /* 0x000fc4000f8e023f */
[----:B------:R-:W-:Y:S02]  /*24bf0*/  USHF.L.U32 UR35, UR35, 0x1, URZ ;  /* 0x0000000123237899 */ /* 0x000fe4000800063f */
[----:B0-----:R-:W-:Y:S01]  /*24c00*/  IADD3.X R10, R5, UR36, RZ, P0, !PT ;  /* 0x00000024050a7c10 */ /* 0x001fe200087fe4ff */
[----:B------:R-:W-:Y:S01]  /*24c10*/  USHF.R.S32.HI UR21, URZ, 0x1f, UR21 ;  /* 0x0000001f3f157899 */ /* 0x000fe20008011415 */
[----:B------:R-:W-:Y:S02]  /*24c20*/  IADD3.X R12, R4, UR36, RZ, P1, !PT ;  /* 0x00000024040c7c10 */ /* 0x000fe40008ffe4ff */
[----:B------:R-:W-:Y:S01]  /*24c30*/  IADD3.X R11, R3, UR36, RZ, P2, !PT ;  /* 0x00000024030b7c10 */ /* 0x000fe200097fe4ff */
[----:B------:R0:W-:Y:S04]  /*24c40*/  STL [R1+0x1e1c], R10 ;  /* 0x001e1c0a01007387 */ /* 0x0001e80000100800 */
[----:B------:R1:W-:Y:S04]  /*24c50*/  STL [R1+0x1e24], R12 ;  /* 0x001e240c01007387 */ /* 0x0003e80000100800 */
[----:B------:R3:W-:Y:S01]  /*24c60*/  STL [R1+0x1e2c], R11 ;  /* 0x001e2c0b01007387 */ /* 0x0007e20000100800 */
[----:B0-----:R-:W-:Y:S01]  /*24c70*/  IADD3.X R10, R2, UR36, RZ, P3, !PT ;  /* 0x00000024020a7c10 */ /* 0x001fe20009ffe4ff */
[----:B------:R-:W-:-:S02]  /*24c80*/  USHF.R.S32.HI UR36, URZ, 0x1f, UR57 ;  /* 0x0000001f3f247899 */ /* 0x000fc40008011439 */
[----:B-1----:R-:W-:Y:S02]  /*24c90*/  IADD3 R12, P1, R8, UR57, RZ ;  /* 0x00000039080c7c10 */ /* 0x002fe4000ff3e0ff */
[----:B------:R0:W-:Y:S01]  /*24ca0*/  STL [R1+0x1e34], R10 ;  /* 0x001e340a01007387 */ /* 0x0001e20000100800 */
[----:B---3--:R-:W-:-:S05]  /*24cb0*/  IADD3 R11, P0, R9, UR57, RZ ;  /* 0x00000039090b7c10 */ /* 0x008fca000ff1e0ff */
[----:B------:R1:W-:Y:S01]  /*24cc0*/  STL [R1+0x1e40], R11 ;  /* 0x001e400b01007387 */ /* 0x0003e20000100800 */
[----:B0-----:R-:W-:-:S03]  /*24cd0*/  IADD3 R10, P2, R7, UR57, RZ ;  /* 0x00000039070a7c10 */ /* 0x001fc6000ff5e0ff */
[----:B------:R0:W-:Y:S04]  /*24ce0*/  STL [R1+0x1e48], R12 ;  /* 0x001e480c01007387 */ /* 0x0001e80000100800 */
[----:B------:R3:W-:Y:S01]  /*24cf0*/  STL [R1+0x1e50], R10 ;  /* 0x001e500a01007387 */ /* 0x0007e20000100800 */
[----:B-1----:R-:W-:Y:S01]  /*24d00*/  IADD3 R11, P3, R6, UR57, RZ ;  /* 0x00000039060b7c10 */ /* 0x002fe2000ff7e0ff */
[----:B------:R-:W-:Y:S01]  /*24d10*/  USHF.R.S32.HI UR57, URZ, 0x1f, UR56 ;  /* 0x0000001f3f397899 */ /* 0x000fe20008011438 */
[----:B0-----:R-:W-:-:S03]  /*24d20*/  IADD3.X R12, R4, UR36, RZ, P1, !PT ;  /* 0x00000024040c7c10 */ /* 0x001fc60008ffe4ff */
[----:B------:R0:W-:Y:S01]  /*24d30*/  STL [R1+0x1e58], R11 ;  /* 0x001e580b01007387 */ /* 0x0001e20000100800 */
[----:B---3--:R-:W-:-:S05]  /*24d40*/  IADD3.X R10, R5, UR36, RZ, P0, !PT ;  /* 0x00000024050a7c10 */ /* 0x008fca00087fe4ff */
[----:B------:R1:W-:Y:S01]  /*24d50*/  STL [R1+0x1e3c], R10 ;  /* 0x001e3c0a01007387 */ /* 0x0003e20000100800 */
[----:B0-----:R-:W-:-:S03]  /*24d60*/  IADD3.X R11, R3, UR36, RZ, P2, !PT ;  /* 0x00000024030b7c10 */ /* 0x001fc600097fe4ff */
[----:B------:R0:W-:Y:S04]  /*24d70*/  STL [R1+0x1e44], R12 ;  /* 0x001e440c01007387 */ /* 0x0001e80000100800 */
[----:B------:R3:W-:Y:S01]  /*24d80*/  STL [R1+0x1e4c], R11 ;  /* 0x001e4c0b01007387 */ /* 0x0007e20000100800 */
[----:B-1----:R-:W-:Y:S01]  /*24d90*/  IADD3.X R10, R2, UR36, RZ, P3, !PT ;  /* 0x00000024020a7c10 */ /* 0x002fe20009ffe4ff */
[----:B------:R-:W-:Y:S01]  /*24da0*/  USHF.R.S32.HI UR36, URZ, 0x1f, UR55 ;  /* 0x0000001f3f247899 */ /* 0x000fe20008011437 */
[----:B0-----:R-:W-:-:S03]  /*24db0*/  IADD3 R12, P1, R8, UR56, RZ ;  /* 0x00000038080c7c10 */ /* 0x001fc6000ff3e0ff */
        /* <DEDUP_REMOVED lines=381> */
[----:B0-----:R-:W-:-:S05]  /*26590*/  IADD3 R10, P1, R8, UR16, RZ ;  /* 0x00000010080a7c10 */ /* 0x001fca000ff3e0ff */
[----:B------:R0:W-:Y:S01]  /*265a0*/  STL [R1+0x2108], R10 ;  /* 0x0021080a01007387 */ /* 0x0001e20000100800 */
[----:B-1----:R-:W-:-:S03]  /*265b0*/  IADD3 R11, P3, R6, UR16, RZ ;  /* 0x00000010060b7c10 */ /* 0x002fc6000ff7e0ff */
[----:B------:R1:W-:Y:S01]  /*265c0*/  STL [R1+0x2110], R12 ;  /* 0x0021100c01007387 */ /* 0x0003e20000100800 */
[----:B------:R-:W-:-:S03]  /*265d0*/  USHF.R.S32.HI UR16, URZ, 0x1f, UR34 ;  /* 0x0000001f3f107899 */ /* 0x000fc60008011422 */
[----:B------:R3:W-:Y:S01]  /*265e0*/  STL [R1+0x2118], R11 ;  /* 0x0021180b01007387 */ /* 0x0007e20000100800 */
[----:B0-----:R-:W0:Y:S01]  /*265f0*/  LDC R10, c[0x0][0x230] ;  /* 0x00008c00ff0a7b82 */ /* 0x001e220000000800 */
[----:B-1----:R-:W-:Y:S02]  /*26600*/  IADD3.X R12, R5, UR57, RZ, P0, !PT ;  /* 0x00000039050c7c10 */ /* 0x002fe400087fe4ff */
[----:B---3--:R-:W-:-:S03]  /*26610*/  IADD3.X R11, R4, UR57, RZ, P1, !PT ;  /* 0x00000039040b7c10 */ /* 0x008fc60008ffe4ff */
[----:B------:R1:W-:Y:S04]  /*26620*/  STL [R1+0x20fc], R12 ;  /* 0x0020fc0c01007387 */ /* 0x0003e80000100800 */
[----:B------:R3:W-:Y:S01]  /*26630*/  STL [R1+0x2104], R11 ;  /* 0x0021040b01007387 */ /* 0x0007e20000100800 */
[----:B-1----:R-:W-:Y:S02]  /*26640*/  IADD3 R12, P1, R8, UR15, RZ ;  /* 0x0000000f080c7c10 */ /* 0x002fe4000ff3e0ff */
[----:B---3--:R-:W-:Y:S01]  /*26650*/  IADD3.X R11, R3, UR57, RZ, P2, !PT ;  /* 0x00000039030b7c10 */ /* 0x008fe200097fe4ff */
[----:B0-----:R-:W-:-:S04]  /*26660*/  VIADD R10, R10, 0x3f ;  /* 0x0000003f0a0a7836 */ /* 0x001fc80000000000 */
[----:B------:R0:W-:Y:S01]  /*26670*/  STL [R1+0x210c], R11 ;  /* 0x00210c0b01007387 */ /* 0x0001e20000100800 */
[----:B------:R-:W-:-:S04]  /*26680*/  SHF.R.S32.HI R29, RZ, 0x1f, R10 ;  /* 0x0000001fff1d7819 */ /* 0x000fc8000001140a */
[----:B------:R-:W-:Y:S02]  /*26690*/  LEA.HI R29, R29, R10, RZ, 0x6 ;  /* 0x0000000a1d1d7211 */ /* 0x000fe400078f30ff */
[----:B------:R-:W-:Y:S01]  /*266a0*/  IADD3.X R10, R2, UR57, RZ, P3, !PT ;  /* 0x00000039020a7c10 */ /* 0x000fe20009ffe4ff */
[----:B------:R-:W-:Y:S01]  /*266b0*/  USHF.R.S32.HI UR57, URZ, 0x1f, UR35 ;  /* 0x0000001f3f397899 */ /* 0x000fe20008011423 */
[----:B0-----:R-:W-:-:S03]  /*266c0*/  SHF.R.S32.HI R11, RZ, 0x6, R29 ;  /* 0x00000006ff0b7819 */ /* 0x001fc6000001141d */
[----:B------:R0:W-:Y:S01]  /*266d0*/  STL [R1+0x2114], R10 ;  /* 0x0021140a01007387 */ /* 0x0001e20000100800 */
[----:B------:R-:W-:Y:S02]  /*266e0*/  IADD3 R11, P2, R7, UR15, RZ ;  /* 0x0000000f070b7c10 */ /* 0x000fe4000ff5e0ff */
[----:B0-----:R-:W-:-:S05]  /*266f0*/  IADD3 R10, P0, R9, UR15, RZ ;  /* 0x0000000f090a7c10 */ /* 0x001fca000ff1e0ff */
[----:B------:R0:W-:Y:S04]  /*26700*/  STL [R1+0x2120], R10 ;  /* 0x0021200a01007387 */ /* 0x0001e80000100800 */
[----:B------:R1:W-:Y:S04]  /*26710*/  STL [R1+0x2128], R12 ;  /* 0x0021280c01007387 */ /* 0x0003e80000100800 */
[----:B------:R3:W-:Y:S01]  /*26720*/  STL [R1+0x2130], R11 ;  /* 0x0021300b01007387 */ /* 0x0007e20000100800 */
[----:B0-----:R-:W-:Y:S01]  /*26730*/  IADD3 R10, P3, R6, UR15, RZ ;  /* 0x0000000f060a7c10 */ /* 0x001fe2000ff7e0ff */
[----:B------:R-:W-:Y:S01]  /*26740*/  USHF.R.S32.HI UR15, URZ, 0x1f, UR38 ;  /* 0x0000001f3f0f7899 */ /* 0x000fe20008011426 */
[----:B-1----:R-:W-:-:S03]  /*26750*/  IADD3.X R12, R4, UR46, RZ, P1, !PT ;  /* 0x0000002e040c7c10 */ /* 0x002fc60008ffe4ff */
        /* <DEDUP_REMOVED lines=8> */
[----:B--2---:R-:W-:-:S03]  /*267e0*/  LOP3.LUT R12, R0, 0x40, RZ, 0x3c, !PT ;  /* 0x00000040000c7812 */ /* 0x004fc600078e3cff */
[----:B------:R1:W-:Y:S01]  /*267f0*/  STL [R1+0x2134], R11 ;  /* 0x0021340b01007387 */ /* 0x0003e20000100800 */
[----:B------:R-:W-:Y:S02]  /*26800*/  IADD3 R12, P2, R8, UR14, RZ ;  /* 0x0000000e080c7c10 */ /* 0x000fe4000ff5e0ff */
[C---:B0-----:R-:W-:Y:S02]  /*26810*/  LOP3.LUT R10, R0.reuse, 0x20, RZ, 0x3c, !PT ;  /* 0x00000020000a7812 */ /* 0x041fe400078e3cff */
[----:B------:R-:W-:Y:S02]  /*26820*/  IADD3 R10, P3, R9, UR14, RZ ;  /* 0x0000000e090a7c10 */ /* 0x000fe4000ff7e0ff */
[----:B-1----:R-:W-:-:S03]  /*26830*/  LOP3.LUT R11, R0, 0x60, RZ, 0x3c, !PT ;  /* 0x00000060000b7812 */ /* 0x002fc600078e3cff */
[----:B------:R0:W-:Y:S01]  /*26840*/  STL [R1+0x2140], R10 ;  /* 0x0021400a01007387 */ /* 0x0001e20000100800 */
[----:B------:R-:W-:-:S03]  /*26850*/  IADD3 R11, P6, R7, UR14, RZ ;  /* 0x0000000e070b7c10 */ /* 0x000fc6000ffde0ff */
[----:B------:R1:W-:Y:S04]  /*26860*/  STL [R1+0x2148], R12 ;  /* 0x0021480c01007387 */ /* 0x0003e80000100800 */
[----:B------:R2:W-:Y:S01]  /*26870*/  STL [R1+0x2150], R11 ;  /* 0x0021500b01007387 */ /* 0x0005e20000100800 */
[----:B0-----:R-:W-:Y:S02]  /*26880*/  IADD3 R10, P5, R6, UR14, RZ ;  /* 0x0000000e060a7c10 */ /* 0x001fe4000ffbe0ff */
[----:B-1----:R-:W-:-:S03]  /*26890*/  IADD3 R12, P1, R9, UR13, RZ ;  /* 0x0000000d090c7c10 */ /* 0x002fc6000ff3e0ff */
[----:B------:R0:W-:Y:S01]  /*268a0*/  STL [R1+0x2158], R10 ;  /* 0x0021580a01007387 */ /* 0x0001e20000100800 */
[----:B--2---:R-:W-:-:S03]  /*268b0*/  IADD3 R11, P0, R8, UR13, RZ ;  /* 0x0000000d080b7c10 */ /* 0x004fc6000ff1e0ff */
[----:B------:R1:W-:Y:S04]  /*268c0*/  STL [R1+0x2160], R12 ;  /* 0x0021600c01007387 */ /* 0x0003e80000100800 */
[----:B------:R2:W-:Y:S01]  /*268d0*/  STL [R1+0x2168], R11 ;  /* 0x0021680b01007387 */ /* 0x0005e20000100800 */
[----:B0-----:R-:W-:Y:S02]  /*268e0*/  IADD3 R10, P4, R7, UR13, RZ ;  /* 0x0000000d070a7c10 */ /* 0x001fe4000ff9e0ff */
[----:B-1----:R-:W-:-:S03]  /*268f0*/  IADD3.X R12, R5, UR52, RZ, P3, !PT ;  /* 0x00000034050c7c10 */ /* 0x002fc60009ffe4ff */
[----:B------:R0:W-:Y:S01]  /*26900*/  STL [R1+0x2170], R10 ;  /* 0x0021700a01007387 */ /* 0x0001e20000100800 */
[----:B--2---:R-:W-:-:S03]  /*26910*/  IADD3 R11, P3, R6, UR13, RZ ;  /* 0x0000000d060b7c10 */ /* 0x004fc6000ff7e0ff */
[----:B------:R1:W-:Y:S04]  /*26920*/  STL [R1+0x213c], R12 ;  /* 0x00213c0c01007387 */ /* 0x0003e80000100800 */
[----:B------:R2:W-:Y:S01]  /*26930*/  STL [R1+0x2178], R11 ;  /* 0x0021780b01007387 */ /* 0x0005e20000100800 */
[----:B0-----:R-:W-:Y:S02]  /*26940*/  IADD3.X R10, R4, UR52, RZ, P2, !PT ;  /* 0x00000034040a7c10 */ /* 0x001fe400097fe4ff */
[----:B-1----:R-:W-:-:S03]  /*26950*/  IADD3 R12, P2, R9, UR12, RZ ;  /* 0x0000000c090c7c10 */ /* 0x002fc6000ff5e0ff */
[----:B------:R0:W-:Y:S01]  /*26960*/  STL [R1+0x2144], R10 ;  /* 0x0021440a01007387 */ /* 0x0001e20000100800 */
[----:B--2---:R-:W-:-:S03]  /*26970*/  IADD3.X R11, R3, UR52, RZ, P6, !PT ;  /* 0x00000034030b7c10 */ /* 0x004fc6000b7fe4ff */
        /* <DEDUP_REMOVED lines=330> */
[----:B------:R-:W-:Y:S04]  /*27e20*/  STL [R1+0x23dc], R12 ;  /* 0x0023dc0c01007387 */ /* 0x000fe80000100800 */
[----:B------:R1:W-:Y:S01]  /*27e30*/  STL [R1+0x2418], R11 ;  /* 0x0024180b01007387 */ /* 0x0003e20000100800 */
[----:B0-----:R-:W-:Y:S02]  /*27e40*/  IADD3.X R10, R4, UR16, RZ, P2, !PT ;  /* 0x00000010040a7c10 */ /* 0x001fe400097fe4ff */
[----:B------:R-:W-:-:S03]  /*27e50*/  IADD3 R9, P2, R9, UR61, RZ ;  /* 0x0000003d09097c10 */ /* 0x000fc6000ff5e0ff */
[----:B------:R0:W-:Y:S01]  /*27e60*/  STL [R1+0x23e4], R10 ;  /* 0x0023e40a01007387 */ /* 0x0001e20000100800 */
[----:B-1----:R-:W-:-:S03]  /*27e70*/  IADD3.X R11, R3, UR16, RZ, P6, !PT ;  /* 0x00000010030b7c10 */ /* 0x002fc6000b7fe4ff */
[----:B------:R1:W-:Y:S04]  /*27e80*/  STL [R1+0x2420], R9 ;  /* 0x0024200901007387 */ /* 0x0003e80000100800 */
[----:B------:R-:W-:Y:S01]  /*27e90*/  STL [R1+0x23ec], R11 ;  /* 0x0023ec0b01007387 */ /* 0x000fe20000100800 */
[----:B0-----:R-:W-:Y:S02]  /*27ea0*/  IADD3 R10, P6, R8, UR60, RZ ;  /* 0x0000003c080a7c10 */ /* 0x001fe4000ffde0ff */
[----:B-1----:R-:W-:-:S03]  /*27eb0*/  IADD3.X R9, R2, UR16, RZ, P5, !PT ;  /* 0x0000001002097c10 */ /* 0x002fc6000affe4ff */
[----:B------:R-:W-:Y:S01]  /*27ec0*/  STL [R1+0x2428], R10 ;  /* 0x0024280a01007387 */ /* 0x000fe20000100800 */
[----:B------:R-:W-:Y:S02]  /*27ed0*/  IADD3 R8, P5, R7, UR59, RZ ;  /* 0x0000003b07087c10 */ /* 0x000fe4000ffbe0ff */
[C---:B------:R-:W-:Y:S01]  /*27ee0*/  IADD3.X R7, R5.reuse, UR57, RZ, P1, !PT ;  /* 0x0000003905077c10 */ /* 0x040fe20008ffe4ff */
[----:B------:R-:W-:Y:S01]  /*27ef0*/  STL [R1+0x23f4], R9 ;  /* 0x0023f40901007387 */ /* 0x000fe20000100800 */
[----:B------:R-:W-:Y:S02]  /*27f00*/  IADD3 R6, P1, R6, UR58, RZ ;  /* 0x0000003a06067c10 */ /* 0x000fe4000ff3e0ff */
[----:B------:R-:W-:Y:S01]  /*27f10*/  IADD3.X R5, R5, UR21, RZ, P2, !PT ;  /* 0x0000001505057c10 */ /* 0x000fe200097fe4ff */
[----:B------:R0:W-:Y:S04]  /*27f20*/  STL [R1+0x2430], R8 ;  /* 0x0024300801007387 */ /* 0x0001e80000100800 */
[----:B------:R1:W-:Y:S04]  /*27f30*/  STL [R1+0x23fc], R7 ;  /* 0x0023fc0701007387 */ /* 0x0003e80000100800 */
[----:B------:R2:W-:Y:S01]  /*27f40*/  STL [R1+0x2438], R6 ;  /* 0x0024380601007387 */ /* 0x0005e20000100800 */
[----:B0-----:R-:W-:-:S02]  /*27f50*/  IADD3.X R8, R4, UR57, RZ, P0, !PT ;  /* 0x0000003904087c10 */ /* 0x001fc400087fe4ff */
[----:B------:R-:W-:Y:S02]  /*27f60*/  IADD3.X R4, R4, UR21, RZ, P6, !PT ;  /* 0x0000001504047c10 */ /* 0x000fe4000b7fe4ff */
[C---:B-1----:R-:W-:Y:S01]  /*27f70*/  IADD3.X R7, R3.reuse, UR57, RZ, P4, !PT ;  /* 0x0000003903077c10 */ /* 0x042fe2000a7fe4ff */
[----:B------:R0:W-:Y:S01]  /*27f80*/  STL [R1+0x2404], R8 ;  /* 0x0024040801007387 */ /* 0x0001e20000100800 */
[----:B------:R-:W-:Y:S02]  /*27f90*/  IADD3.X R3, R3, UR21, RZ, P5, !PT ;  /* 0x0000001503037c10 */ /* 0x000fe4000affe4ff */
[C---:B--2---:R-:W-:Y:S01]  /*27fa0*/  IADD3.X R6, R2.reuse, UR57, RZ, P3, !PT ;  /* 0x0000003902067c10 */ /* 0x044fe20009ffe4ff */
[----:B------:R0:W-:Y:S01]  /*27fb0*/  STL [R1+0x240c], R7 ;  /* 0x00240c0701007387 */ /* 0x0001e20000100800 */
[----:B------:R-:W-:-:S03]  /*27fc0*/  IADD3.X R2, R2, UR21, RZ, P1, !PT ;  /* 0x0000001502027c10 */ /* 0x000fc60008ffe4ff */
[----:B------:R0:W-:Y:S04]  /*27fd0*/  STL [R1+0x2414], R6 ;  /* 0x0024140601007387 */ /* 0x0001e80000100800 */
[----:B------:R0:W-:Y:S04]  /*27fe0*/  STL [R1+0x241c], R5 ;  /* 0x00241c0501007387 */ /* 0x0001e80000100800 */
[----:B------:R0:W-:Y:S04]  /*27ff0*/  STL [R1+0x2424], R4 ;  /* 0x0024240401007387 */ /* 0x0001e80000100800 */
[----:B------:R0:W-:Y:S04]  /*28000*/  STL [R1+0x2434], R2 ;  /* 0x0024340201007387 */ /* 0x0001e80000100800 */
[----:B------:R0:W-:Y:S02]  /*28010*/  STL [R1+0x242c], R3 ;  /* 0x00242c0301007387 */ /* 0x0001e40000100800 */
.L_x_2:
[----:B01----:R-:W2:Y:S01]  /*28020*/  LDL R5, [R1+0x1b74] ;  /* 0x001b740001057983 */ /* 0x003ea20000100800 */
[----:B------:R-:W0:Y:S03]  /*28030*/  LDC R2, c[0x0][0x230] ;  /* 0x00008c00ff027b82 */ /* 0x000e260000000800 */
[----:B--2---:R1:W-:Y:S04]  /*28040*/  STL [R1+0x66c8], R5 ;  /* 0x0066c80501007387 */ /* 0x0043e80000100800 */
[----:B------:R-:W2:Y:S04]  /*28050*/  LDL R4, [R1+0x1b78] ;  /* 0x001b780001047983 */ /* 0x000ea80000100800 */
[----:B-1----:R-:W0:Y:S04]  /*28060*/  LDL R5, [R1+0x1ba4] ;  /* 0x001ba40001057983 */ /* 0x002e280000100800 */
[----:B------:R-:W-:Y:S04]  /*28070*/  STL [R1+0x6390], R29 ;  /* 0x0063901d01007387 */ /* 0x000fe80000100800 */
        /* <DEDUP_REMOVED lines=205> */
[----:B------:R1:W-:Y:S04]  /*28d50*/  STL [R1+0x66c4], R28 ;  /* 0x0066c41c01007387 */ /* 0x0003e80000100800 */
        /* <DEDUP_REMOVED lines=23> */
[----:B-----5:R-:W-:Y:S04]  /*28ed0*/  STL [R1+0x5ed8], R0 ;  /* 0x005ed80001007387 */ /* 0x020fe80000100800 */
        /* <DEDUP_REMOVED lines=110> */
[----:B------:R-:W-:Y:S01]  /*295c0*/  STL [R1+0x6250], R0 ;  /* 0x0062500001007387 */ /* 0x000fe20000100800 */
[----:B0-----:R-:W-:-:S03]  /*295d0*/  IMAD R2, R5, -0x40, R2 ;  /* 0xffffffc005027824 */ /* 0x001fc600078e0202 */
[----:B------:R-:W-:Y:S04]  /*295e0*/  STL [R1+0x6258], R0 ;  /* 0x0062580001007387 */ /* 0x000fe80000100800 */
[----:B------:R-:W-:Y:S04]  /*295f0*/  STL [R1+0x6260], R0 ;  /* 0x0062600001007387 */ /* 0x000fe80000100800 */
[----:B------:R-:W-:Y:S04]  /*29600*/  STL [R1+0x6268], R0 ;  /* 0x0062680001007387 */ /* 0x000fe80000100800 */
[----:B------:R-:W-:Y:S04]  /*29610*/  STL [R1+0x6270], R0 ;  /* 0x0062700001007387 */ /* 0x000fe80000100800 */
[----:B------:R-:W2:Y:S01]  /*29620*/  LDL.LU R5, [R1+0x66c8] ;  /* 0x0066c80001057983 */ /* 0x000ea20000300800 */
[----:B------:R-:W-:-:S02]  /*29630*/  ISETP.GT.AND P0, PT, R2, RZ, PT ;  /* 0x000000ff0200720c */ /* 0x000fc40003f04270 */
[----:B-1----:R-:W-:-:S11]  /*29640*/  PRMT R28, RZ, 0x7610, R28 ;  /* 0x00007610ff1c7816 */ /* 0x002fd6000000001c */
[----:B--2---:R-:W2:Y:S04]  /*29650*/  @P0 LDG.E.U8 R28, desc[UR6][R4.64] ;  /* 0x00000006041c0981 */ /* 0x004ea8000c1e1100 */
[----:B--2---:R0:W-:Y:S04]  /*29660*/  STL [R1+0xe08], R28 ;  /* 0x000e081c01007387 */ /* 0x0041e80000100800 */
[----:B0-----:R-:W2:Y:S04]  /*29670*/  LDL.LU R28, [R1+0x66c4] ;  /* 0x0066c400011c7983 */ /* 0x001ea80000300800 */
[----:B------:R-:W3:Y:S04]  /*29680*/  LDL R4, [R1+0x1b7c] ;  /* 0x001b7c0001047983 */ /* 0x000ee80000100800 */
[----:B------:R-:W3:Y:S01]  /*29690*/  LDL R5, [R1+0x1b80] ;  /* 0x001b800001057983 */ /* 0x000ee20000100800 */
[----:B------:R-:W-:-:S02]  /*296a0*/  PRMT R29, RZ, 0x7610, R29 ;  /* 0x00007610ff1d7816 */ /* 0x000fc4000000001d */
[----:B---3--:R-:W-:-:S04]  /*296b0*/  @P0 LOP3.LUT R5, R5, R4, RZ, 0x3c, !PT ;  /* 0x0000000405050212 */ /* 0x008fc800078e3cff */
[----:B------:R-:W-:-:S04]  /*296c0*/  @P0 LOP3.LUT R4, R5, R4, RZ, 0x3c, !PT ;  /* 0x0000000405040212 */ /* 0x000fc800078e3cff */
[----:B------:R-:W-:-:S05]  /*296d0*/  @P0 LOP3.LUT R5, R5, R4, RZ, 0x3c, !PT ;  /* 0x0000000405050212 */ /* 0x000fca00078e3cff */
[----:B------:R-:W3:Y:S04]  /*296e0*/  @P0 LDG.E.U8 R29, desc[UR6][R4.64] ;  /* 0x00000006041d0981 */ /* 0x000ee8000c1e1100 */
[----:B---3--:R0:W-:Y:S04]  /*296f0*/  STL [R1+0xe04], R29 ;  /* 0x000e041d01007387 */ /* 0x0081e80000100800 */
[----:B0-----:R-:W3:Y:S04]  /*29700*/  LDL.LU R29, [R1+0x66c0] ;  /* 0x0066c000011d7983 */ /* 0x001ee80000300800 */
[----:B------:R-:W4:Y:S04]  /*29710*/  LDL R4, [R1+0x1b84] ;  /* 0x001b840001047983 */ /* 0x000f280000100800 */
[----:B------:R-:W4:Y:S01]  /*29720*/  LDL R5, [R1+0x1b88] ;  /* 0x001b880001057983 */ /* 0x000f220000100800 */
[----:B--2---:R-:W-:-:S02]  /*29730*/  PRMT R28, RZ, 0x7610, R28 ;  /* 0x00007610ff1c7816 */ /* 0x004fc4000000001c */
[----:B----4-:R-:W-:-:S04]  /*29740*/  @P0 LOP3.LUT R5, R5, R4, RZ, 0x3c, !PT ;  /* 0x0000000405050212 */ /* 0x010fc800078e3cff */
[----:B------:R-:W-:-:S04]  /*29750*/  @P0 LOP3.LUT R4, R5, R4, RZ, 0x3c, !PT ;  /* 0x0000000405040212 */ /* 0x000fc800078e3cff */
[----:B------:R-:W-:-:S05]  /*29760*/  @P0 LOP3.LUT R5, R5, R4, RZ, 0x3c, !PT ;  /* 0x0000000405050212 */ /* 0x000fca00078e3cff */
[----:B------:R-:W2:Y:S04]  /*29770*/  @P0 LDG.E.U8 R28, desc[UR6][R4.64] ;  /* 0x00000006041c0981 */ /* 0x000ea8000c1e1100 */
[----:B--2---:R0:W-:Y:S04]  /*29780*/  STL [R1+0xe00], R28 ;  /* 0x000e001c01007387 */ /* 0x0041e80000100800 */
[----:B0-----:R-:W2:Y:S04]  /*29790*/  LDL.LU R28, [R1+0x66bc] ;  /* 0x0066bc00011c7983 */ /* 0x001ea80000300800 */
[----:B------:R-:W4:Y:S04]  /*297a0*/  LDL R4, [R1+0x1b8c] ;  /* 0x001b8c0001047983 */ /* 0x000f280000100800 */
[----:B------:R-:W4:Y:S01]  /*297b0*/  LDL R5, [R1+0x1b90] ;  /* 0x001b900001057983 */ /* 0x000f220000100800 */
[----:B---3--:R-:W-:-:S02]  /*297c0*/  PRMT R29, RZ, 0x7610, R29 ;  /* 0x00007610ff1d7816 */ /* 0x008fc4000000001d */
[----:B----4-:R-:W-:-:S04]  /*297d0*/  @P0 LOP3.LUT R5, R5, R4, RZ, 0x3c, !PT ;  /* 0x0000000405050212 */ /* 0x010fc800078e3cff */
[----:B------:R-:W-:-:S04]  /*297e0*/  @P0 LOP3.LUT R4, R5, R4, RZ, 0x3c, !PT ;  /* 0x0000000405040212 */ /* 0x000fc800078e3cff */
[----:B------:R-:W-:-:S05]  /*297f0*/  @P0 LOP3.LUT R5, R5, R4, RZ, 0x3c, !PT ;  /* 0x0000000405050212 */ /* 0x000fca00078e3cff */
[----:B------:R-:W3:Y:S01]  /*29800*/  @P0 LDG.E.U8 R29, desc[UR6][R4.64] ;  /* 0x00000006041d0981 */ /* 0x000ee2000c1e1100 */
[----:B------:R-:W-:-:S03]  /*29810*/  ISETP.GT.AND P1, PT, R2, 0x1, PT ;  /* 0x000000010200780c */ /* 0x000fc60003f24270 */
        /* <DEDUP_REMOVED lines=1876> */
[----:B------:R-:W2:Y:S01]  /*30d60*/  @P0 LDG.E.U8 R28, desc[UR6][R4.64] ;  /* 0x00000006041c0981 */ /* 0x000ea2000c1e1100 */
[----:B------:R-:W-:-:S03]  /*30d70*/  ISETP.GT.AND P1, PT, R2, 0x33, PT ;  /* 0x000000330200780c */ /* 0x000fc60003f24270 */
[----:B--2---:R0:W-:Y:S04]  /*30d80*/  STL [R1+0x90], R28 ;  /* 0x0000901c01007387 */ /* 0x0041e80000100800 */
[----:B0-----:R-:W2:Y:S04]  /*30d90*/  LDL.LU R28, [R1+0x638c] ;  /* 0x00638c00011c7983 */ /* 0x001ea80000300800 */
[----:B------:R-:W4:Y:S04]  /*30da0*/  LDL R4, [R1+0x1df4] ;  /* 0x001df40001047983 */ /* 0x000f280000100800 */
[----:B------:R-:W4:Y:S01]  /*30db0*/  LDL R5, [R1+0x1df8] ;  /* 0x001df80001057983 */ /* 0x000f220000100800 */
[----:B------:R-:W-:-:S02]  /*30dc0*/  PRMT R27, RZ, 0x7610, R27 ;  /* 0x00007610ff1b7816 */ /* 0x000fc4000000001b */
[----:B----4-:R-:W-:-:S04]  /*30dd0*/  @P1 LOP3.LUT R5, R5, R4, RZ, 0x3c, !PT ;  /* 0x0000000405051212 */ /* 0x010fc800078e3cff */
[----:B------:R-:W-:-:S04]  /*30de0*/  @P1 LOP3.LUT R4, R5, R4, RZ, 0x3c, !PT ;  /* 0x0000000405041212 */ /* 0x000fc800078e3cff */
[----:B------:R-:W-:-:S05]  /*30df0*/  @P1 LOP3.LUT R5, R5, R4, RZ, 0x3c, !PT ;  /* 0x0000000405051212 */ /* 0x000fca00078e3cff */
[----:B------:R-:W4:Y:S04]  /*30e00*/  @P1 LDG.E.U8 R27, desc[UR6][R4.64] ;  /* 0x00000006041b1981 */ /* 0x000f28000c1e1100 */
[----:B----4-:R0:W-:Y:S04]  /*30e10*/  STL [R1+0x6c], R27 ;  /* 0x00006c1b01007387 */ /* 0x0101e80000100800 */
[----:B0-----:R-:W4:Y:S04]  /*30e20*/  LDL.LU R27, [R1+0x6388] ;  /* 0x00638800011b7983 */ /* 0x001f280000300800 */
        /* <DEDUP_REMOVED lines=9> */
[----:B------:R-:W2:Y:S04]  /*30ec0*/  LDL R4, [R1+0x1de4] ;  /* 0x001de40001047983 */ /* 0x000ea80000100800 */
[----:B------:R-:W2:Y:S01]  /*30ed0*/  LDL R5, [R1+0x1de8] ;  /* 0x001de80001057983 */ /* 0x000ea20000100800 */
[----:B------:R-:W-:-:S02]  /*30ee0*/  PRMT R25, RZ, 0x7610, R25 ;  /* 0x00007610ff197816 */ /* 0x000fc40000000019 */
[----:B--2---:R-:W-:-:S04]  /*30ef0*/  @P1 LOP3.LUT R5, R5, R4, RZ, 0x3c, !PT ;  /* 0x0000000405051212 */ /* 0x004fc800078e3cff */
[----:B------:R-:W-:-:S04]  /*30f00*/  @P1 LOP3.LUT R4, R5, R4, RZ, 0x3c, !PT ;  /* 0x0000000405041212 */ /* 0x000fc800078e3cff */
[----:B------:R-:W-:-:S05]  /*30f10*/  @P1 LOP3.LUT R5, R5, R4, RZ, 0x3c, !PT ;  /* 0x0000000405051212 */ /* 0x000fca00078e3cff */
[----:B------:R-:W2:Y:S04]  /*30f20*/  @P1 LDG.E.U8 R25, desc[UR6][R4.64] ;  /* 0x0000000604191981 */ /* 0x000ea8000c1e1100 */
        /* <DEDUP_REMOVED lines=8> */
[----:B------:R-:W4:Y:S01]  /*30fb0*/  @P1 LDG.E.U8 R24, desc[UR6][R4.64] ;  /* 0x0000000604181981 */ /* 0x000f22000c1e1100 */
[----:B------:R-:W-:-:S03]  /*30fc0*/  ISETP.GT.AND P3, PT, R2, 0x3b, PT ;  /* 0x0000003b0200780c */ /* 0x000fc60003f64270 */
        /* <DEDUP_REMOVED lines=91> */
[----:B------:R-:W3:Y:S01]  /*31580*/  @P2 LDG.E.U8 R14, desc[UR6][R4.64] ;  /* 0x00000006040e2981 */ /* 0x000ee2000c1e1100 */
[----:B------:R-:W-:-:S03]  /*31590*/  ISETP.GT.AND P3, PT, R2, 0x3c, PT ;  /* 0x0000003c0200780c */ /* 0x000fc60003f64270 */
        /* <DEDUP_REMOVED lines=63> */
[----:B------:R0:W2:Y:S04]  /*31990*/  @P0 LDG.E.U8 R0, desc[UR6][R4.64] ;  /* 0x0000000604000981 */ /* 0x0000a8000c1e1100 */
[----:B------:R-:W0:Y:S04]  /*319a0*/  LDL R4, [R1+0x1dac] ;  /* 0x001dac0001047983 */ /* 0x000e280000100800 */
[----:B------:R-:W0:Y:S01]  /*319b0*/  LDL R5, [R1+0x1db0] ;  /* 0x001db00001057983 */ /* 0x000e220000100800 */
[----:B------:R-:W-:Y:S02]  /*319c0*/  PRMT R7, RZ, 0x7610, R7 ;  /* 0x00007610ff077816 */ /* 0x000fe40000000007 */
[----:B0-----:R-:W-:-:S04]  /*319d0*/  @P0 LOP3.LUT R5, R5, R4, RZ, 0x3c, !PT ;  /* 0x0000000405050212 */ /* 0x001fc800078e3cff */
[----:B------:R-:W-:-:S04]  /*319e0*/  @P0 LOP3.LUT R4, R5, R4, RZ, 0x3c, !PT ;  /* 0x0000000405040212 */ /* 0x000fc800078e3cff */
[----:B------:R-:W-:-:S05]  /*319f0*/  @P0 LOP3.LUT R5, R5, R4, RZ, 0x3c, !PT ;  /* 0x0000000405050212 */ /* 0x000fca00078e3cff */
[----:B------:R-:W4:Y:S04]  /*31a00*/  @P0 LDG.E.U8 R7, desc[UR6][R4.64] ;  /* 0x0000000604070981 */ /* 0x000f28000c1e1100 */
[----:B--2---:R0:W-:Y:S04]  /*31a10*/  STL [R1+0xc], R0 ;  /* 0x00000c0001007387 */ /* 0x0041e80000100800 */
[----:B0-----:R-:W2:Y:S04]  /*31a20*/  LDL R0, [R1+0x1cb0] ;  /* 0x001cb00001007983 */ /* 0x001ea80000100800 */
        /* <DEDUP_REMOVED lines=19> */
[----:B--2---:R0:W-:Y:S04]  /*31b60*/  STL [R1], R3 ;  /* 0x0000000301007387 */ /* 0x0041e80000100800 */
[----:B0-----:R-:W2:Y:S04]  /*31b70*/  LDL.LU R3, [R1+0x6330] ;  /* 0x0063300001037983 */ /* 0x001ea80000300800 */
[----:B------:R-:W4:Y:S04]  /*31b80*/  LDL R4, [R1+0x1cb4] ;  /* 0x001cb40001047983 */ /* 0x000f280000100800 */
[----:B------:R-:W4:Y:S01]  /*31b90*/  LDL R5, [R1+0x1cb8] ;  /* 0x001cb80001057983 */ /* 0x000f220000100800 */
[----:B------:R-:W-:-:S02]  /*31ba0*/  PRMT R29, RZ, 0x7610, R29 ;  /* 0x00007610ff1d7816 */ /* 0x000fc4000000001d */
[----:B----4-:R-:W-:-:S04]  /*31bb0*/  @P3 LOP3.LUT R5, R5, R4, RZ, 0x3c, !PT ;  /* 0x0000000405053212 */ /* 0x010fc800078e3cff */
[----:B------:R-:W-:-:S04]  /*31bc0*/  @P3 LOP3.LUT R4, R5, R4, RZ, 0x3c, !PT ;  /* 0x0000000405043212 */ /* 0x000fc800078e3cff */
[----:B------:R-:W-:-:S05]  /*31bd0*/  @P3 LOP3.LUT R5, R5, R4, RZ, 0x3c, !PT ;  /* 0x0000000405053212 */ /* 0x000fca00078e3cff */
[----:B------:R0:W4:Y:S04]  /*31be0*/  @P3 LDG.E.U8 R29, desc[UR6][R4.64] ;  /* 0x00000006041d3981 */ /* 0x000128000c1e1100 */
[----:B------:R-:W3:Y:S01]  /*31bf0*/  LDL R5, [R1+0x1cac] ;  /* 0x001cac0001057983 */ /* 0x000ee20000100800 */
[----:B------:R-:W-:Y:S01]  /*31c00*/  PRMT R28, RZ, 0x7610, R28 ;  /* 0x00007610ff1c7816 */ /* 0x000fe2000000001c */
[----:B0-----:R-:W-:Y:S02]  /*31c10*/  @P3 IMAD.MOV.U32 R4, RZ, RZ, R0 ;  /* 0x000000ffff043224 */ /* 0x001fe400078e0000 */
[----:B----4-:R0:W-:Y:S01]  /*31c20*/  STL [R1+0x62d8], R29 ;  /* 0x0062d81d01007387 */ /* 0x0101e20000100800 */
[----:B------:R-:W-:-:S03]  /*31c30*/  PRMT R27, RZ, 0x7610, R27 ;  /* 0x00007610ff1b7816 */ /* 0x000fc6000000001b */
[----:B------:R-:W4:Y:S04]  /*31c40*/  LDL R0, [R1+0x1e78] ;  /* 0x001e780001007983 */ /* 0x000f280000100800 */
[----:B---3--:R1:W3:Y:S04]  /*31c50*/  @P3 LDG.E.U8 R28, desc[UR6][R4.64] ;  /* 0x00000006041c3981 */ /* 0x0082e8000c1e1100 */
[----:B0-----:R-:W2:Y:S04]  /*31c60*/  LDL R29, [R1+0x1ca0] ;  /* 0x001ca000011d7983 */ /* 0x001ea80000100800 */
[----:B------:R-:W1:Y:S04]  /*31c70*/  LDL R4, [R1+0x1ca4] ;  /* 0x001ca40001047983 */ /* 0x000e680000100800 */
[----:B------:R-:W1:Y:S02]  /*31c80*/  LDL R5, [R1+0x1ca8] ;  /* 0x001ca80001057983 */ /* 0x000e640000100800 */
[----:B-1----:R-:W-:-:S04]  /*31c90*/  @P3 LOP3.LUT R5, R5, R4, RZ, 0x3c, !PT ;  /* 0x0000000405053212 */ /* 0x002fc800078e3cff */
[----:B------:R-:W-:-:S04]  /*31ca0*/  @P3 LOP3.LUT R4, R5, R4, RZ, 0x3c, !PT ;  /* 0x0000000405043212 */ /* 0x000fc800078e3cff */
[----:B------:R-:W-:Y:S01]  /*31cb0*/  @P3 LOP3.LUT R5, R5, R4, RZ, 0x3c, !PT ;  /* 0x0000000405053212 */ /* 0x000fe200078e3cff */
[----:B---3--:R0:W-:Y:S04]  /*31cc0*/  STL [R1+0x62dc], R28 ;  /* 0x0062dc1c01007387 */ /* 0x0081e80000100800 */
[----:B------:R2:W3:Y:S04]  /*31cd0*/  @P3 LDG.E.U8 R27, desc[UR6][R4.64] ;  /* 0x00000006041b3981 */ /* 0x0004e8000c1e1100 */
[----:B0-----:R-:W4:Y:S01]  /*31ce0*/  LDL R28, [R1+0x1c9c] ;  /* 0x001c9c00011c7983 */ /* 0x001f220000100800 */
[----:B------:R-:W-:Y:S01]  /*31cf0*/  PRMT R26, RZ, 0x7610, R26 ;  /* 0x00007610ff1a7816 */ /* 0x000fe2000000001a */
[----:B--2---:R-:W-:-:S02]  /*31d00*/  @P3 IMAD.MOV.U32 R4, RZ, RZ, R29 ;  /* 0x000000ffff043224 */ /* 0x004fc400078e001d */
[----:B---3--:R0:W-:Y:S01]  /*31d10*/  STL [R1+0x62e0], R27 ;  /* 0x0062e01b01007387 */ /* 0x0081e20000100800 */
[----:B------:R-:W-:-:S03]  /*31d20*/  PRMT R25, RZ, 0x7610, R25 ;  /* 0x00007610ff197816 */ /* 0x000fc60000000019 */
[----:B------:R-:W2:Y:S01]  /*31d30*/  LDL R29, [R1+0x1d94] ;  /* 0x001d9400011d7983 */ /* 0x000ea20000100800 */
[----:B----4-:R-:W-:-:S03]  /*31d40*/  @P3 IMAD.MOV.U32 R5, RZ, RZ, R28 ;  /* 0x000000ffff053224 */ /* 0x010fc600078e001c */
[----:B------:R-:W3:Y:S04]  /*31d50*/  LDL R28, [R1+0x1d98] ;  /* 0x001d9800011c7983 */ /* 0x000ee80000100800 */
[----:B0-----:R-:W4:Y:S04]  /*31d60*/  LDL R27, [R1+0x1e80] ;  /* 0x001e8000011b7983 */ /* 0x001f280000100800 */
[----:B------:R4:W2:Y:S04]  /*31d70*/  @P3 LDG.E.U8 R26, desc[UR6][R4.64] ;  /* 0x00000006041a3981 */ /* 0x0008a8000c1e1100 */
[----:B------:R-:W3:Y:S01]  /*31d80*/  LDL R5, [R1+0x1e7c] ;  /* 0x001e7c0001057983 */ /* 0x000ee20000100800 */
[----:B------:R-:W-:Y:S01]  /*31d90*/  ISETP.GT.AND P0, PT, R2, 0x2f, PT ;  /* 0x0000002f0200780c */ /* 0x000fe20003f04270 */
[----:B----4-:R-:W-:-:S02]  /*31da0*/  @P1 IMAD.MOV.U32 R4, RZ, RZ, R27 ;  /* 0x000000ffff041224 */ /* 0x010fc400078e001b */
[----:B--2---:R0:W-:Y:S01]  /*31db0*/  STL [R1+0x62e4], R26 ;  /* 0x0062e41a01007387 */ /* 0x0041e20000100800 */
[----:B------:R-:W-:Y:S02]  /*31dc0*/  ISETP.GT.AND P2, PT, R2, 0x36, PT ;  /* 0x000000360200780c */ /* 0x000fe40003f44270 */
[----:B------:R-:W-:Y:S02]  /*31dd0*/  PRMT R24, RZ, 0x7610, R24 ;  /* 0x00007610ff187816 */ /* 0x000fe40000000018 */
[----:B------:R-:W-:Y:S01]  /*31de0*/  PRMT R23, RZ, 0x7610, R23 ;  /* 0x00007610ff177816 */ /* 0x000fe20000000017 */
[----:B------:R-:W2:Y:S04]  /*31df0*/  LDL R27, [R1+0x1d8c] ;  /* 0x001d8c00011b7983 */ /* 0x000ea80000100800 */
[----:B---3--:R1:W3:Y:S04]  /*31e00*/  @P1 LDG.E.U8 R25, desc[UR6][R4.64] ;  /* 0x0000000604191981 */ /* 0x0082e8000c1e1100 */
[----:B0-----:R-:W4:Y:S04]  /*31e10*/  LDL R26, [R1+0x1d90] ;  /* 0x001d9000011a7983 */ /* 0x001f280000100800 */
[----:B------:R-:W2:Y:S01]  /*31e20*/  LDL R5, [R1+0x1e74] ;  /* 0x001e740001057983 */ /* 0x000ea20000100800 */
[----:B-1----:R-:W-:-:S05]  /*31e30*/  @P0 IMAD.MOV.U32 R4, RZ, RZ, R0 ;  /* 0x000000ffff040224 */ /* 0x002fca00078e0000 */
[----:B--2---:R0:W2:Y:S02]  /*31e40*/  @P0 LDG.E.U8 R24, desc[UR6][R4.64] ;  /* 0x0000000604180981 */ /* 0x0040a4000c1e1100 */
[----:B0-----:R-:W-:Y:S02]  /*31e50*/  @P2 IMAD.MOV.U32 R4, RZ, RZ, R28 ;  /* 0x000000ffff042224 */ /* 0x001fe400078e001c */
[----:B------:R-:W-:-:S05]  /*31e60*/  @P2 IMAD.MOV.U32 R5, RZ, RZ, R29 ;  /* 0x000000ffff052224 */ /* 0x000fca00078e001d */
[----:B------:R-:W4:Y:S04]  /*31e70*/  @P2 LDG.E.U8 R23, desc[UR6][R4.64] ;  /* 0x0000000604172981 */ /* 0x000f28000c1e1100 */
[----:B---3--:R0:W-:Y:S04]  /*31e80*/  STL [R1+0x62c4], R25 ;  /* 0x0062c41901007387 */ /* 0x0081e80000100800 */
[----:B------:R-:W3:Y:S04]  /*31e90*/  LDL R0, [R1+0x1d88] ;  /* 0x001d880001007983 */ /* 0x000ee80000100800 */
[----:B0-----:R-:W3:Y:S04]  /*31ea0*/  LDL R25, [R1+0x1d84] ;  /* 0x001d840001197983 */ /* 0x001ee80000100800 */
[----:B--2---:R0:W-:Y:S04]  /*31eb0*/  STL [R1+0x6274], R24 ;  /* 0x0062741801007387 */ /* 0x0041e80000100800 */
[----:B------:R-:W2:Y:S04]  /*31ec0*/  LDL R29, [R1+0x1d80] ;  /* 0x001d8000011d7983 */ /* 0x000ea80000100800 */
[----:B------:R-:W2:Y:S04]  /*31ed0*/  LDL R28, [R1+0x1c94] ;  /* 0x001c9400011c7983 */ /* 0x000ea80000100800 */
[----:B0-----:R-:W2:Y:S04]  /*31ee0*/  LDL R24, [R1+0x1c98] ;  /* 0x001c980001187983 */ /* 0x001ea80000100800 */
[----:B----4-:R0:W-:Y:S04]  /*31ef0*/  STL [R1+0x62c8], R23 ;  /* 0x0062c81701007387 */ /* 0x0101e80000100800 */
[----:B0-----:R-:W4:Y:S01]  /*31f00*/  LDL R23, [R1+0x1d7c] ;  /* 0x001d7c0001177983 */ /* 0x001f220000100800 */
[----:B------:R-:W-:Y:S01]  /*31f10*/  PRMT R22, RZ, 0x7610, R22 ;  /* 0x00007610ff167816 */ /* 0x000fe20000000016 */
[----:B------:R-:W-:-:S02]  /*31f20*/  @P2 IMAD.MOV.U32 R4, RZ, RZ, R26 ;  /* 0x000000ffff042224 */ /* 0x000fc400078e001a */
[----:B------:R-:W-:Y:S01]  /*31f30*/  @P2 IMAD.MOV.U32 R5, RZ, RZ, R27 ;  /* 0x000000ffff052224 */ /* 0x000fe200078e001b */
[----:B------:R-:W-:Y:S02]  /*31f40*/  PRMT R21, RZ, 0x7610, R21 ;  /* 0x00007610ff157816 */ /* 0x000fe40000000015 */
[----:B------:R-:W-:Y:S02]  /*31f50*/  PRMT R20, RZ, 0x7610, R20 ;  /* 0x00007610ff147816 */ /* 0x000fe40000000014 */
[----:B------:R-:W-:Y:S02]  /*31f60*/  ISETP.GT.AND P3, PT, R2, 0x3e, PT ;  /* 0x0000003e0200780c */ /* 0x000fe40003f64270 */
[----:B------:R-:W-:Y:S01]  /*31f70*/  PRMT R19, RZ, 0x7610, R19 ;  /* 0x00007610ff137816 */ /* 0x000fe20000000013 */
[----:B------:R3:W4:Y:S04]  /*31f80*/  @P2 LDG.E.U8 R22, desc[UR6][R4.64] ;  /* 0x0000000604162981 */ /* 0x000728000c1e1100 */
[----:B------:R-:W4:Y:S04]  /*31f90*/  LDL R27, [R1+0x1c8c] ;  /* 0x001c8c00011b7983 */ /* 0x000f280000100800 */
[----:B------:R-:W4:Y:S01]  /*31fa0*/  LDL R26, [R1+0x1c90] ;  /* 0x001c9000011a7983 */ /* 0x000f220000100800 */
[----:B---3--:R-:W-:-:S02]  /*31fb0*/  @P2 IMAD.MOV.U32 R4, RZ, RZ, R0 ;  /* 0x000000ffff042224 */ /* 0x008fc400078e0000 */
[----:B------:R-:W-:-:S05]  /*31fc0*/  @P2 IMAD.MOV.U32 R5, RZ, RZ, R25 ;  /* 0x000000ffff052224 */ /* 0x000fca00078e0019 */
[----:B------:R2:W3:Y:S02]  /*31fd0*/  @P2 LDG.E.U8 R21, desc[UR6][R4.64] ;  /* 0x0000000604152981 */ /* 0x0004e4000c1e1100 */
[----:B--2---:R-:W-:Y:S02]  /*31fe0*/  @P2 IMAD.MOV.U32 R4, RZ, RZ, R29 ;  /* 0x000000ffff042224 */ /* 0x004fe400078e001d */
[----:B----4-:R-:W-:-:S05]  /*31ff0*/  @P2 IMAD.MOV.U32 R5, RZ, RZ, R23 ;  /* 0x000000ffff052224 */ /* 0x010fca00078e0017 */
[----:B------:R0:W2:Y:S02]  /*32000*/  @P2 LDG.E.U8 R20, desc[UR6][R4.64] ;  /* 0x0000000604142981 */ /* 0x0000a4000c1e1100 */
[----:B0-----:R-:W-:Y:S02]  /*32010*/  @P3 IMAD.MOV.U32 R4, RZ, RZ, R24 ;  /* 0x000000ffff043224 */ /* 0x001fe400078e0018 */
[----:B------:R-:W-:-:S05]  /*32020*/  @P3 IMAD.MOV.U32 R5, RZ, RZ, R28 ;  /* 0x000000ffff053224 */ /* 0x000fca00078e001c */
[----:B------:R0:W4:Y:S04]  /*32030*/  @P3 LDG.E.U8 R19, desc[UR6][R4.64] ;  /* 0x0000000604133981 */ /* 0x000128000c1e1100 */
[----:B------:R1:W-:Y:S04]  /*32040*/  STL [R1+0x62cc], R22 ;  /* 0x0062cc1601007387 */ /* 0x0003e80000100800 */
[----:B------:R-:W4:Y:S04]  /*32050*/  LDL R25, [R1+0x1c84] ;  /* 0x001c840001197983 */ /* 0x000f280000100800 */
[----:B------:R-:W4:Y:S04]  /*32060*/  LDL R0, [R1+0x1c88] ;  /* 0x001c880001007983 */ /* 0x000f280000100800 */
[----:B---3--:R3:W-:Y:S01]  /*32070*/  STL [R1+0x62d0], R21 ;  /* 0x0062d01501007387 */ /* 0x0087e20000100800 */
[----:B------:R-:W-:Y:S01]  /*32080*/  PRMT R18, RZ, 0x7610, R18 ;  /* 0x00007610ff127816 */ /* 0x000fe20000000012 */
[----:B0-----:R-:W-:-:S02]  /*32090*/  @P3 IMAD.MOV.U32 R4, RZ, RZ, R26 ;  /* 0x000000ffff043224 */ /* 0x001fc400078e001a */
[----:B------:R-:W-:-:S05]  /*320a0*/  @P3 IMAD.MOV.U32 R5, RZ, RZ, R27 ;  /* 0x000000ffff053224 */ /* 0x000fca00078e001b */
[----:B------:R0:W3:Y:S04]  /*320b0*/  @P3 LDG.E.U8 R18, desc[UR6][R4.64] ;  /* 0x0000000604123981 */ /* 0x0000e8000c1e1100 */
[----:B--2---:R2:W-:Y:S04]  /*320c0*/  STL [R1+0x62d4], R20 ;  /* 0x0062d41401007387 */ /* 0x0045e80000100800 */
[----:B------:R-:W2:Y:S04]  /*320d0*/  LDL R24, [R1+0x1c7c] ;  /* 0x001c7c0001187983 */ /* 0x000ea80000100800 */
[----:B------:R-:W2:Y:S04]  /*320e0*/  LDL R23, [R1+0x1c80] ;  /* 0x001c800001177983 */ /* 0x000ea80000100800 */
[----:B----4-:R4:W-:Y:S04]  /*320f0*/  STL [R1+0x62e8], R19 ;  /* 0x0062e81301007387 */ /* 0x0109e80000100800 */
[----:B-1----:R-:W4:Y:S04]  /*32100*/  LDL R22, [R1+0x1e6c] ;  /* 0x001e6c0001167983 */ /* 0x002f280000100800 */
[----:B---3--:R-:W3:Y:S01]  /*32110*/  LDL R21, [R1+0x1e70] ;  /* 0x001e700001157983 */ /* 0x008ee20000100800 */
[----:B------:R-:W-:Y:S01]  /*32120*/  PRMT R17, RZ, 0x7610, R17 ;  /* 0x00007610ff117816 */ /* 0x000fe20000000011 */
[----:B0-----:R-:W-:-:S02]  /*32130*/  @P3 IMAD.MOV.U32 R4, RZ, RZ, R0 ;  /* 0x000000ffff043224 */ /* 0x001fc400078e0000 */
[----:B------:R-:W-:Y:S01]  /*32140*/  @P3 IMAD.MOV.U32 R5, RZ, RZ, R25 ;  /* 0x000000ffff053224 */ /* 0x000fe200078e0019 */
[----:B------:R-:W-:-:S04]  /*32150*/  PRMT R16, RZ, 0x7610, R16 ;  /* 0x00007610ff107816 */ /* 0x000fc80000000010 */
[----:B------:R0:W3:Y:S01]  /*32160*/  @P3 LDG.E.U8 R17, desc[UR6][R4.64] ;  /* 0x0000000604113981 */ /* 0x0000e2000c1e1100 */
[----:B------:R-:W-:-:S03]  /*32170*/  PRMT R15, RZ, 0x7610, R15 ;  /* 0x00007610ff0f7816 */ /* 0x000fc6000000000f */
[----:B------:R1:W-:Y:S04]  /*32180*/  STL [R1+0x62ec], R18 ;  /* 0x0062ec1201007387 */ /* 0x0003e80000100800 */
[----:B--2---:R-:W2:Y:S04]  /*32190*/  LDL R20, [R1+0x1e64] ;  /* 0x001e640001147983 */ /* 0x004ea80000100800 */
[----:B----4-:R-:W4:Y:S04]  /*321a0*/  LDL R19, [R1+0x1e68] ;  /* 0x001e680001137983 */ /* 0x010f280000100800 */
[----:B------:R-:W4:Y:S04]  /*321b0*/  LDL R0, [R1+0x1e60] ;  /* 0x001e600001007983 */ /* 0x000f280000100800 */
[----:B-1----:R-:W4:Y:S01]  /*321c0*/  LDL R18, [R1+0x1e5c] ;  /* 0x001e5c0001127983 */ /* 0x002f220000100800 */
[----:B0-----:R-:W-:-:S02]  /*321d0*/  @P3 IMAD.MOV.U32 R5, RZ, RZ, R24 ;  /* 0x000000ffff053224 */ /* 0x001fc400078e0018 */
[----:B------:R-:W-:-:S05]  /*321e0*/  @P3 IMAD.MOV.U32 R4, RZ, RZ, R23 ;  /* 0x000000ffff043224 */ /* 0x000fca00078e0017 */
[----:B------:R0:W4:Y:S02]  /*321f0*/  @P3 LDG.E.U8 R16, desc[UR6][R4.64] ;  /* 0x0000000604103981 */ /* 0x000124000c1e1100 */
[----:B0-----:R-:W-:Y:S02]  /*32200*/  @P0 IMAD.MOV.U32 R5, RZ, RZ, R22 ;  /* 0x000000ffff050224 */ /* 0x001fe400078e0016 */
[----:B---3--:R-:W-:-:S05]  /*32210*/  @P0 IMAD.MOV.U32 R4, RZ, RZ, R21 ;  /* 0x000000ffff040224 */ /* 0x008fca00078e0015 */
[----:B------:R2:W3:Y:S04]  /*32220*/  @P0 LDG.E.U8 R15, desc[UR6][R4.64] ;  /* 0x00000006040f0981 */ /* 0x0004e8000c1e1100 */
[----:B------:R0:W-:Y:S01]  /*32230*/  STL [R1+0x62f0], R17 ;  /* 0x0062f01101007387 */ /* 0x0001e20000100800 */
[----:B------:R-:W-:Y:S01]  /*32240*/  PRMT R14, RZ, 0x7610, R14 ;  /* 0x00007610ff0e7816 */ /* 0x000fe2000000000e */
[----:B--2---:R-:W-:Y:S02]  /*32250*/  @P0 IMAD.MOV.U32 R5, RZ, RZ, R20 ;  /* 0x000000ffff050224 */ /* 0x004fe400078e0014 */
[----:B----4-:R-:W-:-:S05]  /*32260*/  @P0 IMAD.MOV.U32 R4, RZ, RZ, R19 ;  /* 0x000000ffff040224 */ /* 0x010fca00078e0013 */
[----:B------:R1:W2:Y:S04]  /*32270*/  @P0 LDG.E.U8 R14, desc[UR6][R4.64] ;  /* 0x00000006040e0981 */ /* 0x0002a8000c1e1100 */
[----:B------:R4:W-:Y:S04]  /*32280*/  STL [R1+0x62f4], R16 ;  /* 0x0062f41001007387 */ /* 0x0009e80000100800 */
[----:B0-----:R-:W2:Y:S04]  /*32290*/  LDL R17, [R1+0x1d74] ;  /* 0x001d740001117983 */ /* 0x001ea80000100800 */
[----:B----4-:R-:W4:Y:S04]  /*322a0*/  LDL R16, [R1+0x1d78] ;  /* 0x001d780001107983 */ /* 0x010f280000100800 */
[----:B---3--:R0:W-:Y:S04]  /*322b0*/  STL [R1+0x6278], R15 ;  /* 0x0062780f01007387 */ /* 0x0081e80000100800 */
[----:B------:R-:W3:Y:S04]  /*322c0*/  LDL R21, [R1+0x1d6c] ;  /* 0x001d6c0001157983 */ /* 0x000ee80000100800 */
[----:B0-----:R-:W3:Y:S01]  /*322d0*/  LDL R15, [R1+0x1d70] ;  /* 0x001d7000010f7983 */ /* 0x001ee20000100800 */
[----:B------:R-:W-:-:S02]  /*322e0*/  ISETP.GT.AND P1, PT, R2, 0x37, PT ;  /* 0x000000370200780c */ /* 0x000fc40003f24270 */
[----:B------:R-:W-:Y:S01]  /*322f0*/  PRMT R13, RZ, 0x7610, R13 ;  /* 0x00007610ff0d7816 */ /* 0x000fe2000000000d */
[----:B-1----:R-:W-:Y:S02]  /*32300*/  @P0 IMAD.MOV.U32 R4, RZ, RZ, R0 ;  /* 0x000000ffff040224 */ /* 0x002fe400078e0000 */
[----:B------:R-:W-:-:S05]  /*32310*/  @P0 IMAD.MOV.U32 R5, RZ, RZ, R18 ;  /* 0x000000ffff050224 */ /* 0x000fca00078e0012 */
[----:B------:R0:W3:Y:S01]  /*32320*/  @P0 LDG.E.U8 R13, desc[UR6][R4.64] ;  /* 0x00000006040d0981 */ /* 0x0000e2000c1e1100 */
[----:B------:R-:W-:Y:S02]  /*32330*/  PRMT R12, RZ, 0x7610, R12 ;  /* 0x00007610ff0c7816 */ /* 0x000fe4000000000c */
[----:B------:R-:W-:Y:S01]  /*32340*/  PRMT R11, RZ, 0x7610, R11 ;  /* 0x00007610ff0b7816 */ /* 0x000fe2000000000b */
[----:B--2---:R1:W-:Y:S04]  /*32350*/  STL [R1+0x627c], R14 ;  /* 0x00627c0e01007387 */ /* 0x0043e80000100800 */
[----:B------:R-:W2:Y:S04]  /*32360*/  LDL R0, [R1+0x1d68] ;  /* 0x001d680001007983 */ /* 0x000ea80000100800 */
[----:B------:R-:W2:Y:S01]  /*32370*/  LDL R20, [R1+0x1d64] ;  /* 0x001d640001147983 */ /* 0x000ea20000100800 */
[----:B0-----:R-:W-:-:S02]  /*32380*/  @P1 IMAD.MOV.U32 R5, RZ, RZ, R17 ;  /* 0x000000ffff051224 */ /* 0x001fc400078e0011 */
[----:B----4-:R-:W-:-:S05]  /*32390*/  @P1 IMAD.MOV.U32 R4, RZ, RZ, R16 ;  /* 0x000000ffff041224 */ /* 0x010fca00078e0010 */
[----:B------:R3:W4:Y:S02]  /*323a0*/  @P1 LDG.E.U8 R12, desc[UR6][R4.64] ;  /* 0x00000006040c1981 */ /* 0x000724000c1e1100 */
[----:B---3--:R-:W-:Y:S02]  /*323b0*/  @P1 IMAD.MOV.U32 R5, RZ, RZ, R21 ;  /* 0x000000ffff051224 */ /* 0x008fe400078e0015 */
[----:B------:R-:W-:-:S05]  /*323c0*/  @P1 IMAD.MOV.U32 R4, RZ, RZ, R15 ;  /* 0x000000ffff041224 */ /* 0x000fca00078e000f */
[----:B------:R2:W3:Y:S04]  /*323d0*/  @P1 LDG.E.U8 R11, desc[UR6][R4.64] ;  /* 0x00000006040b1981 */ /* 0x0004e8000c1e1100 */
[----:B------:R0:W-:Y:S04]  /*323e0*/  STL [R1+0x6280], R13 ;  /* 0x0062800d01007387 */ /* 0x0001e80000100800 */
[----:B------:R-:W3:Y:S04]  /*323f0*/  LDL R19, [R1+0x1d5c] ;  /* 0x001d5c0001137983 */ /* 0x000ee80000100800 */
[----:B------:R-:W3:Y:S04]  /*32400*/  LDL R18, [R1+0x1d60] ;  /* 0x001d600001127983 */ /* 0x000ee80000100800 */
[----:B------:R-:W3:Y:S04]  /*32410*/  LDL R17, [R1+0x1c74] ;  /* 0x001c740001117983 */ /* 0x000ee80000100800 */
[----:B------:R-:W3:Y:S01]  /*32420*/  LDL R16, [R1+0x1c78] ;  /* 0x001c780001107983 */ /* 0x000ee20000100800 */
[----:B--2---:R-:W-:-:S03]  /*32430*/  @P1 IMAD.MOV.U32 R4, RZ, RZ, R0 ;  /* 0x000000ffff041224 */ /* 0x004fc600078e0000 */
[----:B----4-:R2:W-:Y:S04]  /*32440*/  STL [R1+0x6284], R12 ;  /* 0x0062840c01007387 */ /* 0x0105e80000100800 */
[----:B------:R-:W4:Y:S04]  /*32450*/  LDL R15, [R1+0x1c6c] ;  /* 0x001c6c00010f7983 */ /* 0x000f280000100800 */
[----:B-1----:R-:W4:Y:S04]  /*32460*/  LDL R14, [R1+0x1c70] ;  /* 0x001c7000010e7983 */ /* 0x002f280000100800 */
[----:B0-----:R-:W4:Y:S04]  /*32470*/  LDL R13, [R1+0x1c64] ;  /* 0x001c6400010d7983 */ /* 0x001f280000100800 */
[----:B--2---:R-:W2:Y:S04]  /*32480*/  LDL R12, [R1+0x1c68] ;  /* 0x001c6800010c7983 */ /* 0x004ea80000100800 */
[----:B---3--:R0:W-:Y:S04]  /*32490*/  STL [R1+0x6288], R11 ;  /* 0x0062880b01007387 */ /* 0x0081e80000100800 */
[----:B------:R-:W3:Y:S04]  /*324a0*/  LDL R0, [R1+0x1c60] ;  /* 0x001c600001007983 */ /* 0x000ee80000100800 */
[----:B0-----:R-:W3:Y:S01]  /*324b0*/  LDL R11, [R1+0x1c5c] ;  /* 0x001c5c00010b7983 */ /* 0x001ee20000100800 */
[----:B------:R-:W-:-:S02]  /*324c0*/  ISETP.GT.AND P0, PT, R2, 0x3f, PT ;  /* 0x0000003f0200780c */ /* 0x000fc40003f04270 */
[----:B------:R-:W-:Y:S01]  /*324d0*/  PRMT R10, RZ, 0x7610, R10 ;  /* 0x00007610ff0a7816 */ /* 0x000fe2000000000a */
[----:B------:R-:W-:Y:S01]  /*324e0*/  @P1 IMAD.MOV.U32 R5, RZ, RZ, R20 ;  /* 0x000000ffff051224 */ /* 0x000fe200078e0014 */
[----:B------:R-:W-:-:S04]  /*324f0*/  PRMT R9, RZ, 0x7610, R9 ;  /* 0x00007610ff097816 */ /* 0x000fc80000000009 */
[----:B------:R0:W3:Y:S01]  /*32500*/  @P1 LDG.E.U8 R10, desc[UR6][R4.64] ;  /* 0x00000006040a1981 */ /* 0x0000e2000c1e1100 */
[----:B------:R-:W-:Y:S01]  /*32510*/  PRMT R8, RZ, 0x7610, R8 ;  /* 0x00007610ff087816 */ /* 0x000fe20000000008 */
[----:B0-----:R-:W-:Y:S02]  /*32520*/  @P1 IMAD.MOV.U32 R4, RZ, RZ, R18 ;  /* 0x000000ffff041224 */ /* 0x001fe400078e0012 */
[----:B------:R-:W-:-:S05]  /*32530*/  @P1 IMAD.MOV.U32 R5, RZ, RZ, R19 ;  /* 0x000000ffff051224 */ /* 0x000fca00078e0013 */
[----:B------:R0:W3:Y:S01]  /*32540*/  @P1 LDG.E.U8 R9, desc[UR6][R4.64] ;  /* 0x0000000604091981 */ /* 0x0000e2000c1e1100 */
[----:B------:R-:W-:Y:S01]  /*32550*/  PRMT R7, RZ, 0x7610, R7 ;  /* 0x00007610ff077816 */ /* 0x000fe20000000007 */
[----:B0-----:R-:W-:Y:S02]  /*32560*/  @P0 IMAD.MOV.U32 R4, RZ, RZ, R16 ;  /* 0x000000ffff040224 */ /* 0x001fe400078e0010 */
[----:B------:R-:W-:-:S05]  /*32570*/  @P0 IMAD.MOV.U32 R5, RZ, RZ, R17 ;  /* 0x000000ffff050224 */ /* 0x000fca00078e0011 */
[----:B------:R4:W3:Y:S01]  /*32580*/  @P0 LDG.E.U8 R8, desc[UR6][R4.64] ;  /* 0x0000000604080981 */ /* 0x0008e2000c1e1100 */
[----:B------:R-:W-:Y:S02]  /*32590*/  PRMT R6, RZ, 0x7610, R6 ;  /* 0x00007610ff067816 */ /* 0x000fe40000000006 */
[----:B------:R-:W-:Y:S01]  /*325a0*/  PRMT R3, RZ, 0x7610, R3 ;  /* 0x00007610ff037816 */ /* 0x000fe20000000003 */
[----:B----4-:R-:W-:Y:S02]  /*325b0*/  @P0 IMAD.MOV.U32 R5, RZ, RZ, R15 ;  /* 0x000000ffff050224 */ /* 0x010fe400078e000f */
[----:B------:R-:W-:-:S05]  /*325c0*/  @P0 IMAD.MOV.U32 R4, RZ, RZ, R14 ;  /* 0x000000ffff040224 */ /* 0x000fca00078e000e */
[----:B------:R2:W4:Y:S02]  /*325d0*/  @P0 LDG.E.U8 R7, desc[UR6][R4.64] ;  /* 0x0000000604070981 */ /* 0x000524000c1e1100 */
[----:B--2---:R-:W-:Y:S02]  /*325e0*/  @P0 IMAD.MOV.U32 R4, RZ, RZ, R12 ;  /* 0x000000ffff040224 */ /* 0x004fe400078e000c */
[----:B------:R-:W-:-:S05]  /*325f0*/  @P0 IMAD.MOV.U32 R5, RZ, RZ, R13 ;  /* 0x000000ffff050224 */ /* 0x000fca00078e000d */
[----:B------:R3:W2:Y:S02]  /*32600*/  @P0 LDG.E.U8 R6, desc[UR6][R4.64] ;  /* 0x0000000604060981 */ /* 0x0006a4000c1e1100 */
[----:B---3--:R-:W-:Y:S02]  /*32610*/  @P0 IMAD.MOV.U32 R4, RZ, RZ, R0 ;  /* 0x000000ffff040224 */ /* 0x008fe400078e0000 */
[----:B------:R-:W-:-:S05]  /*32620*/  @P0 IMAD.MOV.U32 R5, RZ, RZ, R11 ;  /* 0x000000ffff050224 */ /* 0x000fca00078e000b */
[----:B------:R-:W3:Y:S04]  /*32630*/  @P0 LDG.E.U8 R3, desc[UR6][R4.64] ;  /* 0x0000000604030981 */ /* 0x000ee8000c1e1100 */
[----:B------:R-:W-:Y:S01]  /*32640*/  STL [R1+0x628c], R10 ;  /* 0x00628c0a01007387 */ /* 0x000fe20000100800 */
[----:B------:R-:W0:Y:S01]  /*32650*/  S2R R25, SR_TID.X ;  /* 0x0000000000197919 */ /* 0x000e220000002100 */
[----:B------:R-:W-:Y:S06]  /*32660*/  BAR.SYNC.DEFER_BLOCKING 0x0 ;  /* 0x0000000000007b1d */ /* 0x000fec0000010000 */
[----:B------:R-:W-:Y:S04]  /*32670*/  STL [R1+0x6290], R9 ;  /* 0x0062900901007387 */ /* 0x000fe80000100800 */
[----:B------:R-:W-:Y:S04]  /*32680*/  STL [R1+0x6294], R8 ;  /* 0x0062940801007387 */ /* 0x000fe80000100800 */
[----:B----4-:R-:W-:Y:S04]  /*32690*/  STL [R1+0x6298], R7 ;  /* 0x0062980701007387 */ /* 0x010fe80000100800 */
[----:B--2---:R-:W-:Y:S04]  /*326a0*/  STL [R1+0x629c], R6 ;  /* 0x00629c0601007387 */ /* 0x004fe80000100800 */
[----:B------:R-:W2:Y:S04]  /*326b0*/  LDL.LU R27, [R1+0xe08] ;  /* 0x000e0800011b7983 */ /* 0x000ea80000300800 */
[----:B------:R-:W4:Y:S04]  /*326c0*/  LDL.LU R26, [R1+0xe04] ;  /* 0x000e0400011a7983 */ /* 0x000f280000300800 */
[----:B------:R-:W4:Y:S04]  /*326d0*/  LDL.LU R24, [R1+0xe00] ;  /* 0x000e000001187983 */ /* 0x000f280000300800 */
[----:B------:R-:W4:Y:S04]  /*326e0*/  LDL.LU R28, [R1+0xdec] ;  /* 0x000dec00011c7983 */ /* 0x000f280000300800 */
[----:B------:R-:W4:Y:S04]  /*326f0*/  LDL.LU R29, [R1+0xd74] ;  /* 0x000d7400011d7983 */ /* 0x000f280000300800 */
[----:B---3--:R-:W-:Y:S04]  /*32700*/  STL [R1+0x62a0], R3 ;  /* 0x0062a00301007387 */ /* 0x008fe80000100800 */
        /* <DEDUP_REMOVED lines=114> */
[----:B0-----:R-:W-:Y:S01]  /*32e30*/  STL [R1+0x6310], R25 ;  /* 0x0063101901007387 */ /* 0x001fe20000100800 */
[----:B------:R-:W-:-:S03]  /*32e40*/  LOP3.LUT R0, R25, 0x3f, RZ, 0xc0, !PT ;  /* 0x0000003f19007812 */ /* 0x000fc600078ec0ff */
[----:B------:R-:W-:Y:S04]  /*32e50*/  STL [R1+0x5edc], R5 ;  /* 0x005edc0501007387 */ /* 0x000fe80000100800 */
[----:B------:R-:W-:Y:S04]  /*32e60*/  STL [R1+0x626c], R5 ;  /* 0x00626c0501007387 */ /* 0x000fe80000100800 */
[----:B------:R0:W-:Y:S04]  /*32e70*/  STL [R1+0x62a8], R5 ;  /* 0x0062a80501007387 */ /* 0x0001e80000100800 */
[----:B0-----:R-:W3:Y:S04]  /*32e80*/  LDL.LU R5, [R1+0xd78] ;  /* 0x000d780001057983 */ /* 0x001ee80000300800 */
[----:B------:R-:W3:Y:S04]  /*32e90*/  LDL.LU R25, [R1+0xd70] ;  /* 0x000d700001197983 */ /* 0x000ee80000300800 */
[----:B--2---:R0:W-:Y:S04]  /*32ea0*/  STS.U8 [R0+UR22], R27 ;  /* 0x0000001b00007988 */ /* 0x0041e80008000016 */
[----:B0-----:R-:W2:Y:S04]  /*32eb0*/  LDL.LU R27, [R1+0xd6c] ;  /* 0x000d6c00011b7983 */ /* 0x001ea80000300800 */
[----:B------:R-:W2:Y:S04]  /*32ec0*/  LDL.LU R4, [R1+0xcf8] ;  /* 0x000cf80001047983 */ /* 0x000ea80000300800 */
        /* <DEDUP_REMOVED lines=14> */
[----:B----4-:R0:W-:Y:S04]  /*32fb0*/  STS.U8 [R0+UR22+0x40], R26 ;  /* 0x0000401a00007988 */ /* 0x0101e80008000016 */
[----:B------:R-:W4:Y:S04]  /*32fc0*/  LDL.LU R19, [R1+0x1bc] ;  /* 0x0001bc0001137983 */ /* 0x000f280000300800 */
[----:B0-----:R-:W4:Y:S04]  /*32fd0*/  LDL.LU R26, [R1+0x180] ;  /* 0x00018000011a7983 */ /* 0x001f280000300800 */
[----:B------:R0:W-:Y:S04]  /*32fe0*/  STS.U8 [R0+UR22+0x80], R24 ;  /* 0x0000801800007988 */ /* 0x0001e80008000016 */
[----:B------:R1:W-:Y:S04]  /*32ff0*/  STS.U8 [R0+UR22+0xc0], R28 ;  /* 0x0000c01c00007988 */ /* 0x0003e80008000016 */
[----:B0-----:R-:W4:Y:S04]  /*33000*/  LDL.LU R24, [R1+0x17c] ;  /* 0x00017c0001187983 */ /* 0x001f280000300800 */
[----:B------:R-:W4:Y:S04]  /*33010*/  LDL.LU R20, [R1+0x178] ;  /* 0x0001780001147983 */ /* 0x000f280000300800 */
[----:B------:R-:W4:Y:S04]  /*33020*/  LDL.LU R21, [R1+0x174] ;  /* 0x0001740001157983 */ /* 0x000f280000300800 */
[----:B------:R-:W4:Y:S04]  /*33030*/  LDL.LU R22, [R1+0x170] ;  /* 0x0001700001167983 */ /* 0x000f280000300800 */
[----:B------:R-:W4:Y:S04]  /*33040*/  LDL.LU R23, [R1+0x16c] ;  /* 0x00016c0001177983 */ /* 0x000f280000300800 */
[----:B-1----:R-:W4:Y:S01]  /*33050*/  LDL.LU R28, [R1+0x168] ;  /* 0x00016800011c7983 */ /* 0x002f220000300800 */
[----:B------:R-:W-:-:S03]  /*33060*/  ISETP.GE.AND P0, PT, R0, R2, PT ;  /* 0x000000020000720c */ /* 0x000fc60003f06270 */
[----:B---3--:R-:W-:Y:S04]  /*33070*/  STS.U8 [R0+UR22+0x840], R5 ;  /* 0x0008400500007988 */ /* 0x008fe80008000016 */
[----:B------:R0:W-:Y:S04]  /*33080*/  STS.U8 [R0+UR22+0x800], R29 ;  /* 0x0008001d00007988 */ /* 0x0001e80008000016 */
[----:B------:R-:W-:Y:S04]  /*33090*/  STS.U8 [R0+UR22+0x8c0], R25 ;  /* 0x0008c01900007988 */ /* 0x000fe80008000016 */
[----:B0-----:R-:W3:Y:S04]  /*330a0*/  LDL.LU R29, [R1+0x164] ;  /* 0x00016400011d7983 */ /* 0x001ee80000300800 */
[----:B--2---:R0:W-:Y:S04]  /*330b0*/  STS.U8 [R0+UR22+0x880], R27 ;  /* 0x0008801b00007988 */ /* 0x0041e80008000016 */
[----:B------:R-:W-:Y:S04]  /*330c0*/  STS.U8 [R0+UR22+0x1000], R4 ;  /* 0x0010000400007988 */ /* 0x000fe80008000016 */
        /* <DEDUP_REMOVED lines=14> */
[----:B0-----:R-:W2:Y:S04]  /*331b0*/  LDL.LU R27, [R1+0xde8] ;  /* 0x000de800011b7983 */ /* 0x001ea80000300800 */
[----:B----4-:R-:W-:Y:S04]  /*331c0*/  STS.U8 [R0+UR22+0x2880], R19 ;  /* 0x0028801300007988 */ /* 0x010fe80008000016 */
[----:B------:R0:W-:Y:S02]  /*331d0*/  STS.U8 [R0+UR22+0x3000], R26 ;  /* 0x0030001a00007988 */ /* 0x0001e40008000016 */
[----:B0-----:R-:W0:Y:S02]  /*331e0*/  S2R R26, SR_TID.X ;  /* 0x00000000001a7919 */ /* 0x001e240000002100 */
[----:B------:R1:W-:Y:S04]  /*331f0*/  STS.U8 [R0+UR22+0x3040], R24 ;  /* 0x0030401800007988 */ /* 0x0003e80008000016 */
[----:B------:R-:W-:Y:S04]  /*33200*/  STS.U8 [R0+UR22+0x3080], R20 ;  /* 0x0030801400007988 */ /* 0x000fe80008000016 */
[----:B------:R-:W-:Y:S04]  /*33210*/  STS.U8 [R0+UR22+0x30c0], R21 ;  /* 0x0030c01500007988 */ /* 0x000fe80008000016 */
[----:B------:R-:W-:Y:S04]  /*33220*/  STS.U8 [R0+UR22+0x3840], R22 ;  /* 0x0038401600007988 */ /* 0x000fe80008000016 */
[----:B------:R-:W-:Y:S04]  /*33230*/  STS.U8 [R0+UR22+0x3800], R23 ;  /* 0x0038001700007988 */ /* 0x000fe80008000016 */
[----:B------:R4:W-:Y:S04]  /*33240*/  STS.U8 [R0+UR22+0x38c0], R28 ;  /* 0x0038c01c00007988 */ /* 0x0009e80008000016 */
[----:B-1----:R-:W2:Y:S01]  /*33250*/  LDL.LU R24, [R1+0xde4] ;  /* 0x000de40001187983 */ /* 0x002ea20000300800 */
[----:B0-----:R-:W-:-:S04]  /*33260*/  LOP3.LUT R26, R26, 0x3f, RZ, 0xc0, !PT ;  /* 0x0000003f1a1a7812 */ /* 0x001fc800078ec0ff */
[----:B------:R-:W-:Y:S02]  /*33270*/  LOP3.LUT R2, R26, 0x8, RZ, 0x3c, !PT ;  /* 0x000000081a027812 */ /* 0x000fe400078e3cff */
[----:B------:R-:W2:Y:S04]  /*33280*/  LDL.LU R26, [R1+0xde0] ;  /* 0x000de000011a7983 */ /* 0x000ea80000300800 */
[----:B----4-:R-:W4:Y:S04]  /*33290*/  LDL.LU R28, [R1+0xddc] ;  /* 0x000ddc00011c7983 */ /* 0x010f280000300800 */
[----:B---3--:R0:W-:Y:S04]  /*332a0*/  STS.U8 [R0+UR22+0x3880], R29 ;  /* 0x0038801d00007988 */ /* 0x0081e80008000016 */
[----:B0-----:R-:W3:Y:S04]  /*332b0*/  LDL.LU R29, [R1+0xd68] ;  /* 0x000d6800011d7983 */ /* 0x001ee80000300800 */
[----:B------:R-:W-:Y:S04]  /*332c0*/  STL [R1+0x62f8], R0 ;  /* 0x0062f80001007387 */ /* 0x000fe80000100800 */
        /* <DEDUP_REMOVED lines=17> */
[----:B--2---:R0:W-:Y:S04]  /*333e0*/  STS.U8 [R2+UR22+0x100], R27 ;  /* 0x0001001b02007988 */ /* 0x0041e80008000016 */
[----:B0-----:R-:W2:Y:S04]  /*333f0*/  LDL.LU R27, [R1+0x1b0] ;  /* 0x0001b000011b7983 */ /* 0x001ea80000300800 */
[----:B------:R-:W2:Y:S04]  /*33400*/  LDL.LU R19, [R1+0x1ac] ;  /* 0x0001ac0001137983 */ /* 0x000ea80000300800 */
[----:B------:R-:W2:Y:S04]  /*33410*/  LDL.LU R20, [R1+0x158] ;  /* 0x0001580001147983 */ /* 0x000ea80000300800 */
[----:B------:R-:W2:Y:S04]  /*33420*/  LDL.LU R21, [R1+0x154] ;  /* 0x0001540001157983 */ /* 0x000ea80000300800 */
[----:B------:R-:W2:Y:S04]  /*33430*/  LDL.LU R22, [R1+0x150] ;  /* 0x0001500001167983 */ /* 0x000ea80000300800 */
[----:B------:R-:W2:Y:S04]  /*33440*/  LDL.LU R23, [R1+0x14c] ;  /* 0x00014c0001177983 */ /* 0x000ea80000300800 */
[----:B------:R0:W-:Y:S04]  /*33450*/  STS.U8 [R2+UR22+0x140], R24 ;  /* 0x0001401802007988 */ /* 0x0001e80008000016 */
[----:B0-----:R-:W2:Y:S04]  /*33460*/  LDL.LU R24, [R1+0x148] ;  /* 0x0001480001187983 */ /* 0x001ea80000300800 */
[----:B------:R0:W-:Y:S04]  /*33470*/  STS.U8 [R2+UR22+0x180], R26 ;  /* 0x0001801a02007988 */ /* 0x0001e80008000016 */
[----:B----4-:R1:W-:Y:S04]  /*33480*/  STS.U8 [R2+UR22+0x1c0], R28 ;  /* 0x0001c01c02007988 */ /* 0x0103e80008000016 */
[----:B0-----:R-:W4:Y:S04]  /*33490*/  LDL.LU R26, [R1+0x144] ;  /* 0x00014400011a7983 */ /* 0x001f280000300800 */
[----:B-1----:R-:W4:Y:S04]  /*334a0*/  LDL.LU R28, [R1+0x140] ;  /* 0x00014000011c7983 */ /* 0x002f280000300800 */
[----:B---3--:R0:W-:Y:S04]  /*334b0*/  STS.U8 [R2+UR22+0x940], R29 ;  /* 0x0009401d02007988 */ /* 0x0081e80008000016 */
        /* <DEDUP_REMOVED lines=17> */
[----:B0-----:R-:W3:Y:S04]  /*335d0*/  LDL.LU R29, [R1+0x13c] ;  /* 0x00013c00011d7983 */ /* 0x001ee80000300800 */
[----:B--2---:R0:W-:Y:S02]  /*335e0*/  STS.U8 [R2+UR22+0x29c0], R27 ;  /* 0x0029c01b02007988 */ /* 0x0041e40008000016 */
[----:B0-----:R-:W0:Y:S02]  /*335f0*/  S2R R27, SR_TID.X ;  /* 0x00000000001b7919 */ /* 0x001e240000002100 */
[----:B------:R-:W-:Y:S04]  /*33600*/  STS.U8 [R2+UR22+0x2980], R19 ;  /* 0x0029801302007988 */ /* 0x000fe80008000016 */
[----:B------:R-:W-:Y:S04]  /*33610*/  STS.U8 [R2+UR22+0x3100], R20 ;  /* 0x0031001402007988 */ /* 0x000fe80008000016 */
[----:B------:R-:W-:Y:S04]  /*33620*/  STS.U8 [R2+UR22+0x3140], R21 ;  /* 0x0031401502007988 */ /* 0x000fe80008000016 */
[----:B------:R-:W-:Y:S04]  /*33630*/  STS.U8 [R2+UR22+0x3180], R22 ;  /* 0x0031801602007988 */ /* 0x000fe80008000016 */
[----:B------:R1:W-:Y:S04]  /*33640*/  STS.U8 [R2+UR22+0x31c0], R23 ;  /* 0x0031c01702007988 */ /* 0x0003e80008000016 */
[----:B------:R-:W-:Y:S01]  /*33650*/  STS.U8 [R2+UR22+0x3940], R24 ;  /* 0x0039401802007988 */ /* 0x000fe20008000016 */
[----:B0-----:R-:W-:-:S05]  /*33660*/  LOP3.LUT R27, R27, 0x3f, RZ, 0xc0, !PT ;  /* 0x0000003f1b1b7812 */ /* 0x001fca00078ec0ff */
[----:B------:R-:W-:Y:S01]  /*33670*/  STL [R1+0x6328], R27 ;  /* 0x0063281b01007387 */ /* 0x000fe20000100800 */
[----:B-1----:R-:W-:-:S03]  /*33680*/  LOP3.LUT R23, R27, 0x10, RZ, 0x3c, !PT ;  /* 0x000000101b177812 */ /* 0x002fc600078e3cff */
[----:B----4-:R0:W-:Y:S04]  /*33690*/  STS.U8 [R2+UR22+0x3900], R26 ;  /* 0x0039001a02007988 */ /* 0x0101e80008000016 */
[----:B------:R1:W-:Y:S04]  /*336a0*/  STS.U8 [R2+UR22+0x39c0], R28 ;  /* 0x0039c01c02007988 */ /* 0x0003e80008000016 */
[----:B0-----:R-:W2:Y:S04]  /*336b0*/  LDL.LU R26, [R1+0xdd8] ;  /* 0x000dd800011a7983 */ /* 0x001ea80000300800 */
[----:B-1----:R-:W4:Y:S04]  /*336c0*/  LDL.LU R28, [R1+0xdd4] ;  /* 0x000dd400011c7983 */ /* 0x002f280000300800 */
[----:B------:R-:W3:Y:S04]  /*336d0*/  LDL.LU R27, [R1+0xdcc] ;  /* 0x000dcc00011b7983 */ /* 0x000ee80000300800 */
[----:B---3--:R0:W-:Y:S04]  /*336e0*/  STL [R1+0x632c], R27 ;  /* 0x00632c1b01007387 */ /* 0x0081e80000100800 */
[----:B0-----:R-:W3:Y:S04]  /*336f0*/  LDL.LU R27, [R1+0xdd0] ;  /* 0x000dd000011b7983 */ /* 0x001ee80000300800 */
[----:B------:R0:W-:Y:S04]  /*33700*/  STS.U8 [R2+UR22+0x3980], R29 ;  /* 0x0039801d02007988 */ /* 0x0001e80008000016 */
        /* <DEDUP_REMOVED lines=26> */
[----:B----4-:R1:W-:Y:S04]  /*338b0*/  STS.U8 [R23+UR22+0x240], R28 ;  /* 0x0002401c17007988 */ /* 0x0103e80008000016 */
[----:B0-----:R-:W2:Y:S04]  /*338c0*/  LDL.LU R26, [R1+0x9c] ;  /* 0x00009c00011a7983 */ /* 0x001ea80000300800 */
[----:B-1----:R-:W4:Y:S04]  /*338d0*/  LDL.LU R28, [R1+0x98] ;  /* 0x00009800011c7983 */ /* 0x002f280000300800 */
[----:B---3--:R0:W-:Y:S04]  /*338e0*/  STS.U8 [R23+UR22+0x280], R27 ;  /* 0x0002801b17007988 */ /* 0x0081e80008000016 */
[----:B0-----:R-:W3:Y:S04]  /*338f0*/  LDL.LU R27, [R1+0x632c] ;  /* 0x00632c00011b7983 */ /* 0x001ee80000300800 */
        /* <DEDUP_REMOVED lines=26> */
[----:B------:R0:W-:Y:S04]  /*33aa0*/  STS.U8 [R23+UR22+0x3a40], R29 ;  /* 0x003a401d17007988 */ /* 0x0001e80008000016 */
[----:B0-----:R-:W3:Y:S04]  /*33ab0*/  LDL.LU R29, [R1+0x94] ;  /* 0x00009400011d7983 */ /* 0x001ee80000300800 */
[----:B------:R-:W2:Y:S04]  /*33ac0*/  LDL.LU R2, [R1+0xdc0] ;  /* 0x000dc00001027983 */ /* 0x000ea80000300800 */
[----:B--2---:R0:W-:Y:S04]  /*33ad0*/  STL [R1+0x6320], R2 ;  /* 0x0063200201007387 */ /* 0x0041e80000100800 */
[----:B0-----:R-:W2:Y:S04]  /*33ae0*/  LDL.LU R2, [R1+0xdc4] ;  /* 0x000dc40001027983 */ /* 0x001ea80000300800 */
[----:B------:R-:W-:Y:S04]  /*33af0*/  STS.U8 [R23+UR22+0x3a00], R26 ;  /* 0x003a001a17007988 */ /* 0x000fe80008000016 */
[----:B----4-:R-:W-:Y:S01]  /*33b00*/  STS.U8 [R23+UR22+0x3ac0], R28 ;  /* 0x003ac01c17007988 */ /* 0x010fe20008000016 */
[----:B---3--:R-:W-:-:S03]  /*33b10*/  LOP3.LUT R0, R27, 0x18, RZ, 0x3c, !PT ;  /* 0x000000181b007812 */ /* 0x008fc600078e3cff */
[----:B------:R-:W-:Y:S04]  /*33b20*/  STS.U8 [R23+UR22+0x3a80], R29 ;  /* 0x003a801d17007988 */ /* 0x000fe80008000016 */
[----:B--2---:R0:W-:Y:S04]  /*33b30*/  STL [R1+0x6324], R2 ;  /* 0x0063240201007387 */ /* 0x0041e80000100800 */
[----:B0-----:R-:W2:Y:S04]  /*33b40*/  LDL.LU R2, [R1+0xdc8] ;  /* 0x000dc80001027983 */ /* 0x001ea80000300800 */
[----:B------:R-:W3:Y:S04]  /*33b50*/  LDL.LU R5, [R1+0xdbc] ;  /* 0x000dbc0001057983 */ /* 0x000ee80000300800 */
        /* <DEDUP_REMOVED lines=26> */
[----:B--2---:R0:W-:Y:S04]  /*33d00*/  STS.U8 [R0+UR22+0x300], R2 ;  /* 0x0003000200007988 */ /* 0x0041e80008000016 */
[----:B0-----:R-:W2:Y:S04]  /*33d10*/  LDL.LU R2, [R1+0x6324] ;  /* 0x0063240001027983 */ /* 0x001ea80000300800 */
[----:B--2---:R0:W-:Y:S04]  /*33d20*/  STS.U8 [R0+UR22+0x340], R2 ;  /* 0x0003400200007988 */ /* 0x0041e80008000016 */
[----:B0-----:R-:W2:Y:S04]  /*33d30*/  LDL.LU R2, [R1+0x6320] ;  /* 0x0063200001027983 */ /* 0x001ea80000300800 */
[----:B--2---:R-:W-:Y:S04]  /*33d40*/  STS.U8 [R0+UR22+0x380], R2 ;  /* 0x0003800200007988 */ /* 0x004fe80008000016 */
[----:B---3--:R-:W-:Y:S04]  /*33d50*/  STS.U8 [R0+UR22+0x3c0], R5 ;  /* 0x0003c00500007988 */ /* 0x008fe80008000016 */
[----:B----4-:R-:W-:Y:S04]  /*33d60*/  STS.U8 [R0+UR22+0xb40], R25 ;  /* 0x000b401900007988 */ /* 0x010fe80008000016 */
        /* <DEDUP_REMOVED lines=19> */
[----:B------:R0:W-:Y:S02]  /*33ea0*/  STS.U8 [R0+UR22+0x3300], R28 ;  /* 0x0033001c00007988 */ /* 0x0001e40008000016 */
[----:B0-----:R-:W0:Y:S02]  /*33eb0*/  S2R R28, SR_TID.X ;  /* 0x00000000001c7919 */ /* 0x001e240000002100 */
[----:B------:R-:W-:Y:S04]  /*33ec0*/  STS.U8 [R0+UR22+0x3340], R23 ;  /* 0x0033401700007988 */ /* 0x000fe80008000016 */
[----:B------:R-:W-:Y:S04]  /*33ed0*/  STS.U8 [R0+UR22+0x3380], R24 ;  /* 0x0033801800007988 */ /* 0x000fe80008000016 */
[----:B------:R-:W-:Y:S04]  /*33ee0*/  STS.U8 [R0+UR22+0x33c0], R26 ;  /* 0x0033c01a00007988 */ /* 0x000fe80008000016 */
[----:B------:R-:W-:Y:S04]  /*33ef0*/  STS.U8 [R0+UR22+0x3b40], R27 ;  /* 0x003b401b00007988 */ /* 0x000fe80008000016 */
[----:B------:R1:W-:Y:S04]  /*33f00*/  STS.U8 [R0+UR22+0x3b00], R29 ;  /* 0x003b001d00007988 */ /* 0x0003e80008000016 */
[----:B-1----:R-:W2:Y:S01]  /*33f10*/  LDL.LU R29, [R1+0x54] ;  /* 0x00005400011d7983 */ /* 0x002ea20000300800 */
[----:B0-----:R-:W-:-:S04]  /*33f20*/  LOP3.LUT R28, R28, 0x3f, RZ, 0xc0, !PT ;  /* 0x0000003f1c1c7812 */ /* 0x001fc800078ec0ff */
[----:B------:R-:W-:-:S05]  /*33f30*/  LOP3.LUT R0, R28, 0x20, RZ, 0x3c, !PT ;  /* 0x000000201c007812 */ /* 0x000fca00078e3cff */
[----:B------:R0:W-:Y:S04]  /*33f40*/  STL [R1+0x6318], R0 ;  /* 0x0063180001007387 */ /* 0x0001e80000100800 */
[----:B0-----:R-:W3:Y:S04]  /*33f50*/  LDL.LU R0, [R1+0x50] ;  /* 0x0000500001007983 */ /* 0x001ee80000300800 */
[----:B------:R-:W4:Y:S04]  /*33f60*/  LDL.LU R25, [R1+0xdb4] ;  /* 0x000db40001197983 */ /* 0x000f280000300800 */
[----:B----4-:R0:W-:Y:S04]  /*33f70*/  STL [R1+0x6314], R25 ;  /* 0x0063141901007387 */ /* 0x0101e80000100800 */
[----:B0-----:R-:W4:Y:S04]  /*33f80*/  LDL.LU R25, [R1+0xdb8] ;  /* 0x000db80001197983 */ /* 0x001f280000300800 */
[----:B----4-:R0:W-:Y:S04]  /*33f90*/  STL [R1+0x631c], R25 ;  /* 0x00631c1901007387 */ /* 0x0101e80000100800 */
        /* <DEDUP_REMOVED lines=21> */
[----:B0-----:R-:W-:-:S03]  /*340f0*/  LOP3.LUT R25, R28, 0x18, RZ, 0x3c, !PT ;  /* 0x000000181c197812 */ /* 0x001fc600078e3cff */
[----:B------:R-:W4:Y:S04]  /*34100*/  LDL.LU R23, [R1+0x15c] ;  /* 0x00015c0001177983 */ /* 0x000f280000300800 */
[----:B------:R-:W4:Y:S04]  /*34110*/  LDL.LU R24, [R1+0x34] ;  /* 0x0000340001187983 */ /* 0x000f280000300800 */
[----:B------:R-:W4:Y:S04]  /*34120*/  LDL.LU R26, [R1+0x30] ;  /* 0x00003000011a7983 */ /* 0x000f280000300800 */
[----:B------:R-:W4:Y:S04]  /*34130*/  LDL.LU R27, [R1+0x2c] ;  /* 0x00002c00011b7983 */ /* 0x000f280000300800 */
[----:B--2---:R0:W-:Y:S04]  /*34140*/  STS.U8 [R25+UR22+0x3bc0], R29 ;  /* 0x003bc01d19007988 */ /* 0x0041e80008000016 */
[----:B------:R-:W2:Y:S04]  /*34150*/  LDL.LU R28, [R1+0x28] ;  /* 0x00002800011c7983 */ /* 0x000ea80000300800 */
[----:B---3--:R1:W-:Y:S04]  /*34160*/  STS.U8 [R25+UR22+0x3b80], R0 ;  /* 0x003b800019007988 */ /* 0x0083e80008000016 */
[----:B0-----:R-:W3:Y:S04]  /*34170*/  LDL.LU R29, [R1+0x24] ;  /* 0x00002400011d7983 */ /* 0x001ee80000300800 */
[----:B-1----:R-:W4:Y:S04]  /*34180*/  LDL.LU R25, [R1+0x631c] ;  /* 0x00631c0001197983 */ /* 0x002f280000300800 */
[----:B------:R-:W4:Y:S04]  /*34190*/  LDL.LU R0, [R1+0x6318] ;  /* 0x0063180001007983 */ /* 0x000f280000300800 */
[----:B----4-:R0:W-:Y:S04]  /*341a0*/  STS.U8 [R0+UR22+0x400], R25 ;  /* 0x0004001900007988 */ /* 0x0101e80008000016 */
[----:B0-----:R-:W4:Y:S04]  /*341b0*/  LDL.LU R25, [R1+0x6314] ;  /* 0x0063140001197983 */ /* 0x001f280000300800 */
[----:B----4-:R0:W-:Y:S04]  /*341c0*/  STS.U8 [R0+UR22+0x440], R25 ;  /* 0x0004401900007988 */ /* 0x0101e80008000016 */
        /* <DEDUP_REMOVED lines=25> */
[----:B--2---:R-:W-:Y:S04]  /*34360*/  STS.U8 [R0+UR22+0x34c0], R28 ;  /* 0x0034c01c00007988 */ /* 0x004fe80008000016 */
[----:B0-----:R-:W2:Y:S04]  /*34370*/  LDL.LU R25, [R1+0x6310] ;  /* 0x0063100001197983 */ /* 0x001ea80000300800 */
[----:B---3--:R0:W-:Y:S04]  /*34380*/  STS.U8 [R0+UR22+0x3c40], R29 ;  /* 0x003c401d00007988 */ /* 0x0081e80008000016 */
[----:B0-----:R-:W3:Y:S04]  /*34390*/  LDL.LU R0, [R1+0xda4] ;  /* 0x000da40001007983 */ /* 0x001ee80000300800 */
[----:B---3--:R0:W-:Y:S04]  /*343a0*/  STL [R1+0x62fc], R0 ;  /* 0x0062fc0001007387 */ /* 0x0081e80000100800 */
[----:B0-----:R-:W3:Y:S04]  /*343b0*/  LDL.LU R0, [R1+0xda8] ;  /* 0x000da80001007983 */ /* 0x001ee80000300800 */
[----:B---3--:R0:W-:Y:S04]  /*343c0*/  STL [R1+0x6300], R0 ;  /* 0x0063000001007387 */ /* 0x0081e80000100800 */
[----:B0-----:R-:W3:Y:S04]  /*343d0*/  LDL.LU R0, [R1+0x18] ;  /* 0x0000180001007983 */ /* 0x001ee80000300800 */
[----:B---3--:R0:W-:Y:S04]  /*343e0*/  STL [R1+0x6308], R0 ;  /* 0x0063080001007387 */ /* 0x0081e80000100800 */
[----:B0-----:R-:W3:Y:S04]  /*343f0*/  LDL.LU R0, [R1+0x1c] ;  /* 0x00001c0001007983 */ /* 0x001ee80000300800 */
[----:B---3--:R0:W-:Y:S04]  /*34400*/  STL [R1+0x630c], R0 ;  /* 0x00630c0001007387 */ /* 0x0081e80000100800 */
[----:B0-----:R-:W3:Y:S04]  /*34410*/  LDL.LU R0, [R1+0x20] ;  /* 0x0000200001007983 */ /* 0x001ee80000300800 */
[----:B------:R-:W4:Y:S01]  /*34420*/  LDL.LU R16, [R1+0xda0] ;  /* 0x000da00001107983 */ /* 0x000f220000300800 */
[----:B--2---:R-:W-:-:S02]  /*34430*/  LOP3.LUT R2, R25, 0x3f, RZ, 0xc0, !PT ;  /* 0x0000003f19027812 */ /* 0x004fc400078ec0ff */
[----:B------:R-:W-:Y:S01]  /*34440*/  LOP3.LUT R25, R25, 0x3f, RZ, 0xc0, !PT ;  /* 0x0000003f19197812 */ /* 0x000fe200078ec0ff */
[----:B----4-:R0:W-:Y:S04]  /*34450*/  STL [R1+0x6304], R16 ;  /* 0x0063041001007387 */ /* 0x0101e80000100800 */
[----:B------:R-:W2:Y:S04]  /*34460*/  LDL.LU R17, [R1+0xd9c] ;  /* 0x000d9c0001117983 */ /* 0x000ea80000300800 */
        /* <DEDUP_REMOVED lines=24> */
[----:B------:R-:W4:Y:S04]  /*345f0*/  LDL.LU R25, [R1] ;  /* 0x0000000001197983 */ /* 0x000f280000300800 */
[----:B---3--:R0:W-:Y:S04]  /*34600*/  STS.U8 [R16+UR22+0x3c00], R0 ;  /* 0x003c000010007988 */ /* 0x0081e80008000016 */
[----:B0-----:R-:W3:Y:S04]  /*34610*/  LDL.LU R0, [R1+0x630c] ;  /* 0x00630c0001007983 */ /* 0x001ee80000300800 */
[----:B---3--:R0:W-:Y:S04]  /*34620*/  STS.U8 [R16+UR22+0x3cc0], R0 ;  /* 0x003cc00010007988 */ /* 0x0081e80008000016 */
[----:B0-----:R-:W3:Y:S01]  /*34630*/  LDL.LU R0, [R1+0x6308] ;  /* 0x0063080001007983 */ /* 0x001ee20000300800 */
[----:B------:R-:W-:-:S03]  /*34640*/  LOP3.LUT R20, R2, 0x28, RZ, 0x3c, !PT ;  /* 0x0000002802147812 */ /* 0x000fc600078e3cff */
[----:B---3--:R0:W-:Y:S04]  /*34650*/  STS.U8 [R16+UR22+0x3c80], R0 ;  /* 0x003c800010007988 */ /* 0x0081e80008000016 */
[----:B0-----:R-:W3:Y:S04]  /*34660*/  LDL.LU R16, [R1+0x6304] ;  /* 0x0063040001107983 */ /* 0x001ee80000300800 */
[----:B------:R-:W2:Y:S04]  /*34670*/  LDL.LU R0, [R1+0x6300] ;  /* 0x0063000001007983 */ /* 0x000ea80000300800 */
[----:B--2---:R0:W-:Y:S04]  /*34680*/  STS.U8 [R20+UR22+0x500], R0 ;  /* 0x0005000014007988 */ /* 0x0041e80008000016 */
[----:B0-----:R-:W2:Y:S04]  /*34690*/  LDL.LU R0, [R1+0x62fc] ;  /* 0x0062fc0001007983 */ /* 0x001ea80000300800 */
[----:B--2---:R0:W-:Y:S04]  /*346a0*/  STS.U8 [R20+UR22+0x540], R0 ;  /* 0x0005400014007988 */ /* 0x0041e80008000016 */
[----:B---3--:R1:W-:Y:S04]  /*346b0*/  STS.U8 [R20+UR22+0x580], R16 ;  /* 0x0005801014007988 */ /* 0x0083e80008000016 */
[----:B------:R2:W-:Y:S04]  /*346c0*/  STS.U8 [R20+UR22+0x5c0], R17 ;  /* 0x0005c01114007988 */ /* 0x0005e80008000016 */
[----:B----4-:R3:W-:Y:S04]  /*346d0*/  STS.U8 [R20+UR22+0xd40], R18 ;  /* 0x000d401214007988 */ /* 0x0107e80008000016 */
[----:B------:R4:W-:Y:S04]  /*346e0*/  STS.U8 [R20+UR22+0xd00], R19 ;  /* 0x000d001314007988 */ /* 0x0009e80008000016 */
[----:B------:R4:W-:Y:S04]  /*346f0*/  STS.U8 [R20+UR22+0xdc0], R26 ;  /* 0x000dc01a14007988 */ /* 0x0009e80008000016 */
[----:B0-----:R-:W4:Y:S04]  /*34700*/  LDL.LU R0, [R1+0x62f8] ;  /* 0x0062f80001007983 */ /* 0x001f280000300800 */
[----:B-1----:R-:W4:Y:S04]  /*34710*/  LDL.LU R16, [R1+0x62f4] ;  /* 0x0062f40001107983 */ /* 0x002f280000300800 */
[----:B--2---:R-:W2:Y:S04]  /*34720*/  LDL.LU R17, [R1+0x62f0] ;  /* 0x0062f00001117983 */ /* 0x004ea80000300800 */
[----:B---3--:R-:W3:Y:S04]  /*34730*/  LDL.LU R18, [R1+0x62ec] ;  /* 0x0062ec0001127983 */ /* 0x008ee80000300800 */
[----:B----4-:R-:W4:Y:S04]  /*34740*/  LDL.LU R19, [R1+0x62e8] ;  /* 0x0062e80001137983 */ /* 0x010f280000300800 */
[----:B------:R-:W2:Y:S04]  /*34750*/  LDL.LU R26, [R1+0x62e4] ;  /* 0x0062e400011a7983 */ /* 0x000ea80000300800 */
[----:B------:R0:W-:Y:S04]  /*34760*/  STS.U8 [R20+UR22+0xd80], R27 ;  /* 0x000d801b14007988 */ /* 0x0001e80008000016 */
[----:B------:R1:W-:Y:S04]  /*34770*/  STS.U8 [R20+UR22+0x1500], R28 ;  /* 0x0015001c14007988 */ /* 0x0003e80008000016 */
[----:B------:R1:W-:Y:S04]  /*34780*/  STS.U8 [R20+UR22+0x1540], R29 ;  /* 0x0015401d14007988 */ /* 0x0003e80008000016 */
[----:B0-----:R-:W3:Y:S04]  /*34790*/  LDL.LU R27, [R1+0x62e0] ;  /* 0x0062e000011b7983 */ /* 0x001ee80000300800 */
[----:B-1----:R-:W4:Y:S04]  /*347a0*/  LDL.LU R28, [R1+0x62dc] ;  /* 0x0062dc00011c7983 */ /* 0x002f280000300800 */
[----:B------:R-:W2:Y:S04]  /*347b0*/  LDL.LU R29, [R1+0x62d8] ;  /* 0x0062d800011d7983 */ /* 0x000ea80000300800 */
        /* <DEDUP_REMOVED lines=13> */
[----:B------:R0:W-:Y:S04]  /*34890*/  STS.U8 [R20+UR22+0x2d80], R21 ;  /* 0x002d801514007988 */ /* 0x0001e80008000016 */
[----:B------:R1:W-:Y:S04]  /*348a0*/  STS.U8 [R20+UR22+0x3500], R22 ;  /* 0x0035001614007988 */ /* 0x0003e80008000016 */
[----:B------:R1:W-:Y:S04]  /*348b0*/  STS.U8 [R20+UR22+0x3540], R23 ;  /* 0x0035401714007988 */ /* 0x0003e80008000016 */
[----:B------:R-:W-:Y:S04]  /*348c0*/  STS.U8 [R20+UR22+0x3580], R24 ;  /* 0x0035801814007988 */ /* 0x000fe80008000016 */
[----:B------:R1:W-:Y:S04]  /*348d0*/  STS.U8 [R20+UR22+0x35c0], R25 ;  /* 0x0035c01914007988 */ /* 0x0003e80008000016 */
[----:B0-----:R-:W3:Y:S04]  /*348e0*/  LDL.LU R21, [R1+0xd98] ;  /* 0x000d980001157983 */ /* 0x001ee80000300800 */
[----:B-1----:R-:W3:Y:S04]  /*348f0*/  LDL.LU R22, [R1+0xd94] ;  /* 0x000d940001167983 */ /* 0x002ee80000300800 */
        /* <DEDUP_REMOVED lines=16> */
[----:B--2---:R-:W-:Y:S04]  /*34a00*/  STS.U8 [R20+UR22+0x3d40], R29 ;  /* 0x003d401d14007988 */ /* 0x004fe80008000016 */
[----:B------:R0:W-:Y:S04]  /*34a10*/  STL [R1+0x62ac], R29 ;  /* 0x0062ac1d01007387 */ /* 0x0001e80000100800 */
[----:B----4-:R-:W-:Y:S04]  /*34a20*/  STS.U8 [R20+UR22+0x3d00], R28 ;  /* 0x003d001c14007988 */ /* 0x010fe80008000016 */
[----:B---3--:R-:W-:Y:S04]  /*34a30*/  STS.U8 [R20+UR22+0x3dc0], R27 ;  /* 0x003dc01b14007988 */ /* 0x008fe80008000016 */
[----:B------:R-:W-:Y:S04]  /*34a40*/  STS.U8 [R20+UR22+0x3d80], R26 ;  /* 0x003d801a14007988 */ /* 0x000fe80008000016 */
[----:B0-----:R-:W2:Y:S04]  /*34a50*/  LDL.LU R29, [R1+0xd0c] ;  /* 0x000d0c00011d7983 */ /* 0x001ea80000300800 */
[----:B------:R0:W-:Y:S04]  /*34a60*/  STL [R1+0x62b0], R28 ;  /* 0x0062b01c01007387 */ /* 0x0001e80000100800 */
[----:B0-----:R-:W3:Y:S04]  /*34a70*/  LDL.LU R28, [R1+0xd10] ;  /* 0x000d1000011c7983 */ /* 0x001ee80000300800 */
[----:B------:R0:W-:Y:S04]  /*34a80*/  STL [R1+0x62b4], R27 ;  /* 0x0062b41b01007387 */ /* 0x0001e80000100800 */
[----:B0-----:R-:W4:Y:S04]  /*34a90*/  LDL.LU R27, [R1+0xd14] ;  /* 0x000d1400011b7983 */ /* 0x001f280000300800 */
[----:B------:R-:W2:Y:S04]  /*34aa0*/  LDL.LU R20, [R1+0x62d4] ;  /* 0x0062d40001147983 */ /* 0x000ea80000300800 */
[----:B------:R0:W-:Y:S04]  /*34ab0*/  STL [R1+0x62b8], R26 ;  /* 0x0062b81a01007387 */ /* 0x0001e80000100800 */
[----:B0-----:R-:W3:Y:S01]  /*34ac0*/  LDL.LU R26, [R1+0xd18] ;  /* 0x000d1800011a7983 */ /* 0x001ee20000300800 */
[----:B------:R-:W-:-:S05]  /*34ad0*/  LOP3.LUT R2, R2, 0x30, RZ, 0x3c, !PT ;  /* 0x0000003002027812 */ /* 0x000fca00078e3cff */
[----:B------:R0:W-:Y:S04]  /*34ae0*/  STS.U8 [R2+UR22+0x600], R21 ;  /* 0x0006001502007988 */ /* 0x0001e80008000016 */
[----:B------:R1:W-:Y:S04]  /*34af0*/  STS.U8 [R2+UR22+0x640], R22 ;  /* 0x0006401602007988 */ /* 0x0003e80008000016 */
[----:B------:R1:W-:Y:S04]  /*34b00*/  STS.U8 [R2+UR22+0x680], R23 ;  /* 0x0006801702007988 */ /* 0x0003e80008000016 */
[----:B------:R1:W-:Y:S04]  /*34b10*/  STS.U8 [R2+UR22+0x6c0], R25 ;  /* 0x0006c01902007988 */ /* 0x0003e80008000016 */
[----:B0-----:R-:W2:Y:S04]  /*34b20*/  LDL.LU R21, [R1+0x62d0] ;  /* 0x0062d00001157983 */ /* 0x001ea80000300800 */
[----:B-1----:R-:W2:Y:S04]  /*34b30*/  LDL.LU R22, [R1+0x62cc] ;  /* 0x0062cc0001167983 */ /* 0x002ea80000300800 */
[----:B------:R-:W2:Y:S04]  /*34b40*/  LDL.LU R23, [R1+0x62c8] ;  /* 0x0062c80001177983 */ /* 0x000ea80000300800 */
[----:B------:R-:W2:Y:S04]  /*34b50*/  LDL.LU R25, [R1+0x62c4] ;  /* 0x0062c40001197983 */ /* 0x000ea80000300800 */
[----:B---3--:R-:W-:Y:S04]  /*34b60*/  STS.U8 [R2+UR22+0xe40], R26 ;  /* 0x000e401a02007988 */ /* 0x008fe80008000016 */
[----:B----4-:R-:W-:Y:S04]  /*34b70*/  STS.U8 [R2+UR22+0xe00], R27 ;  /* 0x000e001b02007988 */ /* 0x010fe80008000016 */
[----:B------:R-:W-:Y:S04]  /*34b80*/  STS.U8 [R2+UR22+0xec0], R28 ;  /* 0x000ec01c02007988 */ /* 0x000fe80008000016 */
[----:B--2---:R-:W-:Y:S04]  /*34b90*/  STS.U8 [R2+UR22+0xe80], R29 ;  /* 0x000e801d02007988 */ /* 0x004fe80008000016 */
[----:B------:R-:W-:Y:S04]  /*34ba0*/  STS.U8 [R2+UR22+0x1600], R5 ;  /* 0x0016000502007988 */ /* 0x000fe80008000016 */
[----:B------:R-:W-:Y:S04]  /*34bb0*/  STS.U8 [R2+UR22+0x1640], R4 ;  /* 0x0016400402007988 */ /* 0x000fe80008000016 */
[----:B------:R-:W-:Y:S04]  /*34bc0*/  STS.U8 [R2+UR22+0x1680], R3 ;  /* 0x0016800302007988 */ /* 0x000fe80008000016 */
[----:B------:R-:W-:Y:S04]  /*34bd0*/  STS.U8 [R2+UR22+0x16c0], R6 ;  /* 0x0016c00602007988 */ /* 0x000fe80008000016 */
[----:B------:R-:W-:Y:S04]  /*34be0*/  STS.U8 [R2+UR22+0x1e40], R7 ;  /* 0x001e400702007988 */ /* 0x000fe80008000016 */
[----:B------:R0:W-:Y:S04]  /*34bf0*/  STS.U8 [R2+UR22+0x1e00], R24 ;  /* 0x001e001802007988 */ /* 0x0001e80008000016 */
[----:B0-----:R-:W2:Y:S04]  /*34c00*/  LDL.LU R24, [R1+0x10] ;  /* 0x0000100001187983 */ /* 0x001ea80000300800 */
[----:B------:R-:W3:Y:S04]  /*34c10*/  LDL.LU R26, [R1+0xd84] ;  /* 0x000d8400011a7983 */ /* 0x000ee80000300800 */
[----:B---3--:R0:W-:Y:S04]  /*34c20*/  STL [R1+0x62bc], R26 ;  /* 0x0062bc1a01007387 */ /* 0x0081e80000100800 */
[----:B0-----:R-:W3:Y:S04]  /*34c30*/  LDL.LU R26, [R1+0xd88] ;  /* 0x000d8800011a7983 */ /* 0x001ee80000300800 */
[----:B------:R0:W-:Y:S04]  /*34c40*/  STS.U8 [R2+UR22+0x1ec0], R8 ;  /* 0x001ec00802007988 */ /* 0x0001e80008000016 */
[----:B------:R-:W-:Y:S04]  /*34c50*/  STS.U8 [R2+UR22+0x1e80], R9 ;  /* 0x001e800902007988 */ /* 0x000fe80008000016 */
[----:B------:R-:W-:Y:S04]  /*34c60*/  STS.U8 [R2+UR22+0x2600], R10 ;  /* 0x0026000a02007988 */ /* 0x000fe80008000016 */
[----:B------:R-:W-:Y:S04]  /*34c70*/  STS.U8 [R2+UR22+0x2640], R11 ;  /* 0x0026400b02007988 */ /* 0x000fe80008000016 */
[----:B------:R-:W-:Y:S04]  /*34c80*/  STS.U8 [R2+UR22+0x2680], R12 ;  /* 0x0026800c02007988 */ /* 0x000fe80008000016 */
[----:B------:R-:W-:Y:S04]  /*34c90*/  STS.U8 [R2+UR22+0x26c0], R13 ;  /* 0x0026c00d02007988 */ /* 0x000fe80008000016 */
[----:B------:R-:W-:Y:S04]  /*34ca0*/  STS.U8 [R2+UR22+0x2e40], R14 ;  /* 0x002e400e02007988 */ /* 0x000fe80008000016 */
[----:B------:R-:W-:Y:S04]  /*34cb0*/  STS.U8 [R2+UR22+0x2e00], R15 ;  /* 0x002e000f02007988 */ /* 0x000fe80008000016 */
[----:B---3--:R1:W-:Y:S04]  /*34cc0*/  STL [R1+0x62c0], R26 ;  /* 0x0062c01a01007387 */ /* 0x0083e80000100800 */
        /* <DEDUP_REMOVED lines=9> */
[----:B-1----:R-:W-:-:S03]  /*34d60*/  LOP3.LUT R26, R0, 0x30, RZ, 0x3c, !PT ;  /* 0x00000030001a7812 */ /* 0x002fc600078e3cff */
[----:B------:R-:W4:Y:S04]  /*34d70*/  LDL.LU R9, [R1+0xc7c] ;  /* 0x000c7c0001097983 */ /* 0x000f280000300800 */
[----:B------:R-:W4:Y:S04]  /*34d80*/  LDL.LU R10, [R1+0xc08] ;  /* 0x000c0800010a7983 */ /* 0x000f280000300800 */
[----:B--2---:R0:W-:Y:S04]  /*34d90*/  STS.U8 [R26+UR22+0x2ec0], R24 ;  /* 0x002ec0181a007988 */ /* 0x0041e80008000016 */
[----:B------:R-:W-:Y:S04]  /*34da0*/  STS.U8 [R26+UR22+0x2e80], R25 ;  /* 0x002e80191a007988 */ /* 0x000fe80008000016 */
[----:B------:R-:W-:Y:S04]  /*34db0*/  STS.U8 [R26+UR22+0x3600], R23 ;  /* 0x003600171a007988 */ /* 0x000fe80008000016 */
[----:B------:R-:W2:Y:S04]  /*34dc0*/  LDL.LU R11, [R1+0xc04] ;  /* 0x000c0400010b7983 */ /* 0x000ea80000300800 */
        /* <DEDUP_REMOVED lines=11> */
[----:B0-----:R-:W2:Y:S04]  /*34e80*/  LDL.LU R24, [R1+0x1cc] ;  /* 0x0001cc0001187983 */ /* 0x001ea80000300800 */
[----:B------:R0:W-:Y:S04]  /*34e90*/  STS.U8 [R26+UR22+0x3e80], R16 ;  /* 0x003e80101a007988 */ /* 0x0001e80008000016 */
[----:B0-----:R-:W3:Y:S01]  /*34ea0*/  LDL.LU R26, [R1+0x62c0] ;  /* 0x0062c000011a7983 */ /* 0x001ee20000300800 */
[----:B------:R-:W-:-:S05]  /*34eb0*/  LOP3.LUT R0, R0, 0x38, RZ, 0x3c, !PT ;  /* 0x0000003800007812 */ /* 0x000fca00078e3cff */
[----:B---3--:R0:W-:Y:S04]  /*34ec0*/  STS.U8 [R0+UR22+0x700], R26 ;  /* 0x0007001a00007988 */ /* 0x0081e80008000016 */
[----:B0-----:R-:W3:Y:S04]  /*34ed0*/  LDL.LU R26, [R1+0x62bc] ;  /* 0x0062bc00011a7983 */ /* 0x001ee80000300800 */
[----:B---3--:R0:W-:Y:S04]  /*34ee0*/  STS.U8 [R0+UR22+0x740], R26 ;  /* 0x0007401a00007988 */ /* 0x0081e80008000016 */
[----:B------:R1:W-:Y:S04]  /*34ef0*/  STS.U8 [R0+UR22+0x780], R27 ;  /* 0x0007801b00007988 */ /* 0x0003e80008000016 */
[----:B----4-:R3:W-:Y:S04]  /*34f00*/  STS.U8 [R0+UR22+0x7c0], R28 ;  /* 0x0007c01c00007988 */ /* 0x0107e80008000016 */
[----:B------:R4:W-:Y:S04]  /*34f10*/  STS.U8 [R0+UR22+0xf40], R29 ;  /* 0x000f401d00007988 */ /* 0x0009e80008000016 */
[----:B------:R2:W-:Y:S04]  /*34f20*/  STS.U8 [R0+UR22+0xf00], R5 ;  /* 0x000f000500007988 */ /* 0x0005e80008000016 */
[----:B------:R2:W-:Y:S04]  /*34f30*/  STS.U8 [R0+UR22+0xfc0], R4 ;  /* 0x000fc00400007988 */ /* 0x0005e80008000016 */
[----:B0-----:R-:W2:Y:S04]  /*34f40*/  LDL.LU R26, [R1+0x62b8] ;  /* 0x0062b800011a7983 */ /* 0x001ea80000300800 */
[----:B-1----:R-:W2:Y:S04]  /*34f50*/  LDL.LU R27, [R1+0x62b4] ;  /* 0x0062b400011b7983 */ /* 0x002ea80000300800 */
[----:B---3--:R-:W3:Y:S04]  /*34f60*/  LDL.LU R28, [R1+0x62b0] ;  /* 0x0062b000011c7983 */ /* 0x008ee80000300800 */
[----:B----4-:R-:W4:Y:S04]  /*34f70*/  LDL.LU R29, [R1+0x62ac] ;  /* 0x0062ac00011d7983 */ /* 0x010f280000300800 */
[----:B--2---:R-:W2:Y:S04]  /*34f80*/  LDL.LU R5, [R1+0x62a8] ;  /* 0x0062a80001057983 */ /* 0x004ea80000300800 */
[----:B------:R-:W3:Y:S04]  /*34f90*/  LDL.LU R4, [R1+0x62a4] ;  /* 0x0062a40001047983 */ /* 0x000ee80000300800 */
[----:B------:R0:W-:Y:S04]  /*34fa0*/  STS.U8 [R0+UR22+0xf80], R3 ;  /* 0x000f800300007988 */ /* 0x0001e80008000016 */
[----:B------:R1:W-:Y:S04]  /*34fb0*/  STS.U8 [R0+UR22+0x1700], R6 ;  /* 0x0017000600007988 */ /* 0x0003e80008000016 */
[----:B------:R1:W-:Y:S04]  /*34fc0*/  STS.U8 [R0+UR22+0x1740], R7 ;  /* 0x0017400700007988 */ /* 0x0003e80008000016 */
[----:B------:R1:W-:Y:S04]  /*34fd0*/  STS.U8 [R0+UR22+0x1780], R8 ;  /* 0x0017800800007988 */ /* 0x0003e80008000016 */
[----:B------:R1:W-:Y:S04]  /*34fe0*/  STS.U8 [R0+UR22+0x17c0], R9 ;  /* 0x0017c00900007988 */ /* 0x0003e80008000016 */
[----:B------:R1:W-:Y:S04]  /*34ff0*/  STS.U8 [R0+UR22+0x1f40], R10 ;  /* 0x001f400a00007988 */ /* 0x0003e80008000016 */
[----:B0-----:R-:W4:Y:S04]  /*35000*/  LDL.LU R3, [R1+0x62a0] ;  /* 0x0062a00001037983 */ /* 0x001f280000300800 */
[----:B-1----:R-:W2:Y:S04]  /*35010*/  LDL.LU R6, [R1+0x629c] ;  /* 0x00629c0001067983 */ /* 0x002ea80000300800 */
[----:B------:R-:W3:Y:S04]  /*35020*/  LDL.LU R7, [R1+0x6298] ;  /* 0x0062980001077983 */ /* 0x000ee80000300800 */
[----:B------:R-:W4:Y:S04]  /*35030*/  LDL.LU R8, [R1+0x6294] ;  /* 0x0062940001087983 */ /* 0x000f280000300800 */
[----:B------:R-:W2:Y:S04]  /*35040*/  LDL.LU R9, [R1+0x6290] ;  /* 0x0062900001097983 */ /* 0x000ea80000300800 */
        /* <DEDUP_REMOVED lines=12> */
[----:B------:R-:W3:Y:S04]  /*35110*/  LDL R2, [R1+0x2c1c] ;  /* 0x002c1c0001027983 */ /* 0x000ee80000100800 */
[----:B------:R0:W-:Y:S04]  /*35120*/  STS.U8 [R0+UR22+0x27c0], R24 ;  /* 0x0027c01800007988 */ /* 0x0001e80008000016 */
[----:B0-----:R-:W4:Y:S04]  /*35130*/  LDL.LU R24, [R1+0x6274] ;  /* 0x0062740001187983 */ /* 0x001f280000300800 */
[----:B----4-:R-:W-:Y:S04]  /*35140*/  STS.U8 [R0+UR22+0x2f40], R24 ;  /* 0x002f401800007988 */ /* 0x010fe80008000016 */
[----:B--2---:R-:W-:Y:S04]  /*35150*/  STS.U8 [R0+UR22+0x2f00], R15 ;  /* 0x002f000f00007988 */ /* 0x004fe80008000016 */
[----:B------:R-:W-:Y:S04]  /*35160*/  STS.U8 [R0+UR22+0x2fc0], R14 ;  /* 0x002fc00e00007988 */ /* 0x000fe80008000016 */
[----:B---3--:R-:W-:Y:S04]  /*35170*/  STS.U8 [R0+UR22+0x2f80], R13 ;  /* 0x002f800d00007988 */ /* 0x008fe80008000016 */
        /* <DEDUP_REMOVED lines=8> */
[----:B0-----:R-:W2:Y:S04]  /*35200*/  LDL.LU R0, [R1+0x6270] ;  /* 0x0062700001007983 */ /* 0x001ea80000300800 */
[----:B------:R-:W3:Y:S01]  /*35210*/  LDL R3, [R1+0x2c14] ;  /* 0x002c140001037983 */ /* 0x000ee20000100800 */
[----:B------:R-:W-:Y:S01]  /*35220*/  BAR.SYNC.DEFER_BLOCKING 0x0 ;  /* 0x0000000000007b1d */ /* 0x000fe20000010000 */
[----:B------:R-:W-:-:S06]  /*35230*/  PRMT R5, RZ, 0x7610, R5 ;  /* 0x00007610ff057816 */ /* 0x000fcc0000000005 */
[----:B---3--:R-:W3:Y:S04]  /*35240*/  @!P0 LDG.E.U8 R5, desc[UR6][R2.64] ;  /* 0x0000000602058981 */ /* 0x008ee8000c1e1100 */
[----:B---3--:R0:W-:Y:S04]  /*35250*/  STL [R1+0xdec], R5 ;  /* 0x000dec0501007387 */ /* 0x0081e80000100800 */
[----:B0-----:R-:W3:Y:S04]  /*35260*/  LDL.LU R5, [R1+0x626c] ;  /* 0x00626c0001057983 */ /* 0x001ee80000300800 */
[----:B------:R-:W4:Y:S04]  /*35270*/  LDL R2, [R1+0x2454] ;  /* 0x0024540001027983 */ /* 0x000f280000100800 */
[----:B------:R-:W4:Y:S01]  /*35280*/  LDL R3, [R1+0x28c0] ;  /* 0x0028c00001037983 */ /* 0x000f220000100800 */
[----:B--2---:R-:W-:-:S02]  /*35290*/  PRMT R0, RZ, 0x7610, R0 ;  /* 0x00007610ff007816 */ /* 0x004fc40000000000 */
[----:B----4-:R-:W-:-:S04]  /*352a0*/  @!P0 LOP3.LUT R3, R3, R2, RZ, 0x3c, !PT ;  /* 0x0000000203038212 */ /* 0x010fc800078e3cff */
[----:B------:R-:W-:-:S04]  /*352b0*/  @!P0 LOP3.LUT R2, R3, R2, RZ, 0x3c, !PT ;  /* 0x0000000203028212 */ /* 0x000fc800078e3cff */
[----:B------:R-:W-:-:S05]  /*352c0*/  @!P0 LOP3.LUT R3, R3, R2, RZ, 0x3c, !PT ;  /* 0x0000000203038212 */ /* 0x000fca00078e3cff */
[----:B------:R-:W2:Y:S04]  /*352d0*/  @!P0 LDG.E.U8 R0, desc[UR6][R2.64] ;  /* 0x0000000602008981 */ /* 0x000ea8000c1e1100 */
[----:B--2---:R0:W-:Y:S04]  /*352e0*/  STL [R1+0xe04], R0 ;  /* 0x000e040001007387 */ /* 0x0041e80000100800 */
[----:B0-----:R-:W2:Y:S04]  /*352f0*/  LDL.LU R0, [R1+0x6268] ;  /* 0x0062680001007983 */ /* 0x001ea80000300800 */
[----:B------:R-:W4:Y:S04]  /*35300*/  LDL R2, [R1+0x1c58] ;  /* 0x001c580001027983 */ /* 0x000f280000100800 */
[----:B------:R-:W4:Y:S01]  /*35310*/  LDL R3, [R1+0x2450] ;  /* 0x0024500001037983 */ /* 0x000f220000100800 */
[----:B------:R-:W-:-:S02]  /*35320*/  PRMT R4, RZ, 0x7610, R4 ;  /* 0x00007610ff047816 */ /* 0x000fc40000000004 */
[----:B----4-:R-:W-:-:S04]  /*35330*/  @!P0 LOP3.LUT R3, R3, R2, RZ, 0x3c, !PT ;  /* 0x0000000203038212 */ /* 0x010fc800078e3cff */
[----:B------:R-:W-:-:S04]  /*35340*/  @!P0 LOP3.LUT R2, R3, R2, RZ, 0x3c, !PT ;  /* 0x0000000203028212 */ /* 0x000fc800078e3cff */
[----:B------:R-:W-:-:S05]  /*35350*/  @!P0 LOP3.LUT R3, R3, R2, RZ, 0x3c, !PT ;  /* 0x0000000203038212 */ /* 0x000fca00078e3cff */
[----:B------:R-:W4:Y:S04]  /*35360*/  @!P0 LDG.E.U8 R4, desc[UR6][R2.64] ;  /* 0x0000000602048981 */ /* 0x000f28000c1e1100 */
[----:B----4-:R0:W-:Y:S04]  /*35370*/  STL [R1+0xe00], R4 ;  /* 0x000e000401007387 */ /* 0x0101e80000100800 */
[----:B0-----:R-:W4:Y:S04]  /*35380*/  LDL.LU R4, [R1+0x6264] ;  /* 0x0062640001047983 */ /* 0x001f280000300800 */
[----:B------:R-:W3:Y:S04]  /*35390*/  LDL R2, [R1+0x244c] ;  /* 0x00244c0001027983 */ /* 0x000ee80000100800 */
[----:B------:R-:W3:Y:S01]  /*353a0*/  LDL R3, [R1+0x28bc] ;  /* 0x0028bc0001037983 */ /* 0x000ee20000100800 */
[----:B--2---:R-:W-:-:S02]  /*353b0*/  PRMT R0, RZ, 0x7610, R0 ;  /* 0x00007610ff007816 */ /* 0x004fc40000000000 */
[----:B---3--:R-:W-:-:S04]  /*353c0*/  @!P0 LOP3.LUT R3, R3, R2, RZ, 0x3c, !PT ;  /* 0x0000000203038212 */ /* 0x008fc800078e3cff */
[----:B------:R-:W-:-:S04]  /*353d0*/  @!P0 LOP3.LUT R2, R3, R2, RZ, 0x3c, !PT ;  /* 0x0000000203028212 */ /* 0x000fc800078e3cff */
[----:B------:R-:W-:-:S05]  /*353e0*/  @!P0 LOP3.LUT R3, R3, R2, RZ, 0x3c, !PT ;  /* 0x0000000203038212 */ /* 0x000fca00078e3cff */
[----:B------:R-:W2:Y:S04]  /*353f0*/  @!P0 LDG.E.U8 R0, desc[UR6][R2.64] ;  /* 0x0000000602008981 */ /* 0x000ea8000c1e1100 */
[----:B--2---:R0:W-:Y:S04]  /*35400*/  STL [R1+0xde8], R0 ;  /* 0x000de80001007387 */ /* 0x0041e80000100800 */
[----:B0-----:R-:W2:Y:S04]  /*35410*/  LDL.LU R0, [R1+0x6260] ;  /* 0x0062600001007983 */ /* 0x001ea80000300800 */
[----:B------:R-:W3:Y:S04]  /*35420*/  LDL R2, [R1+0x2448] ;  /* 0x0024480001027983 */ /* 0x000ee80000100800 */
[----:B------:R-:W3:Y:S01]  /*35430*/  LDL R3, [R1+0x28b8] ;  /* 0x0028b80001037983 */ /* 0x000ee20000100800 */
[----:B----4-:R-:W-:-:S02]  /*35440*/  PRMT R4, RZ, 0x7610, R4 ;  /* 0x00007610ff047816 */ /* 0x010fc40000000004 */
[----:B---3--:R-:W-:-:S04]  /*35450*/  @!P0 LOP3.LUT R3, R3, R2, RZ, 0x3c, !PT ;  /* 0x0000000203038212 */ /* 0x008fc800078e3cff */
[----:B------:R-:W-:-:S04]  /*35460*/  @!P0 LOP3.LUT R2, R3, R2, RZ, 0x3c, !PT ;  /* 0x0000000203028212 */ /* 0x000fc800078e3cff */
[----:B------:R-:W-:-:S05]  /*35470*/  @!P0 LOP3.LUT R3, R3, R2, RZ, 0x3c, !PT ;  /* 0x0000000203038212 */ /* 0x000fca00078e3cff */
[----:B------:R-:W3:Y:S04]  /*35480*/  @!P0 LDG.E.U8 R4, desc[UR6][R2.64] ;  /* 0x0000000602048981 */ /* 0x000ee8000c1e1100 */
        /* <DEDUP_REMOVED lines=13> */
[----:B---3--:R-:W-:-:S02]  /*35560*/  PRMT R4, RZ, 0x7610, R4 ;  /* 0x00007610ff047816 */ /* 0x008fc40000000004 */
[----:B----4-:R-:W-:-:S04]  /*35570*/  @!P0 LOP3.LUT R3, R3, R2, RZ, 0x3c, !PT ;  /* 0x0000000203038212 */ /* 0x010fc800078e3cff */
        /* <DEDUP_REMOVED lines=2010> */
[----:B--2---:R0:W-:Y:S04]  /*3d320*/  STL [R1], R0 ;  /* 0x0000000001007387 */ /* 0x0041e80000100800 */
[----:B0-----:R-:W2:Y:S04]  /*3d330*/  LDL.LU R0, [R1+0x5ed8] ;  /* 0x005ed80001007983 */ /* 0x001ea80000300800 */
[----:B------:R-:W3:Y:S04]  /*3d340*/  LDL R2, [R1+0x2b44] ;  /* 0x002b440001027983 */ /* 0x000ee80000100800 */
[----:B------:R-:W3:Y:S01]  /*3d350*/  LDL R3, [R1+0x2b80] ;  /* 0x002b800001037983 */ /* 0x000ee20000100800 */
[----:B------:R-:W-:-:S02]  /*3d360*/  PRMT R29, RZ, 0x7610, R29 ;  /* 0x00007610ff1d7816 */ /* 0x000fc4000000001d */
[----:B---3--:R-:W-:-:S04]  /*3d370*/  @!P0 LOP3.LUT R3, R3, R2, RZ, 0x3c, !PT ;  /* 0x0000000203038212 */ /* 0x008fc800078e3cff */
[----:B------:R-:W-:-:S04]  /*3d380*/  @!P0 LOP3.LUT R2, R3, R2, RZ, 0x3c, !PT ;  /* 0x0000000203028212 */ /* 0x000fc800078e3cff */
[----:B------:R-:W-:-:S05]  /*3d390*/  @!P0 LOP3.LUT R3, R3, R2, RZ, 0x3c, !PT ;  /* 0x0000000203038212 */ /* 0x000fca00078e3cff */
[----:B------:R-:W3:Y:S04]  /*3d3a0*/  @!P0 LDG.E.U8 R29, desc[UR6][R2.64] ;  /* 0x00000006021d8981 */ /* 0x000ee8000c1e1100 */
[----:B------:R-:W4:Y:S04]  /*3d3b0*/  LDL R2, [R1+0x2b4c] ;  /* 0x002b4c0001027983 */ /* 0x000f280000100800 */
[----:B------:R-:W4:Y:S01]  /*3d3c0*/  LDL R3, [R1+0x2b88] ;  /* 0x002b880001037983 */ /* 0x000f220000100800 */
[----:B------:R-:W-:-:S03]  /*3d3d0*/  PRMT R28, RZ, 0x7610, R28 ;  /* 0x00007610ff1c7816 */ /* 0x000fc6000000001c */
[----:B---3--:R0:W-:Y:S04]  /*3d3e0*/  STL [R1+0x5e5c], R29 ;  /* 0x005e5c1d01007387 */ /* 0x0081e80000100800 */
[----:B0-----:R-:W3:Y:S01]  /*3d3f0*/  LDL R29, [R1+0x2b90] ;  /* 0x002b9000011d7983 */ /* 0x001ee20000100800 */
[----:B----4-:R-:W-:-:S04]  /*3d400*/  @!P0 LOP3.LUT R3, R3, R2, RZ, 0x3c, !PT ;  /* 0x0000000203038212 */ /* 0x010fc800078e3cff */
[----:B------:R-:W-:-:S04]  /*3d410*/  @!P0 LOP3.LUT R2, R3, R2, RZ, 0x3c, !PT ;  /* 0x0000000203028212 */ /* 0x000fc800078e3cff */
[----:B------:R-:W-:-:S05]  /*3d420*/  @!P0 LOP3.LUT R3, R3, R2, RZ, 0x3c, !PT ;  /* 0x0000000203038212 */ /* 0x000fca00078e3cff */
[----:B------:R3:W4:Y:S04]  /*3d430*/  @!P0 LDG.E.U8 R28, desc[UR6][R2.64] ;  /* 0x00000006021c8981 */ /* 0x000728000c1e1100 */
[----:B------:R-:W2:Y:S01]  /*3d440*/  LDL R3, [R1+0x2b54] ;  /* 0x002b540001037983 */ /* 0x000ea20000100800 */
[----:B------:R-:W-:Y:S01]  /*3d450*/  PRMT R27, RZ, 0x7610, R27 ;  /* 0x00007610ff1b7816 */ /* 0x000fe2000000001b */
[----:B---3--:R-:W-:Y:S02]  /*3d460*/  @!P0 IMAD.MOV.U32 R2, RZ, RZ, R29 ;  /* 0x000000ffff028224 */ /* 0x008fe400078e001d */
[----:B----4-:R0:W-:Y:S01]  /*3d470*/  STL [R1+0x5e2c], R28 ;  /* 0x005e2c1c01007387 */ /* 0x0101e20000100800 */
[----:B------:R-:W-:-:S03]  /*3d480*/  PRMT R26, RZ, 0x7610, R26 ;  /* 0x00007610ff1a7816 */ /* 0x000fc6000000001a */
[----:B------:R-:W3:Y:S04]  /*3d490*/  LDL R29, [R1+0x2b74] ;  /* 0x002b7400011d7983 */ /* 0x000ee80000100800 */
[----:B--2---:R1:W2:Y:S04]  /*3d4a0*/  @!P0 LDG.E.U8 R27, desc[UR6][R2.64] ;  /* 0x00000006021b8981 */ /* 0x0042a8000c1e1100 */
[----:B0-----:R-:W4:Y:S04]  /*3d4b0*/  LDL R28, [R1+0x2bb0] ;  /* 0x002bb000011c7983 */ /* 0x001f280000100800 */
[----:B------:R-:W1:Y:S04]  /*3d4c0*/  LDL R2, [R1+0x2b5c] ;  /* 0x002b5c0001027983 */ /* 0x000e680000100800 */
[----:B------:R-:W1:Y:S02]  /*3d4d0*/  LDL R3, [R1+0x2b98] ;  /* 0x002b980001037983 */ /* 0x000e640000100800 */
[----:B-1----:R-:W-:-:S04]  /*3d4e0*/  @!P0 LOP3.LUT R3, R3, R2, RZ, 0x3c, !PT ;  /* 0x0000000203038212 */ /* 0x002fc800078e3cff */
[----:B------:R-:W-:-:S04]  /*3d4f0*/  @!P0 LOP3.LUT R2, R3, R2, RZ, 0x3c, !PT ;  /* 0x0000000203028212 */ /* 0x000fc800078e3cff */
[----:B------:R-:W-:-:S05]  /*3d500*/  @!P0 LOP3.LUT R3, R3, R2, RZ, 0x3c, !PT ;  /* 0x0000000203038212 */ /* 0x000fca00078e3cff */
[----:B------:R-:W3:Y:S04]  /*3d510*/  @!P0 LDG.E.U8 R26, desc[UR6][R2.64] ;  /* 0x00000006021a8981 */ /* 0x000ee8000c1e1100 */
[----:B--2---:R0:W-:Y:S04]  /*3d520*/  STL [R1+0x5e30], R27 ;  /* 0x005e301b01007387 */ /* 0x0041e80000100800 */
[----:B------:R-:W2:Y:S04]  /*3d530*/  LDL R2, [R1+0x2b64] ;  /* 0x002b640001027983 */ /* 0x000ea80000100800 */
[----:B------:R-:W2:Y:S04]  /*3d540*/  LDL R3, [R1+0x2ba0] ;  /* 0x002ba00001037983 */ /* 0x000ea80000100800 */
[----:B0-----:R-:W4:Y:S04]  /*3d550*/  LDL R27, [R1+0x2ba8] ;  /* 0x002ba800011b7983 */ /* 0x001f280000100800 */
[----:B---3--:R0:W-:Y:S04]  /*3d560*/  STL [R1+0x5eac], R26 ;  /* 0x005eac1a01007387 */ /* 0x0081e80000100800 */
[----:B0-----:R-:W3:Y:S01]  /*3d570*/  LDL R26, [R1+0x2b6c] ;  /* 0x002b6c00011a7983 */ /* 0x001ee20000100800 */
[----:B--2---:R-:W-:-:S02]  /*3d580*/  @!P0 LOP3.LUT R3, R3, R2, RZ, 0x3c, !PT ;  /* 0x0000000203038212 */ /* 0x004fc400078e3cff */
[----:B------:R-:W-:Y:S02]  /*3d590*/  PRMT R25, RZ, 0x7610, R25 ;  /* 0x00007610ff197816 */ /* 0x000fe40000000019 */
[----:B------:R-:W-:-:S04]  /*3d5a0*/  @!P0 LOP3.LUT R2, R3, R2, RZ, 0x3c, !PT ;  /* 0x0000000203028212 */ /* 0x000fc800078e3cff */
[----:B------:R-:W-:Y:S02]  /*3d5b0*/  @!P0 LOP3.LUT R3, R3, R2, RZ, 0x3c, !PT ;  /* 0x0000000203038212 */ /* 0x000fe400078e3cff */
[----:B------:R-:W-:-:S03]  /*3d5c0*/  PRMT R24, RZ, 0x7610, R24 ;  /* 0x00007610ff187816 */ /* 0x000fc60000000018 */
[----:B------:R4:W2:Y:S02]  /*3d5d0*/  @!P0 LDG.E.U8 R25, desc[UR6][R2.64] ;  /* 0x0000000602198981 */ /* 0x0008a4000c1e1100 */
[----:B----4-:R-:W-:Y:S02]  /*3d5e0*/  @!P0 IMAD.MOV.U32 R2, RZ, RZ, R27 ;  /* 0x000000ffff028224 */ /* 0x010fe400078e001b */
[----:B---3--:R-:W-:-:S05]  /*3d5f0*/  @!P0 IMAD.MOV.U32 R3, RZ, RZ, R26 ;  /* 0x000000ffff038224 */ /* 0x008fca00078e001a */
[----:B------:R0:W3:Y:S01]  /*3d600*/  @!P0 LDG.E.U8 R24, desc[UR6][R2.64] ;  /* 0x0000000602188981 */ /* 0x0000e2000c1e1100 */
[----:B------:R-:W-:Y:S01]  /*3d610*/  PRMT R23, RZ, 0x7610, R23 ;  /* 0x00007610ff177816 */ /* 0x000fe20000000017 */
[----:B0-----:R-:W-:Y:S02]  /*3d620*/  @!P0 IMAD.MOV.U32 R2, RZ, RZ, R28 ;  /* 0x000000ffff028224 */ /* 0x001fe400078e001c */
[----:B------:R-:W-:Y:S01]  /*3d630*/  @!P0 IMAD.MOV.U32 R3, RZ, RZ, R29 ;  /* 0x000000ffff038224 */ /* 0x000fe200078e001d */
[----:B--2---:R0:W-:Y:S04]  /*3d640*/  STL [R1+0x5eb0], R25 ;  /* 0x005eb01901007387 */ /* 0x0041e80000100800 */
[----:B------:R-:W2:Y:S04]  /*3d650*/  @!P0 LDG.E.U8 R23, desc[UR6][R2.64] ;  /* 0x0000000602178981 */ /* 0x000ea8000c1e1100 */
[----:B0-----:R-:W4:Y:S04]  /*3d660*/  LDL R25, [R1+0x2bb8] ;  /* 0x002bb80001197983 */ /* 0x001f280000100800 */
[----:B---3--:R0:W-:Y:S01]  /*3d670*/  STL [R1+0x5e88], R24 ;  /* 0x005e881801007387 */ /* 0x0081e20000100800 */
[----:B------:R-:W-:-:S03]  /*3d680*/  PRMT R22, RZ, 0x7610, R22 ;  /* 0x00007610ff167816 */ /* 0x000fc60000000016 */
[----:B------:R-:W3:Y:S04]  /*3d690*/  LDL R29, [R1+0x2b8c] ;  /* 0x002b8c00011d7983 */ /* 0x000ee80000100800 */
[----:B------:R-:W3:Y:S04]  /*3d6a0*/  LDL R28, [R1+0x2bc8] ;  /* 0x002bc800011c7983 */ /* 0x000ee80000100800 */
[----:B------:R-:W3:Y:S04]  /*3d6b0*/  LDL R27, [R1+0x2b94] ;  /* 0x002b9400011b7983 */ /* 0x000ee80000100800 */
[----:B------:R-:W3:Y:S04]  /*3d6c0*/  LDL R26, [R1+0x2bd0] ;  /* 0x002bd000011a7983 */ /* 0x000ee80000100800 */
[----:B0-----:R-:W3:Y:S04]  /*3d6d0*/  LDL R24, [R1+0x2b7c] ;  /* 0x002b7c0001187983 */ /* 0x001ee80000100800 */
[----:B--2---:R0:W-:Y:S01]  /*3d6e0*/  STL [R1+0x5e8c], R23 ;  /* 0x005e8c1701007387 */ /* 0x0041e20000100800 */
[----:B----4-:R-:W-:-:S03]  /*3d6f0*/  @!P0 IMAD.MOV.U32 R2, RZ, RZ, R25 ;  /* 0x000000ffff028224 */ /* 0x010fc600078e0019 */
[----:B------:R-:W2:Y:S04]  /*3d700*/  LDL R25, [R1+0x2b9c] ;  /* 0x002b9c0001197983 */ /* 0x000ea80000100800 */
[----:B0-----:R-:W4:Y:S01]  /*3d710*/  LDL R23, [R1+0x2bc0] ;  /* 0x002bc00001177983 */ /* 0x001f220000100800 */
[----:B---3--:R-:W-:-:S03]  /*3d720*/  @!P0 IMAD.MOV.U32 R3, RZ, RZ, R24 ;  /* 0x000000ffff038224 */ /* 0x008fc600078e0018 */
[----:B------:R-:W3:Y:S04]  /*3d730*/  LDL R24, [R1+0x2bd8] ;  /* 0x002bd80001187983 */ /* 0x000ee80000100800 */
[----:B------:R4:W2:Y:S04]  /*3d740*/  @!P0 LDG.E.U8 R22, desc[UR6][R2.64] ;  /* 0x0000000602168981 */ /* 0x0008a8000c1e1100 */
[----:B------:R-:W3:Y:S01]  /*3d750*/  LDL R3, [R1+0x2b84] ;  /* 0x002b840001037983 */ /* 0x000ee20000100800 */
[----:B------:R-:W-:Y:S01]  /*3d760*/  PRMT R21, RZ, 0x7610, R21 ;  /* 0x00007610ff157816 */ /* 0x000fe20000000015 */
[----:B----4-:R-:W-:Y:S01]  /*3d770*/  @!P0 IMAD.MOV.U32 R2, RZ, RZ, R23 ;  /* 0x000000ffff028224 */ /* 0x010fe200078e0017 */
[----:B------:R-:W-:-:S02]  /*3d780*/  PRMT R20, RZ, 0x7610, R20 ;  /* 0x00007610ff147816 */ /* 0x000fc40000000014 */
[----:B------:R-:W-:Y:S02]  /*3d790*/  PRMT R19, RZ, 0x7610, R19 ;  /* 0x00007610ff137816 */ /* 0x000fe40000000013 */
[----:B------:R-:W-:Y:S01]  /*3d7a0*/  PRMT R18, RZ, 0x7610, R18 ;  /* 0x00007610ff127816 */ /* 0x000fe20000000012 */
[----:B---3--:R0:W3:Y:S02]  /*3d7b0*/  @!P0 LDG.E.U8 R21, desc[UR6][R2.64] ;  /* 0x0000000602158981 */ /* 0x0080e4000c1e1100 */
[----:B0-----:R-:W-:Y:S02]  /*3d7c0*/  @!P0 IMAD.MOV.U32 R2, RZ, RZ, R28 ;  /* 0x000000ffff028224 */ /* 0x001fe400078e001c */
[----:B------:R-:W-:-:S05]  /*3d7d0*/  @!P0 IMAD.MOV.U32 R3, RZ, RZ, R29 ;  /* 0x000000ffff038224 */ /* 0x000fca00078e001d */
[----:B------:R0:W4:Y:S02]  /*3d7e0*/  @!P0 LDG.E.U8 R20, desc[UR6][R2.64] ;  /* 0x0000000602148981 */ /* 0x000124000c1e1100 */
[----:B0-----:R-:W-:Y:S02]  /*3d7f0*/  @!P0 IMAD.MOV.U32 R2, RZ, RZ, R26 ;  /* 0x000000ffff028224 */ /* 0x001fe400078e001a */
[----:B------:R-:W-:-:S05]  /*3d800*/  @!P0 IMAD.MOV.U32 R3, RZ, RZ, R27 ;  /* 0x000000ffff038224 */ /* 0x000fca00078e001b */
[----:B------:R0:W4:Y:S04]  /*3d810*/  @!P0 LDG.E.U8 R19, desc[UR6][R2.64] ;  /* 0x0000000602138981 */ /* 0x000128000c1e1100 */
[----:B--2---:R1:W-:Y:S04]  /*3d820*/  STL [R1+0x5e60], R22 ;  /* 0x005e601601007387 */ /* 0x0043e80000100800 */
[----:B------:R-:W2:Y:S01]  /*3d830*/  LDL R23, [R1+0x2ba4] ;  /* 0x002ba40001177983 */ /* 0x000ea20000100800 */
[----:B0-----:R-:W-:Y:S02]  /*3d840*/  @!P0 IMAD.MOV.U32 R2, RZ, RZ, R24 ;  /* 0x000000ffff028224 */ /* 0x001fe400078e0018 */
[----:B------:R-:W-:Y:S01]  /*3d850*/  @!P0 IMAD.MOV.U32 R3, RZ, RZ, R25 ;  /* 0x000000ffff038224 */ /* 0x000fe200078e0019 */
[----:B-1----:R-:W2:Y:S04]  /*3d860*/  LDL R22, [R1+0x2be0] ;  /* 0x002be00001167983 */ /* 0x002ea80000100800 */
[----:B------:R2:W2:Y:S04]  /*3d870*/  @!P0 LDG.E.U8 R18, desc[UR6][R2.64] ;  /* 0x0000000602128981 */ /* 0x0004a8000c1e1100 */
[----:B---3--:R0:W-:Y:S04]  /*3d880*/  STL [R1+0x5e64], R21 ;  /* 0x005e641501007387 */ /* 0x0081e80000100800 */
[----:B----4-:R1:W-:Y:S04]  /*3d890*/  STL [R1+0x5e34], R20 ;  /* 0x005e341401007387 */ /* 0x0103e80000100800 */
[----:B------:R-:W3:Y:S04]  /*3d8a0*/  LDL R27, [R1+0x2bac] ;  /* 0x002bac00011b7983 */ /* 0x000ee80000100800 */
[----:B------:R-:W4:Y:S04]  /*3d8b0*/  LDL R26, [R1+0x2be8] ;  /* 0x002be800011a7983 */ /* 0x000f280000100800 */
[----:B------:R4:W-:Y:S04]  /*3d8c0*/  STL [R1+0x5e38], R19 ;  /* 0x005e381301007387 */ /* 0x0009e80000100800 */
[----:B------:R-:W4:Y:S04]  /*3d8d0*/  LDL R25, [R1+0x2bb4] ;  /* 0x002bb40001197983 */ /* 0x000f280000100800 */
[----:B------:R-:W4:Y:S01]  /*3d8e0*/  LDL R24, [R1+0x2bf0] ;  /* 0x002bf00001187983 */ /* 0x000f220000100800 */
[----:B--2---:R-:W-:-:S02]  /*3d8f0*/  @!P0 IMAD.MOV.U32 R3, RZ, RZ, R23 ;  /* 0x000000ffff038224 */ /* 0x004fc400078e0017 */
[----:B------:R-:W-:Y:S01]  /*3d900*/  @!P0 IMAD.MOV.U32 R2, RZ, RZ, R22 ;  /* 0x000000ffff028224 */ /* 0x000fe200078e0016 */
[----:B------:R2:W-:Y:S04]  /*3d910*/  STL [R1+0x5eb4], R18 ;  /* 0x005eb41201007387 */ /* 0x0005e80000100800 */
[----:B------:R-:W2:Y:S04]  /*3d920*/  LDL R23, [R1+0x2bbc] ;  /* 0x002bbc0001177983 */ /* 0x000ea80000100800 */
[----:B------:R-:W2:Y:S01]  /*3d930*/  LDL R22, [R1+0x2bf8] ;  /* 0x002bf80001167983 */ /* 0x000ea20000100800 */
[----:B------:R-:W-:-:S02]  /*3d940*/  PRMT R17, RZ, 0x7610, R17 ;  /* 0x00007610ff117816 */ /* 0x000fc40000000011 */
[----:B------:R-:W-:Y:S02]  /*3d950*/  PRMT R16, RZ, 0x7610, R16 ;  /* 0x00007610ff107816 */ /* 0x000fe40000000010 */
[----:B------:R-:W-:Y:S02]  /*3d960*/  PRMT R15, RZ, 0x7610, R15 ;  /* 0x00007610ff0f7816 */ /* 0x000fe4000000000f */
[----:B------:R-:W-:Y:S01]  /*3d970*/  PRMT R14, RZ, 0x7610, R14 ;  /* 0x00007610ff0e7816 */ /* 0x000fe2000000000e */
[----:B0-----:R-:W2:Y:S04]  /*3d980*/  LDL R21, [R1+0x2bc4] ;  /* 0x002bc40001157983 */ /* 0x001ea80000100800 */
[----:B------:R3:W2:Y:S04]  /*3d990*/  @!P0 LDG.E.U8 R17, desc[UR6][R2.64] ;  /* 0x0000000602118981 */ /* 0x0006a8000c1e1100 */
[----:B-1----:R-:W2:Y:S01]  /*3d9a0*/  LDL R20, [R1+0x2c00] ;  /* 0x002c000001147983 */ /* 0x002ea20000100800 */
[----:B---3--:R-:W-:-:S02]  /*3d9b0*/  @!P0 IMAD.MOV.U32 R3, RZ, RZ, R27 ;  /* 0x000000ffff038224 */ /* 0x008fc400078e001b */
[----:B----4-:R-:W-:-:S05]  /*3d9c0*/  @!P0 IMAD.MOV.U32 R2, RZ, RZ, R26 ;  /* 0x000000ffff028224 */ /* 0x010fca00078e001a */
[----:B------:R0:W3:Y:S02]  /*3d9d0*/  @!P0 LDG.E.U8 R16, desc[UR6][R2.64] ;  /* 0x0000000602108981 */ /* 0x0000e4000c1e1100 */
[----:B0-----:R-:W-:Y:S02]  /*3d9e0*/  @!P0 IMAD.MOV.U32 R3, RZ, RZ, R25 ;  /* 0x000000ffff038224 */ /* 0x001fe400078e0019 */
[----:B------:R-:W-:-:S05]  /*3d9f0*/  @!P0 IMAD.MOV.U32 R2, RZ, RZ, R24 ;  /* 0x000000ffff028224 */ /* 0x000fca00078e0018 */
[----:B------:R2:W4:Y:S02]  /*3da00*/  @!P0 LDG.E.U8 R15, desc[UR6][R2.64] ;  /* 0x00000006020f8981 */ /* 0x000524000c1e1100 */
[----:B--2---:R-:W-:Y:S02]  /*3da10*/  @!P0 IMAD.MOV.U32 R3, RZ, RZ, R23 ;  /* 0x000000ffff038224 */ /* 0x004fe400078e0017 */
[----:B------:R-:W-:-:S05]  /*3da20*/  @!P0 IMAD.MOV.U32 R2, RZ, RZ, R22 ;  /* 0x000000ffff028224 */ /* 0x000fca00078e0016 */
[----:B------:R-:W2:Y:S04]  /*3da30*/  @!P0 LDG.E.U8 R14, desc[UR6][R2.64] ;  /* 0x00000006020e8981 */ /* 0x000ea8000c1e1100 */
[----:B------:R0:W-:Y:S04]  /*3da40*/  STL [R1+0x5eb8], R17 ;  /* 0x005eb81101007387 */ /* 0x0001e80000100800 */
[----:B------:R-:W2:Y:S04]  /*3da50*/  LDL R19, [R1+0x2bcc] ;  /* 0x002bcc0001137983 */ /* 0x000ea80000100800 */
[----:B------:R-:W2:Y:S04]  /*3da60*/  LDL R18, [R1+0x2c08] ;  /* 0x002c080001127983 */ /* 0x000ea80000100800 */
[----:B---3--:R1:W-:Y:S04]  /*3da70*/  STL [R1+0x5e90], R16 ;  /* 0x005e901001007387 */ /* 0x0083e80000100800 */
[----:B0-----:R-:W3:Y:S04]  /*3da80*/  LDL R17, [R1+0x2bd4] ;  /* 0x002bd40001117983 */ /* 0x001ee80000100800 */
[----:B-1----:R-:W3:Y:S04]  /*3da90*/  LDL R16, [R1+0x2c10] ;  /* 0x002c100001107983 */ /* 0x002ee80000100800 */
[----:B----4-:R0:W-:Y:S04]  /*3daa0*/  STL [R1+0x5e94], R15 ;  /* 0x005e940f01007387 */ /* 0x0101e80000100800 */
[----:B--2---:R1:W-:Y:S04]  /*3dab0*/  STL [R1+0x5e68], R14 ;  /* 0x005e680e01007387 */ /* 0x0043e80000100800 */
[----:B0-----:R-:W2:Y:S04]  /*3dac0*/  LDL R15, [R1+0x2bdc] ;  /* 0x002bdc00010f7983 */ /* 0x001ea80000100800 */
[----:B-1----:R-:W4:Y:S01]  /*3dad0*/  LDL R14, [R1+0x2c18] ;  /* 0x002c1800010e7983 */ /* 0x002f220000100800 */
[----:B------:R-:W-:Y:S01]  /*3dae0*/  PRMT R13, RZ, 0x7610, R13 ;  /* 0x00007610ff0d7816 */ /* 0x000fe2000000000d */
[----:B------:R-:W-:-:S02]  /*3daf0*/  @!P0 IMAD.MOV.U32 R2, RZ, RZ, R20 ;  /* 0x000000ffff028224 */ /* 0x000fc400078e0014 */
[----:B------:R-:W-:Y:S01]  /*3db00*/  @!P0 IMAD.MOV.U32 R3, RZ, RZ, R21 ;  /* 0x000000ffff038224 */ /* 0x000fe200078e0015 */
[----:B------:R-:W-:-:S04]  /*3db10*/  PRMT R12, RZ, 0x7610, R12 ;  /* 0x00007610ff0c7816 */ /* 0x000fc8000000000c */
[----:B------:R0:W4:Y:S02]  /*3db20*/  @!P0 LDG.E.U8 R13, desc[UR6][R2.64] ;  /* 0x00000006020d8981 */ /* 0x000124000c1e1100 */
[----:B0-----:R-:W-:Y:S02]  /*3db30*/  @!P0 IMAD.MOV.U32 R2, RZ, RZ, R18 ;  /* 0x000000ffff028224 */ /* 0x001fe400078e0012 */
[----:B------:R-:W-:-:S05]  /*3db40*/  @!P0 IMAD.MOV.U32 R3, RZ, RZ, R19 ;  /* 0x000000ffff038224 */ /* 0x000fca00078e0013 */
[----:B------:R3:W4:Y:S01]  /*3db50*/  @!P0 LDG.E.U8 R12, desc[UR6][R2.64] ;  /* 0x00000006020c8981 */ /* 0x000722000c1e1100 */
[----:B------:R-:W-:Y:S02]  /*3db60*/  PRMT R11, RZ, 0x7610, R11 ;  /* 0x00007610ff0b7816 */ /* 0x000fe4000000000b */
[----:B------:R-:W-:Y:S01]  /*3db70*/  PRMT R10, RZ, 0x7610, R10 ;  /* 0x00007610ff0a7816 */ /* 0x000fe2000000000a */
[----:B---3--:R-:W-:Y:S02]  /*3db80*/  @!P0 IMAD.MOV.U32 R3, RZ, RZ, R17 ;  /* 0x000000ffff038224 */ /* 0x008fe400078e0011 */
[----:B------:R-:W-:-:S05]  /*3db90*/  @!P0 IMAD.MOV.U32 R2, RZ, RZ, R16 ;  /* 0x000000ffff028224 */ /* 0x000fca00078e0010 */
[----:B------:R2:W3:Y:S02]  /*3dba0*/  @!P0 LDG.E.U8 R11, desc[UR6][R2.64] ;  /* 0x00000006020b8981 */ /* 0x0004e4000c1e1100 */
[----:B--2---:R-:W-:Y:S02]  /*3dbb0*/  @!P0 IMAD.MOV.U32 R3, RZ, RZ, R15 ;  /* 0x000000ffff038224 */ /* 0x004fe400078e000f */
[----:B----4-:R-:W-:-:S05]  /*3dbc0*/  @!P0 IMAD.MOV.U32 R2, RZ, RZ, R14 ;  /* 0x000000ffff028224 */ /* 0x010fca00078e000e */
[----:B------:R-:W2:Y:S04]  /*3dbd0*/  @!P0 LDG.E.U8 R10, desc[UR6][R2.64] ;  /* 0x00000006020a8981 */ /* 0x000ea8000c1e1100 */
[----:B------:R0:W-:Y:S04]  /*3dbe0*/  STL [R1+0x5e6c], R13 ;  /* 0x005e6c0d01007387 */ /* 0x0001e80000100800 */
[----:B------:R-:W4:Y:S04]  /*3dbf0*/  LDL R21, [R1+0x2be4] ;  /* 0x002be40001157983 */ /* 0x000f280000100800 */
[----:B------:R-:W4:Y:S04]  /*3dc00*/  LDL R20, [R1+0x2c34] ;  /* 0x002c340001147983 */ /* 0x000f280000100800 */
[----:B------:R1:W-:Y:S04]  /*3dc10*/  STL [R1+0x5e3c], R12 ;  /* 0x005e3c0c01007387 */ /* 0x0003e80000100800 */
[----:B------:R-:W4:Y:S04]  /*3dc20*/  LDL R19, [R1+0x2bec] ;  /* 0x002bec0001137983 */ /* 0x000f280000100800 */
[----:B------:R-:W4:Y:S04]  /*3dc30*/  LDL R18, [R1+0x2c30] ;  /* 0x002c300001127983 */ /* 0x000f280000100800 */
[----:B------:R-:W4:Y:S04]  /*3dc40*/  LDL R17, [R1+0x2bf4] ;  /* 0x002bf40001117983 */ /* 0x000f280000100800 */
[----:B------:R-:W4:Y:S04]  /*3dc50*/  LDL R16, [R1+0x2c2c] ;  /* 0x002c2c0001107983 */ /* 0x000f280000100800 */
[----:B---3--:R3:W-:Y:S04]  /*3dc60*/  STL [R1+0x5e40], R11 ;  /* 0x005e400b01007387 */ /* 0x0087e80000100800 */
[----:B------:R-:W4:Y:S04]  /*3dc70*/  LDL R15, [R1+0x2bfc] ;  /* 0x002bfc00010f7983 */ /* 0x000f280000100800 */
[----:B------:R-:W4:Y:S04]  /*3dc80*/  LDL R14, [R1+0x2c28] ;  /* 0x002c2800010e7983 */ /* 0x000f280000100800 */
[----:B0-----:R-:W4:Y:S04]  /*3dc90*/  LDL R13, [R1+0x2c04] ;  /* 0x002c0400010d7983 */ /* 0x001f280000100800 */
[----:B-1----:R-:W4:Y:S04]  /*3dca0*/  LDL R12, [R1+0x2c24] ;  /* 0x002c2400010c7983 */ /* 0x002f280000100800 */
[----:B--2---:R0:W-:Y:S04]  /*3dcb0*/  STL [R1+0x5ebc], R10 ;  /* 0x005ebc0a01007387 */ /* 0x0041e80000100800 */
[----:B---3--:R-:W2:Y:S04]  /*3dcc0*/  LDL R11, [R1+0x2c0c] ;  /* 0x002c0c00010b7983 */ /* 0x008ea80000100800 */
[----:B0-----:R-:W3:Y:S01]  /*3dcd0*/  LDL R10, [R1+0x2c20] ;  /* 0x002c2000010a7983 */ /* 0x001ee20000100800 */
[----:B------:R-:W-:Y:S01]  /*3dce0*/  PRMT R9, RZ, 0x7610, R9 ;  /* 0x00007610ff097816 */ /* 0x000fe20000000009 */
[----:B----4-:R-:W-:-:S02]  /*3dcf0*/  @!P0 IMAD.MOV.U32 R2, RZ, RZ, R20 ;  /* 0x000000ffff028224 */ /* 0x010fc400078e0014 */
[----:B------:R-:W-:Y:S01]  /*3dd00*/  @!P0 IMAD.MOV.U32 R3, RZ, RZ, R21 ;  /* 0x000000ffff038224 */ /* 0x000fe200078e0015 */
[----:B------:R-:W-:-:S04]  /*3dd10*/  PRMT R8, RZ, 0x7610, R8 ;  /* 0x00007610ff087816 */ /* 0x000fc80000000008 */
[----:B------:R0:W4:Y:S01]  /*3dd20*/  @!P0 LDG.E.U8 R9, desc[UR6][R2.64] ;  /* 0x0000000602098981 */ /* 0x000122000c1e1100 */
[----:B------:R-:W-:Y:S01]  /*3dd30*/  PRMT R7, RZ, 0x7610, R7 ;  /* 0x00007610ff077816 */ /* 0x000fe20000000007 */
[----:B0-----:R-:W-:Y:S02]  /*3dd40*/  @!P0 IMAD.MOV.U32 R2, RZ, RZ, R18 ;  /* 0x000000ffff028224 */ /* 0x001fe400078e0012 */
[----:B------:R-:W-:-:S05]  /*3dd50*/  @!P0 IMAD.MOV.U32 R3, RZ, RZ, R19 ;  /* 0x000000ffff038224 */ /* 0x000fca00078e0013 */
[----:B------:R0:W4:Y:S01]  /*3dd60*/  @!P0 LDG.E.U8 R8, desc[UR6][R2.64] ;  /* 0x0000000602088981 */ /* 0x000122000c1e1100 */
[----:B------:R-:W-:Y:S01]  /*3dd70*/  PRMT R6, RZ, 0x7610, R6 ;  /* 0x00007610ff067816 */ /* 0x000fe20000000006 */
[----:B0-----:R-:W-:Y:S02]  /*3dd80*/  @!P0 IMAD.MOV.U32 R2, RZ, RZ, R16 ;  /* 0x000000ffff028224 */ /* 0x001fe400078e0010 */
[----:B------:R-:W-:-:S05]  /*3dd90*/  @!P0 IMAD.MOV.U32 R3, RZ, RZ, R17 ;  /* 0x000000ffff038224 */ /* 0x000fca00078e0011 */
[----:B------:R0:W4:Y:S01]  /*3dda0*/  @!P0 LDG.E.U8 R7, desc[UR6][R2.64] ;  /* 0x0000000602078981 */ /* 0x000122000c1e1100 */
[----:B------:R-:W-:Y:S02]  /*3ddb0*/  PRMT R5, RZ, 0x7610, R5 ;  /* 0x00007610ff057816 */ /* 0x000fe40000000005 */
[----:B------:R-:W-:Y:S01]  /*3ddc0*/  PRMT R4, RZ, 0x7610, R4 ;  /* 0x00007610ff047816 */ /* 0x000fe20000000004 */
[----:B0-----:R-:W-:Y:S02]  /*3ddd0*/  @!P0 IMAD.MOV.U32 R3, RZ, RZ, R15 ;  /* 0x000000ffff038224 */ /* 0x001fe400078e000f */
[----:B------:R-:W-:-:S05]  /*3dde0*/  @!P0 IMAD.MOV.U32 R2, RZ, RZ, R14 ;  /* 0x000000ffff028224 */ /* 0x000fca00078e000e */
[----:B------:R0:W4:Y:S02]  /*3ddf0*/  @!P0 LDG.E.U8 R6, desc[UR6][R2.64] ;  /* 0x0000000602068981 */ /* 0x000124000c1e1100 */
[----:B0-----:R-:W-:Y:S02]  /*3de00*/  @!P0 IMAD.MOV.U32 R2, RZ, RZ, R12 ;  /* 0x000000ffff028224 */ /* 0x001fe400078e000c */
[----:B------:R-:W-:-:S05]  /*3de10*/  @!P0 IMAD.MOV.U32 R3, RZ, RZ, R13 ;  /* 0x000000ffff038224 */ /* 0x000fca00078e000d */
[----:B------:R2:W4:Y:S02]  /*3de20*/  @!P0 LDG.E.U8 R5, desc[UR6][R2.64] ;  /* 0x0000000602058981 */ /* 0x000524000c1e1100 */
[----:B--2---:R-:W-:Y:S02]  /*3de30*/  @!P0 IMAD.MOV.U32 R3, RZ, RZ, R11 ;  /* 0x000000ffff038224 */ /* 0x004fe400078e000b */
[----:B---3--:R-:W-:-:S05]  /*3de40*/  @!P0 IMAD.MOV.U32 R2, RZ, RZ, R10 ;  /* 0x000000ffff028224 */ /* 0x008fca00078e000a */
[----:B------:R0:W2:Y:S04]  /*3de50*/  @!P0 LDG.E.U8 R4, desc[UR6][R2.64] ;  /* 0x0000000602048981 */ /* 0x0000a8000c1e1100 */
[----:B0-----:R-:W0:Y:S04]  /*3de60*/  LDS.U8 R3, [R0+UR22] ;  /* 0x0000001600037984 */ /* 0x001e280008000000 */
[----:B------:R-:W1:Y:S04]  /*3de70*/  LDS.U8 R2, [R0+UR22+0x108] ;  /* 0x0001081600027984 */ /* 0x000e680008000000 */
[----:B----4-:R-:W-:Y:S04]  /*3de80*/  STL [R1+0x5ec0], R9 ;  /* 0x005ec00901007387 */ /* 0x010fe80000100800 */
[----:B------:R-:W-:Y:S04]  /*3de90*/  STL [R1+0x5e98], R8 ;  /* 0x005e980801007387 */ /* 0x000fe80000100800 */
[----:B------:R-:W-:Y:S04]  /*3dea0*/  STL [R1+0x5e84], R7 ;  /* 0x005e840701007387 */ /* 0x000fe80000100800 */
[----:B------:R-:W-:Y:S04]  /*3deb0*/  STL [R1+0x5e58], R6 ;  /* 0x005e580601007387 */ /* 0x000fe80000100800 */
[----:B------:R-:W-:Y:S04]  /*3dec0*/  STL [R1+0x5e70], R5 ;  /* 0x005e700501007387 */ /* 0x000fe80000100800 */
[----:B--2---:R-:W-:Y:S04]  /*3ded0*/  STL [R1+0x5e44], R4 ;  /* 0x005e440401007387 */ /* 0x004fe80000100800 */
[----:B0-----:R-:W-:Y:S04]  /*3dee0*/  STL [R1+0x5e48], R3 ;  /* 0x005e480301007387 */ /* 0x001fe80000100800 */
[----:B-1----:R-:W-:Y:S04]  /*3def0*/  STL [R1+0x5e4c], R2 ;  /* 0x005e4c0201007387 */ /* 0x002fe80000100800 */
[----:B------:R-:W0:Y:S04]  /*3df00*/  LDS.U8 R2, [R0+UR22+0x210] ;  /* 0x0002101600027984 */ /* 0x000e280008000000 */
[----:B------:R-:W1:Y:S04]  /*3df10*/  LDS.U8 R3, [R0+UR22+0x318] ;  /* 0x0003181600037984 */ /* 0x000e680008000000 */
[----:B------:R-:W2:Y:S04]  /*3df20*/  LDS.U8 R4, [R0+UR22+0x8] ;  /* 0x0000081600047984 */ /* 0x000ea80008000000 */
[----:B0-----:R-:W-:Y:S04]  /*3df30*/  STL [R1+0x16c4], R2 ;  /* 0x0016c40201007387 */ /* 0x001fe80000100800 */
[----:B------:R-:W0:Y:S04]  /*3df40*/  LDS.U8 R2, [R0+UR22+0x100] ;  /* 0x0001001600027984 */ /* 0x000e280008000000 */
[----:B-1----:R-:W-:Y:S04]  /*3df50*/  STL [R1+0x16c0], R3 ;  /* 0x0016c00301007387 */ /* 0x002fe80000100800 */
[----:B------:R-:W1:Y:S04]  /*3df60*/  LDS.U8 R3, [R0+UR22+0x218] ;  /* 0x0002181600037984 */ /* 0x000e680008000000 */
[----:B--2---:R-:W-:Y:S04]  /*3df70*/  STL [R1+0xe0c], R4 ;  /* 0x000e0c0401007387 */ /* 0x004fe80000100800 */
        /* <DEDUP_REMOVED lines=237> */
[----:B-1----:R1:W-:Y:S04]  /*3ee50*/  STL [R1+0x2f88], R3 ;  /* 0x002f880301007387 */ /* 0x0023e80000100800 */
[----:B--2---:R-:W-:Y:S04]  /*3ee60*/  STL [R1+0x2d94], R4 ;  /* 0x002d940401007387 */ /* 0x004fe80000100800 */
[----:B------:R-:W2:Y:S04]  /*3ee70*/  LDS.U8 R4, [R0+UR22+0x3288] ;  /* 0x0032881600047984 */ /* 0x000ea80008000000 */
[----:B0-----:R-:W-:Y:S04]  /*3ee80*/  STL [R1+0x2d90], R2 ;  /* 0x002d900201007387 */ /* 0x001fe80000100800 */
[----:B------:R-:W0:Y:S01]  /*3ee90*/  LDS.U8 R2, [R0+UR22+0x3380] ;  /* 0x0033801600027984 */ /* 0x000e220008000000 */
[----:B-1----:R-:W-:-:S03]  /*3eea0*/  LOP3.LUT R3, R0, 0x20, RZ, 0x3c, !PT ;  /* 0x0000002000037812 */ /* 0x002fc600078e3cff */
[----:B------:R-:W-:Y:S04]  /*3eeb0*/  STL [R1+0x3170], R0 ;  /* 0x0031700001007387 */ /* 0x000fe80000100800 */
[----:B--2---:R-:W-:Y:S04]  /*3eec0*/  STL [R1+0x2f94], R4 ;  /* 0x002f940401007387 */ /* 0x004fe80000100800 */
[----:B------:R-:W1:Y:S04]  /*3eed0*/  LDS.U8 R4, [R3+UR22] ;  /* 0x0000001603047984 */ /* 0x000e680008000000 */
[----:B------:R-:W-:Y:S01]  /*3eee0*/  LDS.U8 R0, [R3+UR22+0x210] ;  /* 0x0002101603007984 */ /* 0x000fe20008000000 */
[----:B------:R-:W2:Y:S03]  /*3eef0*/  S2R R28, SR_TID.X ;  /* 0x00000000001c7919 */ /* 0x000ea60000002100 */
[----:B------:R-:W-:Y:S04]  /*3ef00*/  LDS.U8 R5, [R3+UR22+0x3288] ;  /* 0x0032881603057984 */ /* 0x000fe80008000000 */
[----:B0-----:R-:W-:Y:S04]  /*3ef10*/  STL [R1+0x2f90], R2 ;  /* 0x002f900201007387 */ /* 0x001fe80000100800 */
[----:B------:R-:W0:Y:S04]  /*3ef20*/  LDS.U8 R2, [R3+UR22+0x108] ;  /* 0x0001081603027984 */ /* 0x000e280008000000 */
[----:B-1----:R-:W-:Y:S04]  /*3ef30*/  STL [R1+0xee4], R4 ;  /* 0x000ee40401007387 */ /* 0x002fe80000100800 */
[----:B------:R-:W1:Y:S04]  /*3ef40*/  LDS.U8 R4, [R3+UR22+0x318] ;  /* 0x0003181603047984 */ /* 0x000e680008000000 */
[----:B0-----:R-:W-:Y:S04]  /*3ef50*/  STL [R1+0xee0], R2 ;  /* 0x000ee00201007387 */ /* 0x001fe80000100800 */
[----:B------:R-:W0:Y:S04]  /*3ef60*/  LDS.U8 R2, [R3+UR22+0x8] ;  /* 0x0000081603027984 */ /* 0x000e280008000000 */
[----:B------:R-:W-:Y:S04]  /*3ef70*/  STL [R1+0x1704], R0 ;  /* 0x0017040001007387 */ /* 0x000fe80000100800 */
[----:B------:R-:W3:Y:S04]  /*3ef80*/  LDS.U8 R0, [R3+UR22+0x100] ;  /* 0x0001001603007984 */ /* 0x000ee80008000000 */
[----:B-1----:R-:W-:Y:S04]  /*3ef90*/  STL [R1+0x1700], R4 ;  /* 0x0017000401007387 */ /* 0x002fe80000100800 */
[----:B------:R-:W1:Y:S04]  /*3efa0*/  LDS.U8 R4, [R3+UR22+0x218] ;  /* 0x0002181603047984 */ /* 0x000e680008000000 */
[----:B0-----:R-:W-:Y:S04]  /*3efb0*/  STL [R1+0xeec], R2 ;  /* 0x000eec0201007387 */ /* 0x001fe80000100800 */
[----:B------:R-:W0:Y:S04]  /*3efc0*/  LDS.U8 R2, [R3+UR22+0x310] ;  /* 0x0003101603027984 */ /* 0x000e280008000000 */
[----:B---3--:R-:W-:Y:S04]  /*3efd0*/  STL [R1+0xee8], R0 ;  /* 0x000ee80001007387 */ /* 0x008fe80000100800 */
        /* <DEDUP_REMOVED lines=40> */
[----:B---3--:R-:W-:Y:S04]  /*3f260*/  STL [R1+0x2eac], R0 ;  /* 0x002eac0001007387 */ /* 0x008fe80000100800 */
[----:B------:R-:W0:Y:S04]  /*3f270*/  LDS.U8 R0, [R3+UR22+0x3100] ;  /* 0x0031001603007984 */ /* 0x000e280008000000 */
[----:B------:R-:W3:Y:S04]  /*3f280*/  LDS.U8 R2, [R3+UR22+0x3008] ;  /* 0x0030081603027984 */ /* 0x000ee80008000000 */
[----:B-1----:R-:W-:Y:S04]  /*3f290*/  STL [R1+0x2ea8], R4 ;  /* 0x002ea80401007387 */ /* 0x002fe80000100800 */
[----:B------:R-:W-:Y:S04]  /*3f2a0*/  LDS.U8 R4, [R3+UR22+0x3310] ;  /* 0x0033101603047984 */ /* 0x000fe80008000000 */
[----:B0-----:R-:W-:Y:S04]  /*3f2b0*/  STL [R1+0x4110], R0 ;  /* 0x0041100001007387 */ /* 0x001fe80000100800 */
[----:B------:R-:W0:Y:S04]  /*3f2c0*/  LDS.U8 R0, [R3+UR22+0x3218] ;  /* 0x0032181603007984 */ /* 0x000e280008000000 */
[----:B---3--:R-:W-:Y:S04]  /*3f2d0*/  STL [R1+0x2cb4], R2 ;  /* 0x002cb40201007387 */ /* 0x008fe80000100800 */
        /* <DEDUP_REMOVED lines=184> */
[----:B------:R-:W-:Y:S04]  /*3fe60*/  LDS.U8 R4, [R3+UR22+0x3190] ;  /* 0x0031901603047984 */ /* 0x000fe80008000000 */
[----:B-1----:R1:W-:Y:S01]  /*3fe70*/  STL [R1+0x2fcc], R2 ;  /* 0x002fcc0201007387 */ /* 0x0023e20000100800 */
[----:B--2---:R-:W-:-:S02]  /*3fe80*/  SHF.R.U32.HI R29, RZ, 0x2, R28 ;  /* 0x00000002ff1d7819 */ /* 0x004fc4000001161c */
[----:B-1----:R-:W-:Y:S01]  /*3fe90*/  LOP3.LUT R2, R28, 0x3, RZ, 0xc0, !PT ;  /* 0x000000031c027812 */ /* 0x002fe200078ec0ff */
[----:B0-----:R-:W-:Y:S04]  /*3fea0*/  STL [R1+0x2fc8], R0 ;  /* 0x002fc80001007387 */ /* 0x001fe80000100800 */
[----:B------:R-:W0:Y:S01]  /*3feb0*/  LDS.U8 R0, [R3+UR22+0x3098] ;  /* 0x0030981603007984 */ /* 0x000e220008000000 */
[----:B------:R-:W-:Y:S01]  /*3fec0*/  IMAD R2, R2, 0x420, RZ ;  /* 0x0000042002027824 */ /* 0x000fe200078e02ff */
[----:B------:R-:W-:-:S04]  /*3fed0*/  SGXT.U32 R29, R29, 0x3 ;  /* 0x000000031d1d781a */ /* 0x000fc80000000000 */
[----:B------:R-:W-:-:S04]  /*3fee0*/  LOP3.LUT R2, R2, R29, RZ, 0xfc, !PT ;  /* 0x0000001d02027212 */ /* 0x000fc800078efcff */
[----:B------:R-:W-:Y:S01]  /*3fef0*/  LOP3.LUT R2, R2, 0x40, RZ, 0x3c, !PT ;  /* 0x0000004002027812 */ /* 0x000fe200078e3cff */
[----:B0-----:R-:W-:Y:S04]  /*3ff00*/  STL [R1+0x2dd4], R0 ;  /* 0x002dd40001007387 */ /* 0x001fe80000100800 */
[----:B------:R-:W0:Y:S04]  /*3ff10*/  LDS.U8 R0, [R3+UR22+0x3380] ;  /* 0x0033801603007984 */ /* 0x000e280008000000 */
[----:B------:R-:W-:Y:S04]  /*3ff20*/  STL [R1+0x2dd0], R4 ;  /* 0x002dd00401007387 */ /* 0x000fe80000100800 */
[----:B------:R-:W1:Y:S04]  /*3ff30*/  LDS.U8 R4, [R2+UR22] ;  /* 0x0000001602047984 */ /* 0x000e680008000000 */
[----:B------:R-:W-:Y:S04]  /*3ff40*/  STL [R1+0x2fd4], R5 ;  /* 0x002fd40501007387 */ /* 0x000fe80000100800 */
        /* <DEDUP_REMOVED lines=247> */
[----:B0-----:R0:W-:Y:S04]  /*40ec0*/  STL [R1+0x300c], R0 ;  /* 0x00300c0001007387 */ /* 0x0011e80000100800 */
[----:B-1----:R-:W-:Y:S04]  /*40ed0*/  STL [R1+0x3008], R4 ;  /* 0x0030080401007387 */ /* 0x002fe80000100800 */
[----:B------:R-:W1:Y:S01]  /*40ee0*/  LDS.U8 R4, [R2+UR22+0x3190] ;  /* 0x0031901602047984 */ /* 0x000e620008000000 */
[----:B0-----:R-:W-:-:S05]  /*40ef0*/  LOP3.LUT R0, R28, 0x3, RZ, 0xc0, !PT ;  /* 0x000000031c007812 */ /* 0x001fca00078ec0ff */
[----:B------:R-:W-:-:S05]  /*40f00*/  IMAD R0, R0, 0x420, RZ ;  /* 0x0000042000007824 */ /* 0x000fca00078e02ff */
[----:B------:R-:W-:Y:S01]  /*40f10*/  LOP3.LUT R0, R0, R29, RZ, 0xfc, !PT ;  /* 0x0000001d00007212 */ /* 0x000fe200078efcff */
[----:B--2---:R-:W-:Y:S04]  /*40f20*/  STL [R1+0x2e14], R3 ;  /* 0x002e140301007387 */ /* 0x004fe80000100800 */
[----:B------:R-:W0:Y:S04]  /*40f30*/  LDS.U8 R3, [R2+UR22+0x3288] ;  /* 0x0032881602037984 */ /* 0x000e280008000000 */
[----:B------:R-:W2:Y:S01]  /*40f40*/  LDS.U8 R2, [R2+UR22+0x3380] ;  /* 0x0033801602027984 */ /* 0x000ea20008000000 */
[----:B------:R-:W-:-:S03]  /*40f50*/  LOP3.LUT R0, R0, 0x60, RZ, 0x3c, !PT ;  /* 0x0000006000007812 */ /* 0x000fc600078e3cff */
[----:B-1----:R-:W-:Y:S04]  /*40f60*/  STL [R1+0x2e10], R4 ;  /* 0x002e100401007387 */ /* 0x002fe80000100800 */
[----:B------:R-:W1:Y:S04]  /*40f70*/  LDS.U8 R4, [R0+UR22] ;  /* 0x0000001600047984 */ /* 0x000e680008000000 */
[----:B0-----:R-:W-:Y:S04]  /*40f80*/  STL [R1+0x3014], R3 ;  /* 0x0030140301007387 */ /* 0x001fe80000100800 */
[----:B------:R-:W0:Y:S04]  /*40f90*/  LDS.U8 R3, [R0+UR22+0x108] ;  /* 0x0001081600037984 */ /* 0x000e280008000000 */
[----:B--2---:R-:W-:Y:S04]  /*40fa0*/  STL [R1+0x3010], R2 ;  /* 0x0030100201007387 */ /* 0x004fe80000100800 */
[----:B------:R-:W2:Y:S04]  /*40fb0*/  LDS.U8 R2, [R0+UR22+0x210] ;  /* 0x0002101600027984 */ /* 0x000ea80008000000 */
[----:B-1----:R-:W-:Y:S04]  /*40fc0*/  STL [R1+0xf64], R4 ;  /* 0x000f640401007387 */ /* 0x002fe80000100800 */
[----:B------:R-:W1:Y:S04]  /*40fd0*/  LDS.U8 R4, [R0+UR22+0x318] ;  /* 0x0003181600047984 */ /* 0x000e680008000000 */
        /* <DEDUP_REMOVED lines=241> */
[----:B--2---:R-:W-:Y:S04]  /*41ef0*/  STL [R1+0x304c], R2 ;  /* 0x00304c0201007387 */ /* 0x004fe80000100800 */
[----:B------:R-:W0:Y:S04]  /*41f00*/  LDS.U8 R3, [R0+UR22+0x3098] ;  /* 0x0030981600037984 */ /* 0x000e280008000000 */
[----:B------:R2:W3:Y:S04]  /*41f10*/  LDS.U8 R2, [R0+UR22+0x3190] ;  /* 0x0031901600027984 */ /* 0x0004e80008000000 */
[----:B-1----:R-:W-:Y:S04]  /*41f20*/  STL [R1+0x3048], R4 ;  /* 0x0030480401007387 */ /* 0x002fe80000100800 */
[----:B--2---:R-:W2:Y:S04]  /*41f30*/  LDL.LU R0, [R1+0xe04] ;  /* 0x000e040001007983 */ /* 0x004ea80000300800 */
[----:B0-----:R-:W-:Y:S01]  /*41f40*/  STL [R1+0x2e54], R3 ;  /* 0x002e540301007387 */ /* 0x001fe20000100800 */
[----:B------:R-:W-:-:S03]  /*41f50*/  LOP3.LUT R29, R28, 0x3f, RZ, 0xc0, !PT ;  /* 0x0000003f1c1d7812 */ /* 0x000fc600078ec0ff */
[----:B--2---:R0:W-:Y:S04]  /*41f60*/  STL [R1+0x5ed4], R0 ;  /* 0x005ed40001007387 */ /* 0x0041e80000100800 */
[----:B---3--:R1:W-:Y:S01]  /*41f70*/  STL [R1+0x2e50], R2 ;  /* 0x002e500201007387 */ /* 0x0083e20000100800 */
[----:B0-----:R-:W0:Y:S03]  /*41f80*/  S2R R0, SR_TID.X ;  /* 0x0000000000007919 */ /* 0x001e260000002100 */
[----:B-1----:R-:W2:Y:S04]  /*41f90*/  LDL.LU R2, [R1+0xe00] ;  /* 0x000e000001027983 */ /* 0x002ea80000300800 */
        /* <DEDUP_REMOVED lines=25> */
[----:B------:R1:W-:Y:S01]  /*42130*/  STL [R1+0x5ec4], R28 ;  /* 0x005ec41c01007387 */ /* 0x0003e20000100800 */
[----:B0-----:R-:W-:-:S02]  /*42140*/  SHF.R.U32.HI R0, RZ, 0x2, R0 ;  /* 0x00000002ff007819 */ /* 0x001fc40000011600 */
[----:B-1----:R-:W-:Y:S02]  /*42150*/  LOP3.LUT R28, R28, 0x3, RZ, 0xc0, !PT ;  /* 0x000000031c1c7812 */ /* 0x002fe400078ec0ff */
[----:B------:R-:W-:-:S03]  /*42160*/  SGXT.U32 R0, R0, 0x3 ;  /* 0x000000030000781a */ /* 0x000fc60000000000 */
[----:B------:R-:W-:-:S05]  /*42170*/  IMAD R28, R28, 0x420, RZ ;  /* 0x000004201c1c7824 */ /* 0x000fca00078e02ff */
[----:B------:R-:W-:-:S04]  /*42180*/  LOP3.LUT R28, R28, R0, RZ, 0xfc, !PT ;  /* 0x000000001c1c7212 */ /* 0x000fc800078efcff */
[----:B------:R-:W-:-:S05]  /*42190*/  LOP3.LUT R28, R28, 0x60, RZ, 0x3c, !PT ;  /* 0x000000601c1c7812 */ /* 0x000fca00078e3cff */
[----:B------:R-:W0:Y:S04]  /*421a0*/  LDS.U8 R0, [R28+UR22+0x3288] ;  /* 0x003288161c007984 */ /* 0x000e280008000000 */
[----:B------:R-:W1:Y:S01]  /*421b0*/  LDS.U8 R28, [R28+UR22+0x3380] ;  /* 0x003380161c1c7984 */ /* 0x000e620008000000 */
[----:B------:R-:W-:Y:S06]  /*421c0*/  BAR.SYNC.DEFER_BLOCKING 0x0 ;  /* 0x0000000000007b1d */ /* 0x000fec0000010000 */
[----:B0-----:R0:W-:Y:S04]  /*421d0*/  STL [R1+0x3054], R0 ;  /* 0x0030540001007387 */ /* 0x0011e80000100800 */
[----:B0-----:R-:W2:Y:S04]  /*421e0*/  LDL.LU R0, [R1+0x5ed4] ;  /* 0x005ed40001007983 */ /* 0x001ea80000300800 */
[----:B-1----:R0:W-:Y:S04]  /*421f0*/  STL [R1+0x3050], R28 ;  /* 0x0030501c01007387 */ /* 0x0021e80000100800 */
[----:B0-----:R-:W3:Y:S04]  /*42200*/  LDL.LU R28, [R1+0xc10] ;  /* 0x000c1000011c7983 */ /* 0x001ee80000300800 */
[----:B---3--:R0:W-:Y:S04]  /*42210*/  STL [R1+0x5ec8], R28 ;  /* 0x005ec81c01007387 */ /* 0x0081e80000100800 */
[----:B0-----:R-:W3:Y:S04]  /*42220*/  LDL.LU R28, [R1+0xc2c] ;  /* 0x000c2c00011c7983 */ /* 0x001ee80000300800 */
[----:B---3--:R0:W-:Y:S04]  /*42230*/  STL [R1+0x5ecc], R28 ;  /* 0x005ecc1c01007387 */ /* 0x0081e80000100800 */
[----:B0-----:R-:W3:Y:S04]  /*42240*/  LDL.LU R28, [R1+0xc30] ;  /* 0x000c3000011c7983 */ /* 0x001ee80000300800 */
[----:B--2---:R-:W-:Y:S04]  /*42250*/  STS.U8 [R29+UR22], R0 ;  /* 0x000000001d007988 */ /* 0x004fe80008000016 */
[----:B------:R-:W-:Y:S04]  /*42260*/  STS.U8 [R29+UR22+0x40], R2 ;  /* 0x000040021d007988 */ /* 0x000fe80008000016 */
[----:B------:R-:W-:Y:S04]  /*42270*/  STS.U8 [R29+UR22+0x200], R3 ;  /* 0x000200031d007988 */ /* 0x000fe80008000016 */
        /* <DEDUP_REMOVED lines=21> */
[----:B0-----:R-:W2:Y:S04]  /*423d0*/  LDL.LU R28, [R1+0xc4c] ;  /* 0x000c4c00011c7983 */ /* 0x001ea80000300800 */
[----:B------:R-:W3:Y:S04]  /*423e0*/  LDL.LU R9, [R1+0xc0c] ;  /* 0x000c0c0001097983 */ /* 0x000ee80000300800 */
[----:B------:R-:W4:Y:S04]  /*423f0*/  LDL.LU R10, [R1+0xbf0] ;  /* 0x000bf000010a7983 */ /* 0x000f280000300800 */
[----:B------:R-:W-:Y:S04]  /*42400*/  STS.U8 [R29+UR22+0x1640], R24 ;  /* 0x001640181d007988 */ /* 0x000fe80008000016 */
[----:B------:R-:W4:Y:S04]  /*42410*/  LDL.LU R17, [R1+0xbec] ;  /* 0x000bec0001117983 */ /* 0x000f280000300800 */
[----:B------:R0:W-:Y:S04]  /*42420*/  STS.U8 [R29+UR22+0x1800], R25 ;  /* 0x001800191d007988 */ /* 0x0001e80008000016 */
[----:B------:R-:W4:Y:S04]  /*42430*/  LDL.LU R18, [R1+0xbd0] ;  /* 0x000bd00001127983 */ /* 0x000f280000300800 */
[----:B------:R1:W-:Y:S04]  /*42440*/  STS.U8 [R29+UR22+0x1840], R26 ;  /* 0x0018401a1d007988 */ /* 0x0003e80008000016 */
[----:B0-----:R-:W4:Y:S04]  /*42450*/  LDL.LU R25, [R1+0xbcc] ;  /* 0x000bcc0001197983 */ /* 0x001f280000300800 */
[----:B-1----:R-:W4:Y:S04]  /*42460*/  LDL.LU R26, [R1+0x500] ;  /* 0x00050000011a7983 */ /* 0x002f280000300800 */
        /* <DEDUP_REMOVED lines=19> */
[----:B------:R0:W-:Y:S04]  /*425a0*/  STS.U8 [R29+UR22+0x1a00], R27 ;  /* 0x001a001b1d007988 */ /* 0x0001e80008000016 */
[----:B------:R-:W4:Y:S04]  /*425b0*/  LDL.LU R24, [R1+0x10] ;  /* 0x0000100001187983 */ /* 0x000f280000300800 */
[----:B0-----:R-:W4:Y:S04]  /*425c0*/  LDL.LU R27, [R1+0xc] ;  /* 0x00000c00011b7983 */ /* 0x001f280000300800 */
[----:B--2---:R0:W-:Y:S04]  /*425d0*/  STS.U8 [R29+UR22+0x1a40], R28 ;  /* 0x001a401c1d007988 */ /* 0x0041e80008000016 */
[----:B0-----:R-:W2:Y:S04]  /*425e0*/  LDL.LU R28, [R1+0x5ed0] ;  /* 0x005ed000011c7983 */ /* 0x001ea80000300800 */
[----:B--2---:R0:W-:Y:S04]  /*425f0*/  STS.U8 [R29+UR22+0x1c00], R28 ;  /* 0x001c001c1d007988 */ /* 0x0041e80008000016 */
[----:B0-----:R-:W2:Y:S04]  /*42600*/  LDL.LU R28, [R1+0x5ecc] ;  /* 0x005ecc00011c7983 */ /* 0x001ea80000300800 */
[----:B--2---:R0:W-:Y:S04]  /*42610*/  STS.U8 [R29+UR22+0x1c40], R28 ;  /* 0x001c401c1d007988 */ /* 0x0041e80008000016 */
[----:B0-----:R-:W2:Y:S04]  /*42620*/  LDL.LU R28, [R1+0x5ec8] ;  /* 0x005ec800011c7983 */ /* 0x001ea80000300800 */
[----:B--2---:R0:W-:Y:S04]  /*42630*/  STS.U8 [R29+UR22+0x1e00], R28 ;  /* 0x001e001c1d007988 */ /* 0x0041e80008000016 */
[----:B---3--:R1:W-:Y:S04]  /*42640*/  STS.U8 [R29+UR22+0x1e40], R9 ;  /* 0x001e40091d007988 */ /* 0x0083e80008000016 */
[----:B----4-:R2:W-:Y:S04]  /*42650*/  STS.U8 [R29+UR22+0x2000], R10 ;  /* 0x0020000a1d007988 */ /* 0x0105e80008000016 */
[----:B------:R3:W-:Y:S04]  /*42660*/  STS.U8 [R29+UR22+0x2040], R17 ;  /* 0x002040111d007988 */ /* 0x0007e80008000016 */
        /* <DEDUP_REMOVED lines=9> */
[----:B0-----:R-:W3:Y:S04]  /*42700*/  LDL.LU R26, [R1+0x5eac] ;  /* 0x005eac00011a7983 */ /* 0x001ee80000300800 */
[----:B------:R-:W-:Y:S04]  /*42710*/  STS.U8 [R29+UR22+0x2440], R0 ;  /* 0x002440001d007988 */ /* 0x000fe80008000016 */
[----:B------:R-:W-:Y:S04]  /*42720*/  STS.U8 [R29+UR22+0x2600], R2 ;  /* 0x002600021d007988 */ /* 0x000fe80008000016 */
[----:B------:R-:W-:Y:S04]  /*42730*/  STS.U8 [R29+UR22+0x2640], R3 ;  /* 0x002640031d007988 */ /* 0x000fe80008000016 */
[----:B------:R-:W-:Y:S04]  /*42740*/  STS.U8 [R29+UR22+0x2800], R4 ;  /* 0x002800041d007988 */ /* 0x000fe80008000016 */
[----:B------:R-:W-:Y:S04]  /*42750*/  STS.U8 [R29+UR22+0x2840], R5 ;  /* 0x002840051d007988 */ /* 0x000fe80008000016 */
[----:B------:R-:W-:Y:S04]  /*42760*/  STS.U8 [R29+UR22+0x2a00], R6 ;  /* 0x002a00061d007988 */ /* 0x000fe80008000016 */
        /* <DEDUP_REMOVED lines=14> */
[----:B------:R-:W-:Y:S01]  /*42850*/  STS.U8 [R29+UR22+0x3840], R27 ;  /* 0x0038401b1d007988 */ /* 0x000fe20008000016 */
[----:B0-----:R-:W-:-:S03]  /*42860*/  LOP3.LUT R7, R29, 0x10, RZ, 0x3c, !PT ;  /* 0x000000101d077812 */ /* 0x001fc600078e3cff */
[----:B---3--:R-:W-:Y:S04]  /*42870*/  STS.U8 [R29+UR22+0x3a00], R26 ;  /* 0x003a001a1d007988 */ /* 0x008fe80008000016 */
[----:B--2---:R0:W-:Y:S02]  /*42880*/  STS.U8 [R29+UR22+0x3a40], R25 ;  /* 0x003a40191d007988 */ /* 0x0041e40008000016 */
[----:B0-----:R-:W-:-:S05]  /*42890*/  LOP3.LUT R25, R28, 0x3f, RZ, 0xc0, !PT ;  /* 0x0000003f1c197812 */ /* 0x001fca00078ec0ff */
[----:B----4-:R0:W-:Y:S04]  /*428a0*/  STS.U8 [R25+UR22+0x3c00], R18 ;  /* 0x003c001219007988 */ /* 0x0101e80008000016 */
        /* <DEDUP_REMOVED lines=25> */
[----:B------:R1:W-:Y:S04]  /*42a40*/  STS.U8 [R25+UR22+0x3e00], R10 ;  /* 0x003e000a19007988 */ /* 0x0003e80008000016 */
[----:B------:R1:W-:Y:S04]  /*42a50*/  STS.U8 [R25+UR22+0x3e40], R9 ;  /* 0x003e400919007988 */ /* 0x0003e80008000016 */
[----:B0-----:R-:W2:Y:S04]  /*42a60*/  LDL.LU R17, [R1+0xdc8] ;  /* 0x000dc80001117983 */ /* 0x001ea80000300800 */
[----:B-1----:R-:W3:Y:S04]  /*42a70*/  LDL.LU R10, [R1+0xde4] ;  /* 0x000de400010a7983 */ /* 0x002ee80000300800 */
[----:B------:R-:W4:Y:S04]  /*42a80*/  LDL.LU R9, [R1+0xde8] ;  /* 0x000de80001097983 */ /* 0x000f280000300800 */
[----:B------:R0:W-:Y:S04]  /*42a90*/  STL [R1+0x5e9c], R25 ;  /* 0x005e9c1901007387 */ /* 0x0001e80000100800 */
[----:B0-----:R-:W2:Y:S04]  /*42aa0*/  LDL.LU R25, [R1+0xc08] ;  /* 0x000c080001197983 */ /* 0x001ea80000300800 */
[----:B--2---:R0:W-:Y:S04]  /*42ab0*/  STL [R1+0x5ea0], R25 ;  /* 0x005ea01901007387 */ /* 0x0041e80000100800 */
[----:B0-----:R-:W2:Y:S04]  /*42ac0*/  LDL.LU R25, [R1+0xc24] ;  /* 0x000c240001197983 */ /* 0x001ea80000300800 */
[----:B--2---:R0:W-:Y:S04]  /*42ad0*/  STL [R1+0x5ea4], R25 ;  /* 0x005ea41901007387 */ /* 0x0041e80000100800 */
[----:B0-----:R-:W2:Y:S04]  /*42ae0*/  LDL.LU R25, [R1+0xc28] ;  /* 0x000c280001197983 */ /* 0x001ea80000300800 */
[----:B----4-:R-:W-:Y:S04]  /*42af0*/  STS.U8 [R7+UR22+0x80], R9 ;  /* 0x0000800907007988 */ /* 0x010fe80008000016 */
        /* <DEDUP_REMOVED lines=22> */
[----:B--2---:R0:W-:Y:S04]  /*42c60*/  STL [R1+0x5ea8], R25 ;  /* 0x005ea81901007387 */ /* 0x0041e80000100800 */
[----:B0-----:R-:W2:Y:S04]  /*42c70*/  LDL.LU R25, [R1+0xc44] ;  /* 0x000c440001197983 */ /* 0x001ea80000300800 */
[----:B------:R-:W3:Y:S04]  /*42c80*/  LDL.LU R8, [R1+0xc04] ;  /* 0x000c040001087983 */ /* 0x000ee80000300800 */
[----:B------:R-:W4:Y:S04]  /*42c90*/  LDL.LU R15, [R1+0xbe8] ;  /* 0x000be800010f7983 */ /* 0x000f280000300800 */
[----:B------:R-:W4:Y:S04]  /*42ca0*/  LDL.LU R16, [R1+0xbe4] ;  /* 0x000be40001107983 */ /* 0x000f280000300800 */
[----:B------:R0:W-:Y:S04]  /*42cb0*/  STS.U8 [R7+UR22+0x16c0], R24 ;  /* 0x0016c01807007988 */ /* 0x0001e80008000016 */
[----:B------:R-:W4:Y:S04]  /*42cc0*/  LDL.LU R23, [R1+0xbc8] ;  /* 0x000bc80001177983 */ /* 0x000f280000300800 */
[----:B0-----:R-:W4:Y:S04]  /*42cd0*/  LDL.LU R24, [R1+0xbc4] ;  /* 0x000bc40001187983 */ /* 0x001f280000300800 */
        /* <DEDUP_REMOVED lines=20> */
[----:B------:R1:W-:Y:S04]  /*42e20*/  STS.U8 [R7+UR22+0x18c0], R28 ;  /* 0x0018c01c07007988 */ /* 0x0003e80008000016 */
[----:B------:R1:W-:Y:S04]  /*42e30*/  STS.U8 [R7+UR22+0x1a80], R29 ;  /* 0x001a801d07007988 */ /* 0x0003e80008000016 */
[----:B0-----:R-:W4:Y:S04]  /*42e40*/  LDL.LU R27, [R1+0x24] ;  /* 0x00002400011b7983 */ /* 0x001f280000300800 */
[----:B-1----:R-:W4:Y:S04]  /*42e50*/  LDL.LU R28, [R1+0x8] ;  /* 0x00000800011c7983 */ /* 0x002f280000300800 */
[----:B------:R-:W4:Y:S04]  /*42e60*/  LDL.LU R29, [R1+0x4] ;  /* 0x00000400011d7983 */ /* 0x000f280000300800 */
        /* <DEDUP_REMOVED lines=21> */
[----:B------:R1:W-:Y:S04]  /*42fc0*/  STS.U8 [R7+UR22+0x26c0], R18 ;  /* 0x0026c01207007988 */ /* 0x0003e80008000016 */
[----:B------:R1:W-:Y:S04]  /*42fd0*/  STS.U8 [R7+UR22+0x2880], R26 ;  /* 0x0028801a07007988 */ /* 0x0003e80008000016 */
[----:B------:R1:W-:Y:S04]  /*42fe0*/  STS.U8 [R7+UR22+0x28c0], R0 ;  /* 0x0028c00007007988 */ /* 0x0003e80008000016 */
[----:B------:R1:W-:Y:S04]  /*42ff0*/  STS.U8 [R7+UR22+0x2a80], R2 ;  /* 0x002a800207007988 */ /* 0x0003e80008000016 */
[----:B0-----:R-:W3:Y:S04]  /*43000*/  LDL.LU R9, [R1+0xd9c] ;  /* 0x000d9c0001097983 */ /* 0x001ee80000300800 */
[----:B-1----:R-:W3:Y:S04]  /*43010*/  LDL.LU R10, [R1+0xd80] ;  /* 0x000d8000010a7983 */ /* 0x002ee80000300800 */
[----:B------:R-:W3:Y:S04]  /*43020*/  LDL.LU R17, [R1+0xd7c] ;  /* 0x000d7c0001117983 */ /* 0x000ee80000300800 */
[----:B------:R-:W3:Y:S04]  /*43030*/  LDL.LU R18, [R1+0xd60] ;  /* 0x000d600001127983 */ /* 0x000ee80000300800 */
[----:B------:R-:W3:Y:S04]  /*43040*/  LDL.LU R26, [R1+0xd5c] ;  /* 0x000d5c00011a7983 */ /* 0x000ee80000300800 */
[----:B------:R0:W-:Y:S04]  /*43050*/  STS.U8 [R7+UR22+0x2ac0], R3 ;  /* 0x002ac00307007988 */ /* 0x0001e80008000016 */
[----:B------:R-:W3:Y:S04]  /*43060*/  LDL.LU R0, [R1+0xd40] ;  /* 0x000d400001007983 */ /* 0x000ee80000300800 */
[----:B------:R1:W-:Y:S04]  /*43070*/  STS.U8 [R7+UR22+0x2c80], R4 ;  /* 0x002c800407007988 */ /* 0x0003e80008000016 */
[----:B------:R-:W3:Y:S04]  /*43080*/  LDL.LU R2, [R1+0xd3c] ;  /* 0x000d3c0001027983 */ /* 0x000ee80000300800 */
[----:B------:R1:W-:Y:S04]  /*43090*/  STS.U8 [R7+UR22+0x2cc0], R5 ;  /* 0x002cc00507007988 */ /* 0x0003e80008000016 */
[----:B------:R-:W-:Y:S04]  /*430a0*/  STS.U8 [R7+UR22+0x2e80], R6 ;  /* 0x002e800607007988 */ /* 0x000fe80008000016 */
[----:B------:R1:W-:Y:S04]  /*430b0*/  STS.U8 [R7+UR22+0x2ec0], R11 ;  /* 0x002ec00b07007988 */ /* 0x0003e80008000016 */
[----:B------:R1:W-:Y:S04]  /*430c0*/  STS.U8 [R7+UR22+0x3080], R12 ;  /* 0x0030800c07007988 */ /* 0x0003e80008000016 */
[----:B0-----:R-:W3:Y:S04]  /*430d0*/  LDL.LU R3, [R1+0xd20] ;  /* 0x000d200001037983 */ /* 0x001ee80000300800 */
[----:B-1----:R-:W3:Y:S04]  /*430e0*/  LDL.LU R4, [R1+0xd1c] ;  /* 0x000d1c0001047983 */ /* 0x002ee80000300800 */
[----:B------:R0:W-:Y:S04]  /*430f0*/  STS.U8 [R7+UR22+0x30c0], R13 ;  /* 0x0030c00d07007988 */ /* 0x0001e80008000016 */
[----:B------:R-:W3:Y:S04]  /*43100*/  LDL.LU R5, [R1+0xd00] ;  /* 0x000d000001057983 */ /* 0x000ee80000300800 */
[----:B------:R-:W3:Y:S04]  /*43110*/  LDL.LU R11, [R1+0xcfc] ;  /* 0x000cfc00010b7983 */ /* 0x000ee80000300800 */
[----:B------:R1:W-:Y:S04]  /*43120*/  STS.U8 [R7+UR22+0x3280], R14 ;  /* 0x0032800e07007988 */ /* 0x0003e80008000016 */
[----:B------:R-:W3:Y:S04]  /*43130*/  LDL.LU R12, [R1+0xce0] ;  /* 0x000ce000010c7983 */ /* 0x000ee80000300800 */
[----:B------:R1:W-:Y:S04]  /*43140*/  STS.U8 [R7+UR22+0x32c0], R19 ;  /* 0x0032c01307007988 */ /* 0x0003e80008000016 */
[----:B------:R1:W-:Y:S04]  /*43150*/  STS.U8 [R7+UR22+0x3480], R20 ;  /* 0x0034801407007988 */ /* 0x0003e80008000016 */
[----:B0-----:R-:W3:Y:S04]  /*43160*/  LDL.LU R13, [R1+0xcdc] ;  /* 0x000cdc00010d7983 */ /* 0x001ee80000300800 */
[----:B-1----:R-:W3:Y:S04]  /*43170*/  LDL.LU R14, [R1+0xcc0] ;  /* 0x000cc000010e7983 */ /* 0x002ee80000300800 */
[----:B------:R0:W-:Y:S04]  /*43180*/  STS.U8 [R7+UR22+0x34c0], R21 ;  /* 0x0034c01507007988 */ /* 0x0001e80008000016 */
[----:B------:R1:W-:Y:S04]  /*43190*/  STS.U8 [R7+UR22+0x3680], R22 ;  /* 0x0036801607007988 */ /* 0x0003e80008000016 */
[----:B------:R-:W3:Y:S04]  /*431a0*/  LDL.LU R19, [R1+0xcbc] ;  /* 0x000cbc0001137983 */ /* 0x000ee80000300800 */
[----:B------:R-:W3:Y:S04]  /*431b0*/  LDL.LU R20, [R1+0xca0] ;  /* 0x000ca00001147983 */ /* 0x000ee80000300800 */
[----:B------:R1:W-:Y:S04]  /*431c0*/  STS.U8 [R7+UR22+0x36c0], R27 ;  /* 0x0036c01b07007988 */ /* 0x0003e80008000016 */
[----:B------:R1:W-:Y:S04]  /*431d0*/  STS.U8 [R7+UR22+0x3880], R28 ;  /* 0x0038801c07007988 */ /* 0x0003e80008000016 */
[----:B0-----:R-:W3:Y:S04]  /*431e0*/  LDL.LU R21, [R1+0xc9c] ;  /* 0x000c9c0001157983 */ /* 0x001ee80000300800 */
[----:B-1----:R-:W3:Y:S04]  /*431f0*/  LDL.LU R22, [R1+0xc80] ;  /* 0x000c800001167983 */ /* 0x002ee80000300800 */
[----:B------:R0:W-:Y:S04]  /*43200*/  STS.U8 [R7+UR22+0x38c0], R29 ;  /* 0x0038c01d07007988 */ /* 0x0001e80008000016 */
[----:B------:R-:W3:Y:S04]  /*43210*/  LDL.LU R27, [R1+0xc7c] ;  /* 0x000c7c00011b7983 */ /* 0x000ee80000300800 */
[----:B------:R-:W3:Y:S04]  /*43220*/  LDL.LU R28, [R1+0xc60] ;  /* 0x000c6000011c7983 */ /* 0x000ee80000300800 */
[----:B0-----:R-:W3:Y:S01]  /*43230*/  LDL.LU R29, [R1+0xc5c] ;  /* 0x000c5c00011d7983 */ /* 0x001ee20000300800 */
[----:B------:R-:W-:-:S03]  /*43240*/  LOP3.LUT R6, R25, 0x20, RZ, 0x3c, !PT ;  /* 0x0000002019067812 */ /* 0x000fc600078e3cff */
[----:B--2---:R0:W-:Y:S04]  /*43250*/  STS.U8 [R7+UR22+0x3a80], R24 ;  /* 0x003a801807007988 */ /* 0x0041e80008000016 */
[----:B----4-:R1:W-:Y:S04]  /*43260*/  STS.U8 [R7+UR22+0x3ac0], R23 ;  /* 0x003ac01707007988 */ /* 0x0103e80008000016 */
[----:B---3--:R2:W-:Y:S04]  /*43270*/  STS.U8 [R7+UR22+0x3c80], R16 ;  /* 0x003c801007007988 */ /* 0x0085e80008000016 */
[----:B------:R-:W-:Y:S04]  /*43280*/  STS.U8 [R7+UR22+0x3cc0], R15 ;  /* 0x003cc00f07007988 */ /* 0x000fe80008000016 */
[----:B------:R-:W-:Y:S04]  /*43290*/  STS.U8 [R7+UR22+0x3e80], R8 ;  /* 0x003e800807007988 */ /* 0x000fe80008000016 */
[----:B0-----:R-:W3:Y:S04]  /*432a0*/  LDL.LU R24, [R1+0xda0] ;  /* 0x000da00001187983 */ /* 0x001ee80000300800 */
[----:B-1----:R-:W4:Y:S04]  /*432b0*/  LDL.LU R23, [R1+0xdbc] ;  /* 0x000dbc0001177983 */ /* 0x002f280000300800 */
[----:B--2---:R-:W2:Y:S04]  /*432c0*/  LDL.LU R16, [R1+0xdc0] ;  /* 0x000dc00001107983 */ /* 0x004ea80000300800 */
[----:B------:R0:W-:Y:S04]  /*432d0*/  STL [R1+0x5e74], R25 ;  /* 0x005e741901007387 */ /* 0x0001e80000100800 */
[----:B0-----:R-:W3:Y:S04]  /*432e0*/  LDL.LU R25, [R1+0xddc] ;  /* 0x000ddc0001197983 */ /* 0x001ee80000300800 */
[----:B------:R-:W4:Y:S04]  /*432f0*/  LDL.LU R15, [R1+0xde0] ;  /* 0x000de000010f7983 */ /* 0x000f280000300800 */
[----:B------:R-:W2:Y:S01]  /*43300*/  LDL.LU R7, [R1+0x5e84] ;  /* 0x005e840001077983 */ /* 0x000ea20000300800 */
[----:B------:R-:W0:Y:S02]  /*43310*/  S2R R8, SR_TID.X ;  /* 0x0000000000087919 */ /* 0x000e240000002100 */
[----:B0-----:R-:W-:-:S04]  /*43320*/  LOP3.LUT R8, R8, 0x3f, RZ, 0xc0, !PT ;  /* 0x0000003f08087812 */ /* 0x001fc800078ec0ff */
[----:B------:R-:W-:-:S05]  /*43330*/  LOP3.LUT R8, R8, 0x10, RZ, 0x3c, !PT ;  /* 0x0000001008087812 */ /* 0x000fca00078e3cff */
[----:B--2---:R-:W-:Y:S04]  /*43340*/  STS.U8 [R8+UR22+0x3ec0], R7 ;  /* 0x003ec00708007988 */ /* 0x004fe80008000016 */
[----:B----4-:R-:W-:Y:S04]  /*43350*/  STS.U8 [R6+UR22+0x100], R15 ;  /* 0x0001000f06007988 */ /* 0x010fe80008000016 */
[----:B---3--:R0:W-:Y:S04]  /*43360*/  STS.U8 [R6+UR22+0x140], R25 ;  /* 0x0001401906007988 */ /* 0x0081e80008000016 */
[----:B0-----:R-:W2:Y:S04]  /*43370*/  LDL.LU R25, [R1+0xc1c] ;  /* 0x000c1c0001197983 */ /* 0x001ea80000300800 */
[----:B--2---:R0:W-:Y:S04]  /*43380*/  STL [R1+0x5e78], R25 ;  /* 0x005e781901007387 */ /* 0x0041e80000100800 */
[----:B0-----:R-:W2:Y:S04]  /*43390*/  LDL.LU R25, [R1+0xc20] ;  /* 0x000c200001197983 */ /* 0x001ea80000300800 */
[----:B--2---:R0:W-:Y:S04]  /*433a0*/  STL [R1+0x5e7c], R25 ;  /* 0x005e7c1901007387 */ /* 0x0041e80000100800 */
[----:B0-----:R-:W2:Y:S04]  /*433b0*/  LDL.LU R25, [R1+0xc3c] ;  /* 0x000c3c0001197983 */ /* 0x001ea80000300800 */
        /* <DEDUP_REMOVED lines=27> */
[----:B------:R-:W-:Y:S04]  /*43570*/  STS.U8 [R6+UR22+0x1900], R28 ;  /* 0x0019001c06007988 */ /* 0x000fe80008000016 */
        /* <DEDUP_REMOVED lines=24> */
[----:B------:R-:W4:Y:S04]  /*43700*/  LDL.LU R28, [R1] ;  /* 0x00000000011c7983 */ /* 0x000f280000300800 */
        /* <DEDUP_REMOVED lines=20> */
[----:B------:R0:W-:Y:S04]  /*43850*/  STS.U8 [R6+UR22+0x2500], R7 ;  /* 0x0025000706007988 */ /* 0x0001e80008000016 */
[----:B------:R1:W-:Y:S04]  /*43860*/  STS.U8 [R6+UR22+0x2540], R8 ;  /* 0x0025400806007988 */ /* 0x0003e80008000016 */
[----:B------:R1:W-:Y:S04]  /*43870*/  STS.U8 [R6+UR22+0x2700], R15 ;  /* 0x0027000f06007988 */ /* 0x0003e80008000016 */
[----:B------:R1:W-:Y:S04]  /*43880*/  STS.U8 [R6+UR22+0x2740], R16 ;  /* 0x0027401006007988 */ /* 0x0003e80008000016 */
[----:B------:R1:W-:Y:S04]  /*43890*/  STS.U8 [R6+UR22+0x2900], R23 ;  /* 0x0029001706007988 */ /* 0x0003e80008000016 */
[----:B------:R1:W-:Y:S04]  /*438a0*/  STS.U8 [R6+UR22+0x2940], R24 ;  /* 0x0029401806007988 */ /* 0x0003e80008000016 */
[----:B------:R1:W-:Y:S04]  /*438b0*/  STS.U8 [R6+UR22+0x2b00], R9 ;  /* 0x002b000906007988 */ /* 0x0003e80008000016 */
[----:B------:R-:W-:Y:S04]  /*438c0*/  STS.U8 [R6+UR22+0x2b40], R10 ;  /* 0x002b400a06007988 */ /* 0x000fe80008000016 */
[----:B0-----:R-:W4:Y:S04]  /*438d0*/  LDL.LU R7, [R1+0xd98] ;  /* 0x000d980001077983 */ /* 0x001f280000300800 */
[----:B-1----:R-:W4:Y:S04]  /*438e0*/  LDL.LU R8, [R1+0xd94] ;  /* 0x000d940001087983 */ /* 0x002f280000300800 */
[----:B------:R-:W-:Y:S04]  /*438f0*/  STS.U8 [R6+UR22+0x2d00], R17 ;  /* 0x002d001106007988 */ /* 0x000fe80008000016 */
[----:B------:R-:W4:Y:S04]  /*43900*/  LDL.LU R15, [R1+0xd78] ;  /* 0x000d7800010f7983 */ /* 0x000f280000300800 */
[----:B------:R-:W4:Y:S04]  /*43910*/  LDL.LU R16, [R1+0xd74] ;  /* 0x000d740001107983 */ /* 0x000f280000300800 */
[----:B------:R-:W4:Y:S04]  /*43920*/  LDL.LU R23, [R1+0xd58] ;  /* 0x000d580001177983 */ /* 0x000f280000300800 */
[----:B------:R-:W-:Y:S04]  /*43930*/  STS.U8 [R6+UR22+0x2d40], R18 ;  /* 0x002d401206007988 */ /* 0x000fe80008000016 */
[----:B------:R-:W4:Y:S04]  /*43940*/  LDL.LU R24, [R1+0xd54] ;  /* 0x000d540001187983 */ /* 0x000f280000300800 */
[----:B------:R0:W-:Y:S04]  /*43950*/  STS.U8 [R6+UR22+0x2f00], R26 ;  /* 0x002f001a06007988 */ /* 0x0001e80008000016 */
[----:B------:R-:W4:Y:S04]  /*43960*/  LDL.LU R9, [R1+0xd38] ;  /* 0x000d380001097983 */ /* 0x000f280000300800 */
[----:B------:R1:W-:Y:S04]  /*43970*/  STS.U8 [R6+UR22+0x2f40], R0 ;  /* 0x002f400006007988 */ /* 0x0003e80008000016 */
[----:B------:R1:W-:Y:S04]  /*43980*/  STS.U8 [R6+UR22+0x3100], R2 ;  /* 0x0031000206007988 */ /* 0x0003e80008000016 */
[----:B------:R1:W-:Y:S04]  /*43990*/  STS.U8 [R6+UR22+0x3140], R3 ;  /* 0x0031400306007988 */ /* 0x0003e80008000016 */
[----:B0-----:R-:W4:Y:S04]  /*439a0*/  LDL.LU R26, [R1+0xd34] ;  /* 0x000d3400011a7983 */ /* 0x001f280000300800 */
[----:B------:R-:W4:Y:S04]  /*439b0*/  LDL.LU R10, [R1+0xd18] ;  /* 0x000d1800010a7983 */ /* 0x000f280000300800 */
[----:B------:R-:W4:Y:S04]  /*439c0*/  LDL.LU R17, [R1+0xd14] ;  /* 0x000d140001117983 */ /* 0x000f280000300800 */
[----:B------:R-:W4:Y:S04]  /*439d0*/  LDL.LU R18, [R1+0xcf8] ;  /* 0x000cf80001127983 */ /* 0x000f280000300800 */
[----:B-1----:R-:W4:Y:S04]  /*439e0*/  LDL.LU R0, [R1+0xcf4] ;  /* 0x000cf40001007983 */ /* 0x002f280000300800 */
[----:B------:R-:W4:Y:S04]  /*439f0*/  LDL.LU R2, [R1+0xcd8] ;  /* 0x000cd80001027983 */ /* 0x000f280000300800 */
[----:B------:R0:W-:Y:S04]  /*43a00*/  STS.U8 [R6+UR22+0x3300], R4 ;  /* 0x0033000406007988 */ /* 0x0001e80008000016 */
[----:B------:R-:W4:Y:S04]  /*43a10*/  LDL.LU R3, [R1+0xcd4] ;  /* 0x000cd40001037983 */ /* 0x000f280000300800 */
[----:B------:R1:W-:Y:S04]  /*43a20*/  STS.U8 [R6+UR22+0x3340], R11 ;  /* 0x0033400b06007988 */ /* 0x0003e80008000016 */
[----:B------:R1:W-:Y:S04]  /*43a30*/  STS.U8 [R6+UR22+0x3500], R12 ;  /* 0x0035000c06007988 */ /* 0x0003e80008000016 */
[----:B------:R1:W-:Y:S04]  /*43a40*/  STS.U8 [R6+UR22+0x3540], R19 ;  /* 0x0035401306007988 */ /* 0x0003e80008000016 */
[----:B------:R1:W-:Y:S04]  /*43a50*/  STS.U8 [R6+UR22+0x3700], R20 ;  /* 0x0037001406007988 */ /* 0x0003e80008000016 */
[----:B------:R1:W-:Y:S04]  /*43a60*/  STS.U8 [R6+UR22+0x3740], R27 ;  /* 0x0037401b06007988 */ /* 0x0003e80008000016 */
[----:B0-----:R-:W4:Y:S04]  /*43a70*/  LDL.LU R4, [R1+0xcb8] ;  /* 0x000cb80001047983 */ /* 0x001f280000300800 */
[----:B-1----:R-:W4:Y:S04]  /*43a80*/  LDL.LU R11, [R1+0xcb4] ;  /* 0x000cb400010b7983 */ /* 0x002f280000300800 */
[----:B------:R-:W4:Y:S04]  /*43a90*/  LDL.LU R12, [R1+0xc98] ;  /* 0x000c9800010c7983 */ /* 0x000f280000300800 */
[----:B------:R-:W4:Y:S04]  /*43aa0*/  LDL.LU R19, [R1+0xc94] ;  /* 0x000c940001137983 */ /* 0x000f280000300800 */
[----:B------:R-:W4:Y:S04]  /*43ab0*/  LDL.LU R20, [R1+0xc78] ;  /* 0x000c780001147983 */ /* 0x000f280000300800 */
[----:B------:R0:W-:Y:S04]  /*43ac0*/  STS.U8 [R6+UR22+0x3900], R28 ;  /* 0x0039001c06007988 */ /* 0x0001e80008000016 */
[----:B------:R-:W4:Y:S04]  /*43ad0*/  LDL.LU R27, [R1+0xc74] ;  /* 0x000c7400011b7983 */ /* 0x000f280000300800 */
[----:B0-----:R-:W4:Y:S04]  /*43ae0*/  LDL.LU R28, [R1+0xc58] ;  /* 0x000c5800011c7983 */ /* 0x001f280000300800 */
[----:B---3--:R0:W-:Y:S04]  /*43af0*/  STS.U8 [R6+UR22+0x3940], R29 ;  /* 0x0039401d06007988 */ /* 0x0081e80008000016 */
[----:B--2---:R1:W-:Y:S04]  /*43b00*/  STS.U8 [R6+UR22+0x3b00], R22 ;  /* 0x003b001606007988 */ /* 0x0043e80008000016 */
[----:B----4-:R2:W-:Y:S04]  /*43b10*/  STS.U8 [R6+UR22+0x3b40], R21 ;  /* 0x003b401506007988 */ /* 0x0105e80008000016 */
[----:B------:R3:W-:Y:S04]  /*43b20*/  STS.U8 [R6+UR22+0x3d00], R14 ;  /* 0x003d000e06007988 */ /* 0x0007e80008000016 */
[----:B------:R4:W-:Y:S04]  /*43b30*/  STS.U8 [R6+UR22+0x3d40], R13 ;  /* 0x003d400d06007988 */ /* 0x0009e80008000016 */
[----:B0-----:R-:W4:Y:S04]  /*43b40*/  LDL.LU R29, [R1+0xdb4] ;  /* 0x000db400011d7983 */ /* 0x001f280000300800 */
[----:B-1----:R-:W4:Y:S04]  /*43b50*/  LDL.LU R22, [R1+0xdb8] ;  /* 0x000db80001167983 */ /* 0x002f280000300800 */
[----:B--2---:R-:W2:Y:S04]  /*43b60*/  LDL.LU R21, [R1+0xdd4] ;  /* 0x000dd40001157983 */ /* 0x004ea80000300800 */
[----:B---3--:R-:W3:Y:S04]  /*43b70*/  LDL.LU R14, [R1+0xdd8] ;  /* 0x000dd800010e7983 */ /* 0x008ee80000300800 */
[----:B----4-:R-:W4:Y:S01]  /*43b80*/  LDL.LU R6, [R1+0x5e58] ;  /* 0x005e580001067983 */ /* 0x010f220000300800 */
[----:B------:R-:W0:Y:S01]  /*43b90*/  S2R R13, SR_TID.X ;  /* 0x00000000000d7919 */ /* 0x000e220000002100 */
[----:B------:R-:W-:-:S02]  /*43ba0*/  LOP3.LUT R25, R25, 0x30, RZ, 0x3c, !PT ;  /* 0x0000003019197812 */ /* 0x000fc400078e3cff */
[----:B0-----:R-:W-:-:S04]  /*43bb0*/  LOP3.LUT R13, R13, 0x3f, RZ, 0xc0, !PT ;  /* 0x0000003f0d0d7812 */ /* 0x001fc800078ec0ff */
[----:B------:R-:W-:-:S05]  /*43bc0*/  LOP3.LUT R13, R13, 0x20, RZ, 0x3c, !PT ;  /* 0x000000200d0d7812 */ /* 0x000fca00078e3cff */
[----:B----4-:R-:W-:Y:S04]  /*43bd0*/  STS.U8 [R13+UR22+0x3f00], R6 ;  /* 0x003f00060d007988 */ /* 0x010fe80008000016 */
[----:B------:R-:W-:Y:S04]  /*43be0*/  STS.U8 [R13+UR22+0x3f40], R5 ;  /* 0x003f40050d007988 */ /* 0x000fe80008000016 */
[----:B---3--:R-:W-:Y:S04]  /*43bf0*/  STS.U8 [R25+UR22+0x180], R14 ;  /* 0x0001800e19007988 */ /* 0x008fe80008000016 */
[----:B--2---:R-:W-:Y:S04]  /*43c00*/  STS.U8 [R25+UR22+0x1c0], R21 ;  /* 0x0001c01519007988 */ /* 0x004fe80008000016 */
        /* <DEDUP_REMOVED lines=14> */
[----:B------:R1:W-:Y:S04]  /*43cf0*/  STS.U8 [R25+UR22+0x1180], R2 ;  /* 0x0011800219007988 */ /* 0x0003e80008000016 */
[----:B0-----:R-:W2:Y:S04]  /*43d00*/  LDL.LU R26, [R1+0xc54] ;  /* 0x000c5400011a7983 */ /* 0x001ea80000300800 */
[----:B-1----:R-:W3:Y:S04]  /*43d10*/  LDL.LU R2, [R1+0xc18] ;  /* 0x000c180001027983 */ /* 0x002ee80000300800 */
[----:B---3--:R0:W-:Y:S04]  /*43d20*/  STL [R1+0x5e50], R2 ;  /* 0x005e500201007387 */ /* 0x0081e80000100800 */
[----:B0-----:R-:W3:Y:S04]  /*43d30*/  LDL.LU R2, [R1+0xc34] ;  /* 0x000c340001027983 */ /* 0x001ee80000300800 */
        /* <DEDUP_REMOVED lines=9> */
[----:B0-----:R-:W3:Y:S04]  /*43dd0*/  LDL.LU R2, [R1+0xc38] ;  /* 0x000c380001027983 */ /* 0x001ee80000300800 */
        /* <DEDUP_REMOVED lines=26> */
[----:B------:R-:W2:Y:S04]  /*43f80*/  LDL.LU R18, [R1+0x18] ;  /* 0x0000180001127983 */ /* 0x000ea80000300800 */
[----:B0-----:R-:W2:Y:S04]  /*43f90*/  LDL.LU R26, [R1+0x14] ;  /* 0x00001400011a7983 */ /* 0x001ea80000300800 */
[----:B---3--:R0:W-:Y:S04]  /*43fa0*/  STS.U8 [R25+UR22+0x1b80], R2 ;  /* 0x001b800219007988 */ /* 0x0081e80008000016 */
[----:B0-----:R-:W3:Y:S04]  /*43fb0*/  LDL.LU R2, [R1+0x5e54] ;  /* 0x005e540001027983 */ /* 0x001ee80000300800 */
[----:B---3--:R0:W-:Y:S04]  /*43fc0*/  STS.U8 [R25+UR22+0x1bc0], R2 ;  /* 0x001bc00219007988 */ /* 0x0081e80008000016 */
[----:B0-----:R-:W3:Y:S04]  /*43fd0*/  LDL.LU R2, [R1+0x5e50] ;  /* 0x005e500001027983 */ /* 0x001ee80000300800 */
[----:B---3--:R0:W-:Y:S04]  /*43fe0*/  STS.U8 [R25+UR22+0x1d80], R2 ;  /* 0x001d800219007988 */ /* 0x0081e80008000016 */
[----:B----4-:R1:W-:Y:S04]  /*43ff0*/  STS.U8 [R25+UR22+0x1dc0], R3 ;  /* 0x001dc00319007988 */ /* 0x0103e80008000016 */
        /* <DEDUP_REMOVED lines=8> */
[----:B------:R-:W-:Y:S04]  /*44080*/  STS.U8 [R25+UR22+0x2780], R6 ;  /* 0x0027800619007988 */ /* 0x000fe80008000016 */
[----:B0-----:R-:W2:Y:S04]  /*44090*/  LDL.LU R2, [R1+0x5e4c] ;  /* 0x005e4c0001027983 */ /* 0x001ea80000300800 */
[----:B------:R-:W-:Y:S04]  /*440a0*/  STS.U8 [R25+UR22+0x27c0], R13 ;  /* 0x0027c00d19007988 */ /* 0x000fe80008000016 */
[----:B-1----:R-:W2:Y:S04]  /*440b0*/  LDL.LU R3, [R1+0x5e48] ;  /* 0x005e480001037983 */ /* 0x002ea80000300800 */
[----:B------:R0:W-:Y:S04]  /*440c0*/  STS.U8 [R25+UR22+0x2980], R0 ;  /* 0x0029800019007988 */ /* 0x0001e80008000016 */
[----:B---3--:R-:W3:Y:S04]  /*440d0*/  LDL.LU R4, [R1+0x5e44] ;  /* 0x005e440001047983 */ /* 0x008ee80000300800 */
[----:B------:R-:W-:Y:S04]  /*440e0*/  STS.U8 [R25+UR22+0x29c0], R14 ;  /* 0x0029c00e19007988 */ /* 0x000fe80008000016 */
[----:B----4-:R-:W4:Y:S04]  /*440f0*/  LDL.LU R11, [R1+0x5e40] ;  /* 0x005e4000010b7983 */ /* 0x010f280000300800 */
[----:B------:R-:W-:Y:S04]  /*44100*/  STS.U8 [R25+UR22+0x2b80], R21 ;  /* 0x002b801519007988 */ /* 0x000fe80008000016 */
[----:B--2---:R-:W2:Y:S04]  /*44110*/  LDL.LU R12, [R1+0x5e3c] ;  /* 0x005e3c00010c7983 */ /* 0x004ea80000300800 */
[----:B------:R-:W-:Y:S04]  /*44120*/  STS.U8 [R25+UR22+0x2bc0], R22 ;  /* 0x002bc01619007988 */ /* 0x000fe80008000016 */
[----:B------:R-:W3:Y:S04]  /*44130*/  LDL.LU R19, [R1+0x5e38] ;  /* 0x005e380001137983 */ /* 0x000ee80000300800 */
[----:B------:R-:W-:Y:S04]  /*44140*/  STS.U8 [R25+UR22+0x2d80], R29 ;  /* 0x002d801d19007988 */ /* 0x000fe80008000016 */
[----:B------:R-:W4:Y:S04]  /*44150*/  LDL.LU R20, [R1+0x5e34] ;  /* 0x005e340001147983 */ /* 0x000f280000300800 */
[----:B------:R-:W-:Y:S04]  /*44160*/  STS.U8 [R25+UR22+0x2dc0], R7 ;  /* 0x002dc00719007988 */ /* 0x000fe80008000016 */
[----:B------:R-:W2:Y:S04]  /*44170*/  LDL.LU R27, [R1+0x5e30] ;  /* 0x005e3000011b7983 */ /* 0x000ea80000300800 */
[----:B------:R-:W-:Y:S04]  /*44180*/  STS.U8 [R25+UR22+0x2f80], R8 ;  /* 0x002f800819007988 */ /* 0x000fe80008000016 */
[----:B------:R-:W3:Y:S04]  /*44190*/  LDL.LU R28, [R1+0x5e2c] ;  /* 0x005e2c00011c7983 */ /* 0x000ee80000300800 */
[----:B------:R-:W-:Y:S04]  /*441a0*/  STS.U8 [R25+UR22+0x2fc0], R15 ;  /* 0x002fc00f19007988 */ /* 0x000fe80008000016 */
[----:B------:R-:W-:Y:S04]  /*441b0*/  STS.U8 [R25+UR22+0x3180], R16 ;  /* 0x0031801019007988 */ /* 0x000fe80008000016 */
[----:B0-----:R-:W4:Y:S04]  /*441c0*/  LDL.LU R0, [R1+0xdec] ;  /* 0x000dec0001007983 */ /* 0x001f280000300800 */
[----:B------:R0:W-:Y:S04]  /*441d0*/  STS.U8 [R25+UR22+0x31c0], R23 ;  /* 0x0031c01719007988 */ /* 0x0001e80008000016 */
[----:B0-----:R-:W4:Y:S04]  /*441e0*/  LDL.LU R23, [R1+0xe0c] ;  /* 0x000e0c0001177983 */ /* 0x001f280000300800 */
[----:B------:R-:W-:Y:S04]  /*441f0*/  STS.U8 [R25+UR22+0x3380], R24 ;  /* 0x0033801819007988 */ /* 0x000fe80008000016 */
        /* <DEDUP_REMOVED lines=10> */
[----:B---3--:R-:W-:Y:S04]  /*442a0*/  STS.U8 [R25+UR22+0x3980], R28 ;  /* 0x0039801c19007988 */ /* 0x008fe80008000016 */
[----:B--2---:R-:W-:Y:S04]  /*442b0*/  STS.U8 [R25+UR22+0x39c0], R27 ;  /* 0x0039c01b19007988 */ /* 0x004fe80008000016 */
[----:B----4-:R-:W-:Y:S04]  /*442c0*/  STS.U8 [R25+UR22+0x3b80], R20 ;  /* 0x003b801419007988 */ /* 0x010fe80008000016 */
[----:B------:R0:W-:Y:S04]  /*442d0*/  STS.U8 [R25+UR22+0x3bc0], R19 ;  /* 0x003bc01319007988 */ /* 0x0001e80008000016 */
[----:B------:R-:W-:Y:S04]  /*442e0*/  STL [R1+0x5e28], R23 ;  /* 0x005e281701007387 */ /* 0x000fe80000100800 */
[----:B0-----:R-:W2:Y:S04]  /*442f0*/  LDL R19, [R1+0x1064] ;  /* 0x0010640001137983 */ /* 0x001ea80000100800 */
[----:B------:R-:W-:Y:S04]  /*44300*/  STS.U8 [R25+UR22+0x3d80], R12 ;  /* 0x003d800c19007988 */ /* 0x000fe80008000016 */
[----:B------:R-:W-:Y:S04]  /*44310*/  STS.U8 [R25+UR22+0x3dc0], R11 ;  /* 0x003dc00b19007988 */ /* 0x000fe80008000016 */
[----:B------:R-:W-:Y:S04]  /*44320*/  STS.U8 [R25+UR22+0x3f80], R4 ;  /* 0x003f800419007988 */ /* 0x000fe80008000016 */
[----:B------:R-:W-:Y:S01]  /*44330*/  STS.U8 [R25+UR22+0x3fc0], R0 ;  /* 0x003fc00019007988 */ /* 0x000fe20008000016 */
[----:B------:R-:W-:Y:S06]  /*44340*/  BAR.SYNC.DEFER_BLOCKING 0x0 ;  /* 0x0000000000007b1d */ /* 0x000fec0000010000 */
[----:B--2---:R-:W0:Y:S04]  /*44350*/  LDSM.16.M88.4 R4, [R19] ;  /* 0x000000001304783b */ /* 0x004e280000000200 */
[----:B------:R-:W1:Y:S04]  /*44360*/  LDSM.16.M88.4 R20, [R19+0x400] ;  /* 0x000400001314783b */ /* 0x000e680000000200 */
[----:B0-----:R-:W-:Y:S04]  /*44370*/  STL.64 [R1+0x1a60], R4 ;  /* 0x001a600401007387 */ /* 0x001fe80000100a00 */
[----:B------:R0:W-:Y:S04]  /*44380*/  STL.64 [R1+0x1a68], R6 ;  /* 0x001a680601007387 */ /* 0x0001e80000100a00 */
[----:B-1----:R-:W-:Y:S01]  /*44390*/  STL.64 [R1+0x1a70], R20 ;  /* 0x001a701401007387 */ /* 0x002fe20000100a00 */
[----:B------:R-:W-:-:S03]  /*443a0*/  IMAD.MOV.U32 R14, RZ, RZ, R20 ;  /* 0x000000ffff0e7224 */ /* 0x000fc600078e0014 */
[----:B------:R-:W-:Y:S01]  /*443b0*/  STL.64 [R1+0x1a78], R22 ;  /* 0x001a781601007387 */ /* 0x000fe20000100a00 */
[----:B------:R-:W-:-:S03]  /*443c0*/  IMAD.MOV.U32 R15, RZ, RZ, R21 ;  /* 0x000000ffff0f7224 */ /* 0x000fc600078e0015 */
[----:B------:R-:W1:Y:S01]  /*443d0*/  LDSM.16.M88.4 R20, [R19+0x800] ;  /* 0x000800001314783b */ /* 0x000e620000000200 */
[----:B0-----:R-:W-:-:S03]  /*443e0*/  IMAD.MOV.U32 R7, RZ, RZ, R5 ;  /* 0x000000ffff077224 */ /* 0x001fc600078e0005 */
[----:B-1----:R-:W-:Y:S01]  /*443f0*/  STL.64 [R1+0x1a80], R20 ;  /* 0x001a801401007387 */ /* 0x002fe20000100a00 */
[----:B------:R-:W-:-:S03]  /*44400*/  IMAD.MOV.U32 R6, RZ, RZ, R20 ;  /* 0x000000ffff067224 */ /* 0x000fc600078e0014 */
[----:B------:R-:W-:Y:S01]  /*44410*/  STL.64 [R1+0x1a88], R22 ;  /* 0x001a881601007387 */ /* 0x000fe20000100a00 */
[----:B------:R-:W-:-:S03]  /*44420*/  IMAD.MOV.U32 R5, RZ, RZ, R21 ;  /* 0x000000ffff057224 */ /* 0x000fc600078e0015 */
[----:B------:R-:W0:Y:S01]  /*44430*/  LDSM.16.M88.4 R20, [R19+0xc00] ;  /* 0x000c00001314783b */ /* 0x000e220000000200 */
[----:B------:R-:W-:-:S03]  /*44440*/  IMAD.MOV.U32 R12, RZ, RZ, R4 ;  /* 0x000000ffff0c7224 */ /* 0x000fc600078e0004 */
[----:B0-----:R-:W-:Y:S01]  /*44450*/  STL.64 [R1+0x1a90], R20 ;  /* 0x001a901401007387 */ /* 0x001fe20000100a00 */
[----:B------:R-:W-:-:S03]  /*44460*/  IMAD.MOV.U32 R4, RZ, RZ, R20 ;  /* 0x000000ffff047224 */ /* 0x000fc600078e0014 */
[----:B------:R-:W-:Y:S01]  /*44470*/  STL.64 [R1+0x1a98], R22 ;  /* 0x001a981601007387 */ /* 0x000fe20000100a00 */
[----:B------:R-:W-:-:S03]  /*44480*/  IMAD.MOV.U32 R0, RZ, RZ, R21 ;  /* 0x000000ffff007224 */ /* 0x000fc600078e0015 */
[----:B------:R-:W0:Y:S04]  /*44490*/  LDSM.16.M88.4 R20, [R19+0x1000] ;  /* 0x001000001314783b */ /* 0x000e280000000200 */
[----:B0-----:R-:W-:Y:S04]  /*444a0*/  STL.64 [R1+0x1aa0], R20 ;  /* 0x001aa01401007387 */ /* 0x001fe80000100a00 */
[----:B------:R-:W-:Y:S04]  /*444b0*/  STL.64 [R1+0x1aa8], R22 ;  /* 0x001aa81601007387 */ /* 0x000fe80000100a00 */
[----:B------:R-:W0:Y:S04]  /*444c0*/  LDSM.16.M88.4 R20, [R19+0x1400] ;  /* 0x001400001314783b */ /* 0x000e280000000200 */
[----:B0-----:R-:W-:Y:S01]  /*444d0*/  STL.64 [R1+0x1ab0], R20 ;  /* 0x001ab01401007387 */ /* 0x001fe20000100a00 */
[----:B------:R-:W-:-:S03]  /*444e0*/  IMAD.MOV.U32 R28, RZ, RZ, R20 ;  /* 0x000000ffff1c7224 */ /* 0x000fc600078e0014 */
[----:B------:R-:W-:Y:S01]  /*444f0*/  STL.64 [R1+0x1ab8], R22 ;  /* 0x001ab81601007387 */ /* 0x000fe20000100a00 */
[----:B------:R-:W-:-:S03]  /*44500*/  IMAD.MOV.U32 R29, RZ, RZ, R21 ;  /* 0x000000ffff1d7224 */ /* 0x000fc600078e0015 */
[----:B------:R-:W0:Y:S04]  /*44510*/  LDSM.16.M88.4 R20, [R19+0x1800] ;  /* 0x001800001314783b */ /* 0x000e280000000200 */
[----:B0-----:R-:W-:Y:S04]  /*44520*/  STL.64 [R1+0x1ac0], R20 ;  /* 0x001ac01401007387 */ /* 0x001fe80000100a00 */
[----:B------:R0:W-:Y:S04]  /*44530*/  STL.64 [R1+0x1ac8], R22 ;  /* 0x001ac81601007387 */ /* 0x0001e80000100a00 */
[----:B0-----:R-:W2:Y:S01]  /*44540*/  LDL.LU R23, [R1+0x5e28] ;  /* 0x005e280001177983 */ /* 0x001ea20000300800 */
[----:B------:R-:W-:-:S02]  /*44550*/  IMAD.MOV.U32 R25, RZ, RZ, R20 ;  /* 0x000000ffff197224 */ /* 0x000fc400078e0014 */
[----:B------:R-:W-:Y:S02]  /*44560*/  IMAD.MOV.U32 R24, RZ, RZ, R21 ;  /* 0x000000ffff187224 */ /* 0x000fe400078e0015 */
[----:B------:R-:W-:-:S03]  /*44570*/  IMAD R11, R26, 0x100, R18 ;  /* 0x000001001a0b7824 */ /* 0x000fc600078e0212 */
[----:B------:R-:W-:Y:S04]  /*44580*/  STL.64 [R1+0x5e00], R24 ;  /* 0x005e001801007387 */ /* 0x000fe80000100a00 */
[----:B------:R-:W-:Y:S01]  /*44590*/  LDSM.16.M88.4 R24, [R19+0x2000] ;  /* 0x002000001318783b */ /* 0x000fe20000000200 */
[----:B------:R-:W-:Y:S01]  /*445a0*/  IMAD R8, R2, 0x100, R3 ;  /* 0x0000010002087824 */ /* 0x000fe200078e0203 */
[----:B------:R-:W-:Y:S02]  /*445b0*/  F2FP.F16.E4M3.UNPACK_B R12, R12 ;  /* 0x0000000cff0c723e */ /* 0x000fe400020006ff */
[----:B------:R-:W-:Y:S01]  /*445c0*/  F2FP.F16.E4M3.UNPACK_B R13, R7 ;  /* 0x00000007ff0d723e */ /* 0x000fe200020006ff */
[----:B--2---:R-:W-:Y:S02]  /*445d0*/  IMAD R9, R9, 0x100, R23 ;  /* 0x0000010009097824 */ /* 0x004fe400078e0217 */
[----:B------:R-:W0:Y:S04]  /*445e0*/  LDSM.16.M88.4 R20, [R19+0x1c00] ;  /* 0x001c00001314783b */ /* 0x000e280000000200 */
[----:B0-----:R-:W-:Y:S04]  /*445f0*/  STL.64 [R1+0x1ad0], R20 ;  /* 0x001ad01401007387 */ /* 0x001fe80000100a00 */
[----:B------:R0:W-:Y:S04]  /*44600*/  STL.64 [R1+0x1ad8], R22 ;  /* 0x001ad81601007387 */ /* 0x0001e80000100a00 */
[----:B------:R-:W-:Y:S04]  /*44610*/  STL.64 [R1+0x1ae0], R24 ;  /* 0x001ae01801007387 */ /* 0x000fe80000100a00 */
[----:B------:R-:W-:Y:S01]  /*44620*/  STL.64 [R1+0x1ae8], R26 ;  /* 0x001ae81a01007387 */ /* 0x000fe20000100a00 */
[----:B0-----:R-:W-:-:S02]  /*44630*/  IMAD.MOV.U32 R22, RZ, RZ, R24 ;  /* 0x000000ffff167224 */ /* 0x001fc400078e0018 */
[----:B------:R-:W-:Y:S02]  /*44640*/  IMAD.MOV.U32 R23, RZ, RZ, R25 ;  /* 0x000000ffff177224 */ /* 0x000fe400078e0019 */
[----:B------:R-:W0:Y:S01]  /*44650*/  LDSM.16.M88.4 R24, [R19+0x2400] ;  /* 0x002400001318783b */ /* 0x000e220000000200 */
[----:B------:R-:W-:Y:S02]  /*44660*/  IMAD.MOV.U32 R3, RZ, RZ, R20 ;  /* 0x000000ffff037224 */ /* 0x000fe400078e0014 */
[----:B------:R-:W-:Y:S02]  /*44670*/  IMAD.MOV.U32 R2, RZ, RZ, R21 ;  /* 0x000000ffff027224 */ /* 0x000fe400078e0015 */
[----:B0-----:R-:W-:Y:S02]  /*44680*/  IMAD.MOV.U32 R20, RZ, RZ, R24 ;  /* 0x000000ffff147224 */ /* 0x001fe400078e0018 */
[----:B------:R-:W-:Y:S01]  /*44690*/  IMAD.MOV.U32 R21, RZ, RZ, R25 ;  /* 0x000000ffff157224 */ /* 0x000fe200078e0019 */
[----:B------:R-:W-:Y:S04]  /*446a0*/  STL.64 [R1+0x1af0], R24 ;  /* 0x001af01801007387 */ /* 0x000fe80000100a00 */
[----:B------:R-:W-:Y:S04]  /*446b0*/  STL.64 [R1+0x1af8], R26 ;  /* 0x001af81a01007387 */ /* 0x000fe80000100a00 */
[----:B------:R-:W-:Y:S04]  /*446c0*/  STL.64 [R1+0x20], R12 ;  /* 0x0000200c01007387 */ /* 0x000fe80000100a00 */
[----:B------:R-:W-:Y:S04]  /*446d0*/  STL.64 [R1+0x5e10], R22 ;  /* 0x005e101601007387 */ /* 0x000fe80000100a00 */
[----:B------:R0:W-:Y:S04]  /*446e0*/  STL.64 [R1+0x5e08], R20 ;  /* 0x005e081401007387 */ /* 0x0001e80000100a00 */
[----:B------:R-:W1:Y:S04]  /*446f0*/  LDSM.16.M88.4 R24, [R19+0x2800] ;  /* 0x002800001318783b */ /* 0x000e680000000200 */
[----:B0-----:R-:W2:Y:S04]  /*44700*/  LDL.LU.64 R20, [R1+0x40] ;  /* 0x0000400001147983 */ /* 0x001ea80000300a00 */
[----:B------:R-:W2:Y:S01]  /*44710*/  LDL.LU.64 R22, [R1+0x48] ;  /* 0x0000480001167983 */ /* 0x000ea20000300a00 */
[----:B------:R-:W-:Y:S01]  /*44720*/  IMAD R10, R17, 0x100, R10 ;  /* 0x00000100110a7824 */ /* 0x000fe200078e020a */
[----:B------:R-:W-:-:S02]  /*44730*/  F2FP.F16.E4M3.UNPACK_B R8, R8 ;  /* 0x00000008ff08723e */ /* 0x000fc400020006ff */
[----:B------:R-:W-:Y:S02]  /*44740*/  F2FP.F16.E4M3.UNPACK_B R9, R9 ;  /* 0x00000009ff09723e */ /* 0x000fe400020006ff */
[----:B------:R-:W-:Y:S02]  /*44750*/  F2FP.F16.E4M3.UNPACK_B R11, R11 ;  /* 0x0000000bff0b723e */ /* 0x000fe400020006ff */
[----:B------:R-:W-:Y:S01]  /*44760*/  F2FP.F16.E4M3.UNPACK_B R10, R10 ;  /* 0x0000000aff0a723e */ /* 0x000fe200020006ff */
[----:B-1----:R-:W-:Y:S01]  /*44770*/  STL.64 [R1+0x1b00], R24 ;  /* 0x001b001801007387 */ /* 0x002fe20000100a00 */
[----:B------:R-:W-:-:S03]  /*44780*/  IMAD.MOV.U32 R18, RZ, RZ, R24 ;  /* 0x000000ffff127224 */ /* 0x000fc600078e0018 */
[----:B------:R-:W-:Y:S01]  /*44790*/  STL.64 [R1+0x1b08], R26 ;  /* 0x001b081a01007387 */ /* 0x000fe20000100a00 */
[----:B------:R-:W-:-:S03]  /*447a0*/  IMAD.MOV.U32 R17, RZ, RZ, R25 ;  /* 0x000000ffff117224 */ /* 0x000fc600078e0019 */
[----:B------:R-:W0:Y:S01]  /*447b0*/  LDSM.16.M88.4 R24, [R19+0x2c00] ;  /* 0x002c00001318783b */ /* 0x000e220000000200 */
[----:B------:R-:W-:-:S03]  /*447c0*/  F2FP.F16.E4M3.UNPACK_B R14, R14 ;  /* 0x0000000eff0e723e */ /* 0x000fc600020006ff */
[----:B0-----:R0:W-:Y:S01]  /*447d0*/  STL.64 [R1+0x1b10], R24 ;  /* 0x001b101801007387 */ /* 0x0011e20000100a00 */
[----:B------:R-:W-:-:S03]  /*447e0*/  IMAD.MOV.U32 R16, RZ, RZ, R24 ;  /* 0x000000ffff107224 */ /* 0x000fc600078e0018 */
[----:B------:R1:W-:Y:S01]  /*447f0*/  STL.64 [R1+0x1b18], R26 ;  /* 0x001b181a01007387 */ /* 0x0003e20000100a00 */
[----:B------:R-:W-:-:S03]  /*44800*/  IMAD.MOV.U32 R7, RZ, RZ, R25 ;  /* 0x000000ffff077224 */ /* 0x000fc600078e0019 */
[----:B0-----:R-:W3:Y:S04]  /*44810*/  LDL.LU.64 R24, [R1+0xb0] ;  /* 0x0000b00001187983 */ /* 0x001ee80000300a00 */
[----:B-1----:R-:W3:Y:S04]  /*44820*/  LDL.LU.64 R26, [R1+0xb8] ;  /* 0x0000b800011a7983 */ /* 0x002ee80000300a00 */
[----:B------:R0:W-:Y:S04]  /*44830*/  STL [R1+0x5de8], R18 ;  /* 0x005de81201007387 */ /* 0x0001e80000100800 */
[----:B0-----:R-:W4:Y:S04]  /*44840*/  LDL R18, [R1+0x1aa4] ;  /* 0x001aa40001127983 */ /* 0x001f280000100800 */
[----:B------:R0:W-:Y:S04]  /*44850*/  STL.64 [R1+0x5de0], R16 ;  /* 0x005de01001007387 */ /* 0x0001e80000100a00 */
[----:B0-----:R-:W4:Y:S01]  /*44860*/  LDL R17, [R1+0x1aa0] ;  /* 0x001aa00001117983 */ /* 0x001f220000100800 */
[----:B--2---:R-:W-:-:S15]  /*44870*/  HMMA.16816.F32 R20, R8, R12, R20 ;  /* 0x0000000c0814723c */ /* 0x004fde0000001814 */
[----:B------:R-:W-:-:S08]  /*44880*/  NOP ;  /* 0x0000000000007918 */ /* 0x000fd00000000000 */
[----:B------:R0:W-:Y:S04]  /*44890*/  STL.64 [R1+0x60], R20 ;  /* 0x0000601401007387 */ /* 0x0001e80000100a00 */
[----:B------:R1:W-:Y:S04]  /*448a0*/  STL.64 [R1+0x68], R22 ;  /* 0x0000681601007387 */ /* 0x0003e80000100a00 */
[----:B0-----:R-:W2:Y:S04]  /*448b0*/  LDL.LU.64 R20, [R1+0xd0] ;  /* 0x0000d00001147983 */ /* 0x001ea80000300a00 */
[----:B------:R-:W-:Y:S04]  /*448c0*/  STL [R1+0x18], R14 ;  /* 0x0000180e01007387 */ /* 0x000fe80000100800 */
[----:B-1----:R-:W3:Y:S01]  /*448d0*/  LDL.LU.64 R22, [R1+0xd8] ;  /* 0x0000d80001167983 */ /* 0x002ee20000300a00 */
[----:B------:R-:W-:-:S05]  /*448e0*/  F2FP.F16.E4M3.UNPACK_B R15, R15 ;  /* 0x0000000fff0f723e */ /* 0x000fca00020006ff */
[----:B------:R-:W-:Y:S04]  /*448f0*/  STL [R1+0x1c], R15 ;  /* 0x00001c0f01007387 */ /* 0x000fe80000100800 */
[----:B---3--:R-:W-:Y:S04]  /*44900*/  STL.64 [R1+0x5e20], R22 ;  /* 0x005e201601007387 */ /* 0x008fe80000100a00 */
[----:B--2---:R0:W-:Y:S04]  /*44910*/  STL.64 [R1+0x5e18], R20 ;  /* 0x005e181401007387 */ /* 0x0041e80000100a00 */
[----:B0-----:R-:W2:Y:S04]  /*44920*/  LDL.LU.64 R20, [R1+0x1040] ;  /* 0x0010400001147983 */ /* 0x001ea80000300a00 */
[----:B------:R-:W2:Y:S01]  /*44930*/  LDL.LU.64 R22, [R1+0x1048] ;  /* 0x0010480001167983 */ /* 0x000ea20000300a00 */
[----:B------:R-:W-:-:S05]  /*44940*/  F2FP.F16.E4M3.UNPACK_B R12, R6 ;  /* 0x00000006ff0c723e */ /* 0x000fca00020006ff */
[----:B------:R-:W-:Y:S01]  /*44950*/  STL [R1+0x10], R12 ;  /* 0x0000100c01007387 */ /* 0x000fe20000100800 */
[----:B------:R-:W-:Y:S02]  /*44960*/  F2FP.F16.E4M3.UNPACK_B R13, R5 ;  /* 0x00000005ff0d723e */ /* 0x000fe400020006ff */
[----:B------:R-:W-:Y:S02]  /*44970*/  F2FP.F16.E4M3.UNPACK_B R4, R4 ;  /* 0x00000004ff04723e */ /* 0x000fe400020006ff */
[----:B------:R-:W-:Y:S01]  /*44980*/  F2FP.F16.E4M3.UNPACK_B R5, R0 ;  /* 0x00000000ff05723e */ /* 0x000fe200020006ff */
[----:B--2---:R-:W-:-:S15]  /*44990*/  HMMA.16816.F32 R20, R8, R14, R20 ;  /* 0x0000000e0814723c */ /* 0x004fde0000001814 */
[----:B------:R-:W-:-:S08]  /*449a0*/  NOP ;  /* 0x0000000000007918 */ /* 0x000fd00000000000 */
[----:B------:R-:W-:Y:S04]  /*449b0*/  STL.64 [R1+0x90], R20 ;  /* 0x0000901401007387 */ /* 0x000fe80000100a00 */
[----:B------:R-:W-:Y:S04]  /*449c0*/  STL.64 [R1+0x98], R22 ;  /* 0x0000981601007387 */ /* 0x000fe80000100a00 */
[----:B------:R-:W0:Y:S04]  /*449d0*/  LDSM.16.M88.4 R20, [R19+0x3000] ;  /* 0x003000001314783b */ /* 0x000e280000000200 */
[----:B------:R1:W-:Y:S02]  /*449e0*/  STL [R1+0x14], R13 ;  /* 0x0000140d01007387 */ /* 0x0003e40000100800 */
[----:B-1----:R-:W-:Y:S02]  /*449f0*/  HMMA.16816.F32 R12, R8, R12, R24 ;  /* 0x0000000c080c723c */ /* 0x002fe40000001818 */
[----:B------:R-:W2:Y:S04]  /*44a00*/  LDL.LU.64 R24, [R1+0x1050] ;  /* 0x0010500001187983 */ /* 0x000ea80000300a00 */
[----:B------:R-:W-:-:S15]  /*44a10*/  STL [R1+0x8], R4 ;  /* 0x0000080401007387 */ /* 0x000fde0000100800 */
[----:B------:R-:W-:-:S02]  /*44a20*/  NOP ;  /* 0x0000000000007918 */ /* 0x000fc40000000000 */
[----:B------:R1:W-:Y:S04]  /*44a30*/  STL.64 [R1+0xb0], R12 ;  /* 0x0000b00c01007387 */ /* 0x0003e80000100a00 */
[----:B------:R3:W-:Y:S04]  /*44a40*/  STL.64 [R1+0xb8], R14 ;  /* 0x0000b80e01007387 */ /* 0x0007e80000100a00 */
[----:B------:R-:W2:Y:S04]  /*44a50*/  LDL.LU.64 R26, [R1+0x1058] ;  /* 0x00105800011a7983 */ /* 0x000ea80000300a00 */
[----:B------:R-:W-:Y:S01]  /*44a60*/  STL [R1+0xc], R5 ;  /* 0x00000c0501007387 */ /* 0x000fe20000100800 */
[----:B0-----:R-:W-:-:S02]  /*44a70*/  IMAD.MOV.U32 R6, RZ, RZ, R20 ;  /* 0x000000ffff067224 */ /* 0x001fc400078e0014 */
[----:B------:R-:W-:Y:S01]  /*44a80*/  IMAD.MOV.U32 R0, RZ, RZ, R21 ;  /* 0x000000ffff007224 */ /* 0x000fe200078e0015 */
[----:B-1----:R-:W2:Y:S04]  /*44a90*/  LDL.LU.64 R12, [R1+0x1090] ;  /* 0x00109000010c7983 */ /* 0x002ea80000300a00 */
[----:B---3--:R-:W3:Y:S04]  /*44aa0*/  LDL.LU.64 R14, [R1+0x1098] ;  /* 0x00109800010e7983 */ /* 0x008ee80000300a00 */
[----:B------:R-:W-:Y:S04]  /*44ab0*/  STL.64 [R1+0x1b20], R20 ;  /* 0x001b201401007387 */ /* 0x000fe80000100a00 */
[----:B------:R0:W-:Y:S04]  /*44ac0*/  STL.64 [R1+0x1b28], R22 ;  /* 0x001b281601007387 */ /* 0x0001e80000100a00 */
[----:B0-----:R-:W2:Y:S04]  /*44ad0*/  LDL.LU.64 R22, [R1+0x5e20] ;  /* 0x005e200001167983 */ /* 0x001ea80000300a00 */
[----:B------:R-:W2:Y:S01]  /*44ae0*/  LDL.LU.64 R20, [R1+0x5e18] ;  /* 0x005e180001147983 */ /* 0x000ea20000300a00 */
[----:B----4-:R-:W-:-:S02]  /*44af0*/  F2FP.F16.E4M3.UNPACK_B R16, R17 ;  /* 0x00000011ff10723e */ /* 0x010fc400020006ff */
[----:B------:R-:W-:Y:S02]  /*44b00*/  F2FP.F16.E4M3.UNPACK_B R17, R18 ;  /* 0x00000012ff11723e */ /* 0x000fe400020006ff */
[----:B------:R-:W-:Y:S02]  /*44b10*/  F2FP.F16.E4M3.UNPACK_B R28, R28 ;  /* 0x0000001cff1c723e */ /* 0x000fe400020006ff */
[----:B------:R-:W-:Y:S01]  /*44b20*/  F2FP.F16.E4M3.UNPACK_B R29, R29 ;  /* 0x0000001dff1d723e */ /* 0x000fe200020006ff */
[----:B--2---:R-:W-:-:S15]  /*44b30*/  HMMA.16816.F32 R20, R8, R4, R20 ;  /* 0x000000040814723c */ /* 0x004fde0000001814 */
[----:B------:R-:W-:-:S08]  /*44b40*/  NOP ;  /* 0x0000000000007918 */ /* 0x000fd00000000000 */
[----:B------:R-:W-:Y:S04]  /*44b50*/  STL.64 [R1+0xd0], R20 ;  /* 0x0000d01401007387 */ /* 0x000fe80000100a00 */
[----:B------:R-:W-:Y:S04]  /*44b60*/  STL.64 [R1+0xd8], R22 ;  /* 0x0000d81601007387 */ /* 0x000fe80000100a00 */
[----:B------:R-:W0:Y:S01]  /*44b70*/  LDSM.16.M88.4 R20, [R19+0x3400] ;  /* 0x003400001314783b */ /* 0x000e220000000200 */
[C---:B------:R-:W-:Y:S06]  /*44b80*/  HMMA.16816.F32 R24, R8.reuse, R16, R24 ;  /* 0x000000100818723c */ /* 0x040fec0000001818 */
[----:B---3--:R-:W-:Y:S01]  /*44b90*/  HMMA.16816.F32 R12, R8, R28, R12 ;  /* 0x0000001c080c723c */ /* 0x008fe2000000180c */
[----:B0-----:R-:W-:Y:S01]  /*44ba0*/  STL.64 [R1+0x1b30], R20 ;  /* 0x001b301401007387 */ /* 0x001fe20000100a00 */
[----:B------:R-:W-:-:S03]  /*44bb0*/  IMAD.MOV.U32 R4, RZ, RZ, R20 ;  /* 0x000000ffff047224 */ /* 0x000fc600078e0014 */
[----:B------:R0:W-:Y:S01]  /*44bc0*/  STL.64 [R1+0x1b38], R22 ;  /* 0x001b381601007387 */ /* 0x0001e20000100a00 */
[----:B------:R-:W-:-:S03]  /*44bd0*/  IMAD.MOV.U32 R5, RZ, RZ, R21 ;  /* 0x000000ffff057224 */ /* 0x000fc600078e0015 */
[----:B0-----:R-:W2:Y:S04]  /*44be0*/  LDL.LU.64 R22, [R1+0x5e10] ;  /* 0x005e100001167983 */ /* 0x001ea80000300a00 */
[----:B------:R-:W3:Y:S04]  /*44bf0*/  LDL.LU.64 R20, [R1+0x5e08] ;  /* 0x005e080001147983 */ /* 0x000ee80000300a00 */
[----:B------:R-:W-:Y:S04]  /*44c00*/  STL.64 [R1], R16 ;  /* 0x0000001001007387 */ /* 0x000fe80000100a00 */
[----:B------:R-:W-:Y:S04]  /*44c10*/  STL.64 [R1+0x5dd8], R6 ;  /* 0x005dd80601007387 */ /* 0x000fe80000100a00 */
[----:B------:R0:W-:Y:S04]  /*44c20*/  STL.64 [R1+0x5dd0], R4 ;  /* 0x005dd00401007387 */ /* 0x0001e80000100a00 */
[----:B0-----:R-:W4:Y:S04]  /*44c30*/  LDL.LU.64 R4, [R1+0x10b0] ;  /* 0x0010b00001047983 */ /* 0x001f280000300a00 */
[----:B------:R-:W4:Y:S04]  /*44c40*/  LDL.LU.64 R6, [R1+0x10b8] ;  /* 0x0010b80001067983 */ /* 0x000f280000300a00 */
[----:B------:R0:W-:Y:S04]  /*44c50*/  STL.64 [R1+0x130], R24 ;  /* 0x0001301801007387 */ /* 0x0001e80000100a00 */
[----:B------:R-:W-:Y:S04]  /*44c60*/  STL.64 [R1+0x138], R26 ;  /* 0x0001381a01007387 */ /* 0x000fe80000100a00 */
[----:B0-----:R-:W2:Y:S04]  /*44c70*/  LDL.LU.64 R24, [R1+0x5e00] ;  /* 0x005e000001187983 */ /* 0x001ea80000300a00 */
[----:B------:R0:W-:Y:S04]  /*44c80*/  STL.64 [R1+0x150], R12 ;  /* 0x0001500c01007387 */ /* 0x0001e80000100a00 */
[----:B------:R1:W-:Y:S04]  /*44c90*/  STL.64 [R1+0x158], R14 ;  /* 0x0001580e01007387 */ /* 0x0003e80000100a00 */
[----:B0-----:R-:W3:Y:S04]  /*44ca0*/  LDL.LU.64 R12, [R1+0x10f0] ;  /* 0x0010f000010c7983 */ /* 0x001ee80000300a00 */
[----:B-1----:R-:W4:Y:S04]  /*44cb0*/  LDL.LU.64 R14, [R1+0x10f8] ;  /* 0x0010f800010e7983 */ /* 0x002f280000300a00 */
[----:B----4-:R-:W-:Y:S04]  /*44cc0*/  STL.64 [R1+0x5df8], R14 ;  /* 0x005df80e01007387 */ /* 0x010fe80000100a00 */
[----:B---3--:R0:W-:Y:S04]  /*44cd0*/  STL.64 [R1+0x5df0], R12 ;  /* 0x005df00c01007387 */ /* 0x0081e80000100a00 */
[----:B0-----:R-:W3:Y:S04]  /*44ce0*/  LDL.LU.64 R12, [R1+0x10d0] ;  /* 0x0010d000010c7983 */ /* 0x001ee80000300a00 */
[----:B------:R-:W3:Y:S01]  /*44cf0*/  LDL.LU.64 R14, [R1+0x10d8] ;  /* 0x0010d800010e7983 */ /* 0x000ee20000300a00 */
[----:B--2---:R-:W-:-:S02]  /*44d00*/  F2FP.F16.E4M3.UNPACK_B R26, R25 ;  /* 0x00000019ff1a723e */ /* 0x004fc400020006ff */
[----:B------:R-:W-:-:S07]  /*44d10*/  F2FP.F16.E4M3.UNPACK_B R27, R24 ;  /* 0x00000018ff1b723e */ /* 0x000fce00020006ff */
[----:B------:R-:W-:Y:S01]  /*44d20*/  HMMA.16816.F32 R4, R8, R26, R4 ;  /* 0x0000001a0804723c */ /* 0x000fe20000001804 */
[----:B------:R-:W-:Y:S04]  /*44d30*/  STL [R1+0x5db8], R28 ;  /* 0x005db81c01007387 */ /* 0x000fe80000100800 */
[----:B------:R-:W-:Y:S01]  /*44d40*/  STL [R1+0x5db4], R29 ;  /* 0x005db41d01007387 */ /* 0x000fe20000100800 */
[----:B------:R-:W-:Y:S02]  /*44d50*/  F2FP.F16.E4M3.UNPACK_B R24, R3 ;  /* 0x00000003ff18723e */ /* 0x000fe400020006ff */
[----:B------:R-:W-:-:S15]  /*44d60*/  F2FP.F16.E4M3.UNPACK_B R25, R2 ;  /* 0x00000002ff19723e */ /* 0x000fde00020006ff */
[----:B------:R-:W-:Y:S04]  /*44d70*/  STL.64 [R1+0x170], R4 ;  /* 0x0001700401007387 */ /* 0x000fe80000100a00 */
[----:B------:R-:W-:Y:S04]  /*44d80*/  STL.64 [R1+0x178], R6 ;  /* 0x0001780601007387 */ /* 0x000fe80000100a00 */
[----:B------:R-:W0:Y:S04]  /*44d90*/  LDSM.16.M88.4 R4, [R19+0x3800] ;  /* 0x003800001304783b */ /* 0x000e280000000200 */
[----:B------:R-:W1:Y:S04]  /*44da0*/  LDSM.16.M88.4 R16, [R19+0x3c00] ;  /* 0x003c00001310783b */ /* 0x000e680000000200 */
[----:B0-----:R0:W-:Y:S01]  /*44db0*/  STL.64 [R1+0x1b40], R4 ;  /* 0x001b400401007387 */ /* 0x0011e20000100a00 */
[----:B------:R-:W-:-:S03]  /*44dc0*/  IMAD.MOV.U32 R2, RZ, RZ, R4 ;  /* 0x000000ffff027224 */ /* 0x000fc600078e0004 */
[----:B------:R2:W-:Y:S01]  /*44dd0*/  STL.64 [R1+0x1b48], R6 ;  /* 0x001b480601007387 */ /* 0x0005e20000100a00 */
[----:B------:R-:W-:-:S03]  /*44de0*/  IMAD.MOV.U32 R3, RZ, RZ, R5 ;  /* 0x000000ffff037224 */ /* 0x000fc600078e0005 */
[----:B0-----:R-:W4:Y:S04]  /*44df0*/  LDL.LU.64 R4, [R1+0x1140] ;  /* 0x0011400001047983 */ /* 0x001f280000300a00 */
[----:B--2---:R-:W4:Y:S01]  /*44e00*/  LDL.LU.64 R6, [R1+0x1148] ;  /* 0x0011480001067983 */ /* 0x004f220000300a00 */
[----:B---3--:R-:W-:-:S15]  /*44e10*/  HMMA.16816.F32 R12, R8, R24, R12 ;  /* 0x00000018080c723c */ /* 0x008fde000000180c */
[----:B------:R-:W-:-:S08]  /*44e20*/  NOP ;  /* 0x0000000000007918 */ /* 0x000fd00000000000 */
[----:B------:R-:W-:Y:S04]  /*44e30*/  STL.64 [R1+0x190], R12 ;  /* 0x0001900c01007387 */ /* 0x000fe80000100a00 */
[----:B------:R0:W-:Y:S04]  /*44e40*/  STL.64 [R1+0x198], R14 ;  /* 0x0001980e01007387 */ /* 0x0001e80000100a00 */
[----:B0-----:R-:W2:Y:S04]  /*44e50*/  LDL.LU.64 R14, [R1+0x5df8] ;  /* 0x005df800010e7983 */ /* 0x001ea80000300a00 */
[----:B------:R-:W2:Y:S01]  /*44e60*/  LDL.LU.64 R12, [R1+0x5df0] ;  /* 0x005df000010c7983 */ /* 0x000ea20000300a00 */
[----:B------:R-:W-:-:S02]  /*44e70*/  F2FP.F16.E4M3.UNPACK_B R22, R22 ;  /* 0x00000016ff16723e */ /* 0x000fc400020006ff */
[----:B------:R-:W-:Y:S02]  /*44e80*/  F2FP.F16.E4M3.UNPACK_B R23, R23 ;  /* 0x00000017ff17723e */ /* 0x000fe400020006ff */
[----:B------:R-:W-:Y:S02]  /*44e90*/  F2FP.F16.E4M3.UNPACK_B R20, R20 ;  /* 0x00000014ff14723e */ /* 0x000fe400020006ff */
[----:B------:R-:W-:Y:S01]  /*44ea0*/  F2FP.F16.E4M3.UNPACK_B R21, R21 ;  /* 0x00000015ff15723e */ /* 0x000fe200020006ff */
[----:B------:R-:W-:Y:S04]  /*44eb0*/  STL.64 [R1+0x5d98], R26 ;  /* 0x005d981a01007387 */ /* 0x000fe80000100a00 */
[----:B------:R0:W-:Y:S01]  /*44ec0*/  STL.64 [R1+0x5d90], R24 ;  /* 0x005d901801007387 */ /* 0x0001e20000100a00 */
[----:B-1----:R-:W-:-:S02]  /*44ed0*/  IMAD.MOV.U32 R28, RZ, RZ, R16 ;  /* 0x000000ffff1c7224 */ /* 0x002fc400078e0010 */
[----:B------:R-:W-:Y:S01]  /*44ee0*/  IMAD.MOV.U32 R29, RZ, RZ, R17 ;  /* 0x000000ffff1d7224 */ /* 0x000fe200078e0011 */
[----:B0-----:R-:W3:Y:S04]  /*44ef0*/  LDL.LU.64 R24, [R1+0x1120] ;  /* 0x0011200001187983 */ /* 0x001ee80000300a00 */
[----:B------:R-:W3:Y:S01]  /*44f00*/  LDL.LU.64 R26, [R1+0x1128] ;  /* 0x00112800011a7983 */ /* 0x000ee20000300a00 */
[C---:B----4-:R-:W-:Y:S06]  /*44f10*/  HMMA.16816.F32 R4, R8.reuse, R20, R4 ;  /* 0x000000140804723c */ /* 0x050fec0000001804 */
[----:B--2---:R-:W-:-:S15]  /*44f20*/  HMMA.16816.F32 R12, R8, R22, R12 ;  /* 0x00000016080c723c */ /* 0x004fde000000180c */
[----:B------:R-:W-:-:S08]  /*44f30*/  NOP ;  /* 0x0000000000007918 */ /* 0x000fd00000000000 */
[----:B------:R0:W-:Y:S04]  /*44f40*/  STL.64 [R1+0x1b0], R12 ;  /* 0x0001b00c01007387 */ /* 0x0001e80000100a00 */
[----:B------:R1:W-:Y:S04]  /*44f50*/  STL.64 [R1+0x1b8], R14 ;  /* 0x0001b80e01007387 */ /* 0x0003e80000100a00 */
[----:B0-----:R-:W2:Y:S04]  /*44f60*/  LDL.LU.64 R12, [R1+0x1160] ;  /* 0x00116000010c7983 */ /* 0x001ea80000300a00 */
[----:B-1----:R-:W2:Y:S04]  /*44f70*/  LDL.LU.64 R14, [R1+0x1168] ;  /* 0x00116800010e7983 */ /* 0x002ea80000300a00 */
[----:B------:R-:W-:Y:S04]  /*44f80*/  STL.64 [R1+0x1b50], R16 ;  /* 0x001b501001007387 */ /* 0x000fe80000100a00 */
[----:B------:R0:W-:Y:S04]  /*44f90*/  STL.64 [R1+0x1b58], R18 ;  /* 0x001b581201007387 */ /* 0x0001e80000100a00 */
[----:B0-----:R-:W4:Y:S04]  /*44fa0*/  LDL.LU R18, [R1+0x5de8] ;  /* 0x005de80001127983 */ /* 0x001f280000300800 */
[----:B------:R-:W3:Y:S04]  /*44fb0*/  LDL.LU.64 R16, [R1+0x5de0] ;  /* 0x005de00001107983 */ /* 0x000ee80000300a00 */
[----:B------:R-:W-:Y:S04]  /*44fc0*/  STL.64 [R1+0x1d0], R4 ;  /* 0x0001d00401007387 */ /* 0x000fe80000100a00 */
[----:B------:R0:W-:Y:S04]  /*44fd0*/  STL.64 [R1+0x1d8], R6 ;  /* 0x0001d80601007387 */ /* 0x0001e80000100a00 */
[----:B0-----:R-:W2:Y:S04]  /*44fe0*/  LDL.LU.64 R6, [R1+0x5dd8] ;  /* 0x005dd80001067983 */ /* 0x001ea80000300a00 */
[----:B------:R-:W2:Y:S04]  /*44ff0*/  LDL.LU.64 R4, [R1+0x5dd0] ;  /* 0x005dd00001047983 */ /* 0x000ea80000300a00 */
[----:B------:R-:W-:Y:S04]  /*45000*/  STL.64 [R1+0x5d78], R22 ;  /* 0x005d781601007387 */ /* 0x000fe80000100a00 */
[----:B------:R0:W-:Y:S04]  /*45010*/  STL.64 [R1+0x5d70], R20 ;  /* 0x005d701401007387 */ /* 0x0001e80000100a00 */
[----:B0-----:R-:W2:Y:S04]  /*45020*/  LDL.LU.64 R20, [R1+0x1130] ;  /* 0x0011300001147983 */ /* 0x001ea80000300a00 */
[----:B------:R-:W2:Y:S01]  /*45030*/  LDL.LU.64 R22, [R1+0x1138] ;  /* 0x0011380001167983 */ /* 0x000ea20000300a00 */
[----:B----4-:R-:W-:-:S02]  /*45040*/  F2FP.F16.E4M3.UNPACK_B R18, R18 ;  /* 0x00000012ff12723e */ /* 0x010fc400020006ff */
[----:B---3--:R-:W-:Y:S02]  /*45050*/  F2FP.F16.E4M3.UNPACK_B R19, R17 ;  /* 0x00000011ff13723e */ /* 0x008fe400020006ff */
[----:B------:R-:W-:-:S05]  /*45060*/  F2FP.F16.E4M3.UNPACK_B R16, R16 ;  /* 0x00000010ff10723e */ /* 0x000fca00020006ff */
[----:B--2---:R-:W-:Y:S01]  /*45070*/  HMMA.16816.F32 R20, R8, R18, R20 ;  /* 0x000000120814723c */ /* 0x004fe20000001814 */
[----:B------:R-:W-:-:S15]  /*45080*/  F2FP.F16.E4M3.UNPACK_B R17, R7 ;  /* 0x00000007ff11723e */ /* 0x000fde00020006ff */
[----:B------:R-:W-:-:S07]  /*45090*/  NOP ;  /* 0x0000000000007918 */ /* 0x000fce0000000000 */
[----:B------:R-:W-:Y:S04]  /*450a0*/  STL.64 [R1+0x1f0], R20 ;  /* 0x0001f01401007387 */ /* 0x000fe80000100a00 */
[----:B------:R0:W-:Y:S02]  /*450b0*/  STL.64 [R1+0x1f8], R22 ;  /* 0x0001f81601007387 */ /* 0x0001e40000100a00 */
[----:B0-----:R-:W-:Y:S02]  /*450c0*/  HMMA.16816.F32 R20, R8, R16, R24 ;  /* 0x000000100814723c */ /* 0x001fe40000001818 */
[----:B------:R-:W-:Y:S04]  /*450d0*/  STL.64 [R1+0x5d60], R18 ;  /* 0x005d601201007387 */ /* 0x000fe80000100a00 */
[----:B------:R-:W-:-:S15]  /*450e0*/  STL.64 [R1+0x5d58], R16 ;  /* 0x005d581001007387 */ /* 0x000fde0000100a00 */
[----:B------:R-:W-:-:S02]  /*450f0*/  NOP ;  /* 0x0000000000007918 */ /* 0x000fc40000000000 */
[----:B------:R0:W-:Y:S04]  /*45100*/  STL.64 [R1+0x210], R20 ;  /* 0x0002101401007387 */ /* 0x0001e80000100a00 */
[----:B------:R1:W-:Y:S04]  /*45110*/  STL.64 [R1+0x218], R22 ;  /* 0x0002181601007387 */ /* 0x0003e80000100a00 */
[----:B0-----:R-:W2:Y:S04]  /*45120*/  LDL.LU.64 R20, [R1+0xe10] ;  /* 0x000e100001147983 */ /* 0x001ea80000300a00 */
[----:B-1----:R-:W3:Y:S01]  /*45130*/  LDL.LU.64 R22, [R1+0xe18] ;  /* 0x000e180001167983 */ /* 0x002ee20000300a00 */
[----:B------:R-:W-:-:S02]  /*45140*/  F2FP.F16.E4M3.UNPACK_B R6, R6 ;  /* 0x00000006ff06723e */ /* 0x000fc400020006ff */
[----:B------:R-:W-:-:S07]  /*45150*/  F2FP.F16.E4M3.UNPACK_B R7, R0 ;  /* 0x00000000ff07723e */ /* 0x000fce00020006ff */
[----:B------:R-:W-:-:S15]  /*45160*/  HMMA.16816.F32 R12, R8, R6, R12 ;  /* 0x00000006080c723c */ /* 0x000fde000000180c */
[----:B------:R-:W-:-:S08]  /*45170*/  NOP ;  /* 0x0000000000007918 */ /* 0x000fd00000000000 */
[----:B------:R-:W-:Y:S04]  /*45180*/  STL.64 [R1+0x500], R12 ;  /* 0x0005000c01007387 */ /* 0x000fe80000100a00 */
[----:B------:R-:W-:Y:S04]  /*45190*/  STL.64 [R1+0x508], R14 ;  /* 0x0005080e01007387 */ /* 0x000fe80000100a00 */
[----:B---3--:R-:W-:Y:S04]  /*451a0*/  STL.64 [R1+0x5dc8], R22 ;  /* 0x005dc81601007387 */ /* 0x008fe80000100a00 */
[----:B--2---:R0:W-:Y:S04]  /*451b0*/  STL.64 [R1+0x5dc0], R20 ;  /* 0x005dc01401007387 */ /* 0x0041e80000100a00 */
[----:B0-----:R-:W2:Y:S04]  /*451c0*/  LDL.LU.64 R20, [R1+0xe20] ;  /* 0x000e200001147983 */ /* 0x001ea80000300a00 */
[----:B------:R-:W2:Y:S04]  /*451d0*/  LDL.LU.64 R22, [R1+0xe28] ;  /* 0x000e280001167983 */ /* 0x000ea80000300a00 */
[----:B------:R-:W3:Y:S01]  /*451e0*/  LDL.LU R19, [R1+0xe44] ;  /* 0x000e440001137983 */ /* 0x000ee20000300800 */
[----:B------:R-:W-:-:S02]  /*451f0*/  F2FP.F16.E4M3.UNPACK_B R4, R4 ;  /* 0x00000004ff04723e */ /* 0x000fc400020006ff */
[----:B------:R-:W-:-:S07]  /*45200*/  F2FP.F16.E4M3.UNPACK_B R5, R5 ;  /* 0x00000005ff05723e */ /* 0x000fce00020006ff */
[----:B--2---:R-:W-:Y:S01]  /*45210*/  HMMA.16816.F32 R20, R8, R4, R20 ;  /* 0x000000040814723c */ /* 0x004fe20000001814 */
[----:B---3--:R0:W-:Y:S04]  /*45220*/  STL [R1+0x5db0], R19 ;  /* 0x005db01301007387 */ /* 0x0081e80000100800 */
[----:B------:R-:W2:Y:S04]  /*45230*/  LDL.LU.64 R16, [R1+0xbb0] ;  /* 0x000bb00001107983 */ /* 0x000ea80000300a00 */
[----:B0-----:R-:W2:Y:S04]  /*45240*/  LDL.LU.64 R18, [R1+0xbb8] ;  /* 0x000bb80001127983 */ /* 0x001ea80000300a00 */
[----:B------:R-:W3:Y:S04]  /*45250*/  LDL.LU R12, [R1+0xe40] ;  /* 0x000e4000010c7983 */ /* 0x000ee80000300800 */
[----:B------:R-:W4:Y:S04]  /*45260*/  LDL.LU R24, [R1+0xe4c] ;  /* 0x000e4c0001187983 */ /* 0x000f280000300800 */
[----:B------:R-:W4:Y:S04]  /*45270*/  LDL.LU R13, [R1+0xe48] ;  /* 0x000e4800010d7983 */ /* 0x000f280000300800 */
[----:B------:R-:W4:Y:S04]  /*45280*/  LDL.LU R25, [R1+0xe54] ;  /* 0x000e540001197983 */ /* 0x000f280000300800 */
[----:B------:R-:W4:Y:S04]  /*45290*/  LDL.LU R14, [R1+0xe50] ;  /* 0x000e5000010e7983 */ /* 0x000f280000300800 */
[----:B------:R-:W4:Y:S04]  /*452a0*/  LDL.LU R15, [R1+0xe5c] ;  /* 0x000e5c00010f7983 */ /* 0x000f280000300800 */
[----:B------:R-:W4:Y:S04]  /*452b0*/  LDL.LU R0, [R1+0xe58] ;  /* 0x000e580001007983 */ /* 0x000f280000300800 */
[----:B------:R-:W-:Y:S04]  /*452c0*/  STL [R1+0x5d30], R6 ;  /* 0x005d300601007387 */ /* 0x000fe80000100800 */
[----:B------:R-:W-:Y:S04]  /*452d0*/  STL [R1+0x5d2c], R7 ;  /* 0x005d2c0701007387 */ /* 0x000fe80000100800 */
[----:B------:R-:W-:Y:S04]  /*452e0*/  STL.64 [R1+0x1050], R20 ;  /* 0x0010501401007387 */ /* 0x000fe80000100a00 */
[----:B------:R0:W-:Y:S04]  /*452f0*/  STL.64 [R1+0x1058], R22 ;  /* 0x0010581601007387 */ /* 0x0001e80000100a00 */
[----:B0-----:R-:W2:Y:S04]  /*45300*/  LDL.LU.64 R22, [R1+0x5dc8] ;  /* 0x005dc80001167983 */ /* 0x001ea80000300a00 */
[----:B------:R-:W2:Y:S01]  /*45310*/  LDL.LU.64 R20, [R1+0x5dc0] ;  /* 0x005dc00001147983 */ /* 0x000ea20000300a00 */
[----:B------:R-:W-:-:S02]  /*45320*/  F2FP.F16.E4M3.UNPACK_B R2, R2 ;  /* 0x00000002ff02723e */ /* 0x000fc400020006ff */
[----:B------:R-:W-:Y:S01]  /*45330*/  F2FP.F16.E4M3.UNPACK_B R3, R3 ;  /* 0x00000003ff03723e */ /* 0x000fe200020006ff */
[----:B------:R-:W4:Y:S04]  /*45340*/  LDL.64 R26, [R1+0x20] ;  /* 0x00002000011a7983 */ /* 0x000f280000100a00 */
[----:B------:R-:W-:Y:S04]  /*45350*/  STL [R1+0x5d24], R4 ;  /* 0x005d240401007387 */ /* 0x000fe80000100800 */
[----:B------:R2:W-:Y:S04]  /*45360*/  STL [R1+0x5d20], R5 ;  /* 0x005d200501007387 */ /* 0x0005e80000100800 */
[----:B------:R-:W-:Y:S04]  /*45370*/  STL [R1+0x5d34], R2 ;  /* 0x005d340201007387 */ /* 0x000fe80000100800 */
[----:B------:R-:W-:Y:S01]  /*45380*/  STL [R1+0x5d28], R3 ;  /* 0x005d280301007387 */ /* 0x000fe20000100800 */
[----:B--2---:R-:W-:-:S15]  /*45390*/  HMMA.16816.F32 R4, R8, R2, R20 ;  /* 0x000000020804723c */ /* 0x004fde0000001814 */
[----:B------:R-:W-:-:S08]  /*453a0*/  NOP ;  /* 0x0000000000007918 */ /* 0x000fd00000000000 */
[----:B------:R-:W-:Y:S04]  /*453b0*/  STL.64 [R1+0x1040], R4 ;  /* 0x0010400401007387 */ /* 0x000fe80000100a00 */
[----:B------:R0:W-:Y:S02]  /*453c0*/  STL.64 [R1+0x1048], R6 ;  /* 0x0010480601007387 */ /* 0x0001e40000100a00 */
[----:B0-----:R-:W-:Y:S02]  /*453d0*/  F2FP.F16.E4M3.UNPACK_B R6, R28 ;  /* 0x0000001cff06723e */ /* 0x001fe400020006ff */
[----:B------:R-:W-:Y:S01]  /*453e0*/  F2FP.F16.E4M3.UNPACK_B R7, R29 ;  /* 0x0000001dff07723e */ /* 0x000fe200020006ff */
[----:B------:R-:W2:Y:S04]  /*453f0*/  LDL.LU R28, [R1+0x5db8] ;  /* 0x005db800011c7983 */ /* 0x000ea80000300800 */
[----:B------:R-:W2:Y:S04]  /*45400*/  LDL.LU R29, [R1+0x5db4] ;  /* 0x005db400011d7983 */ /* 0x000ea80000300800 */
[----:B------:R-:W2:Y:S04]  /*45410*/  LDL.64 R20, [R1+0x18] ;  /* 0x0000180001147983 */ /* 0x000ea80000100a00 */
[----:B------:R-:W2:Y:S04]  /*45420*/  LDL.64 R22, [R1+0x10] ;  /* 0x0000100001167983 */ /* 0x000ea80000100a00 */
[----:B------:R-:W-:Y:S01]  /*45430*/  STL.64 [R1+0x28], R6 ;  /* 0x0000280601007387 */ /* 0x000fe20000100a00 */
[----:B------:R-:W-:Y:S03]  /*45440*/  HMMA.16816.F32 R8, R8, R6, R16 ;  /* 0x000000060808723c */ /* 0x000fe60000001810 */
[----:B------:R-:W3:Y:S03]  /*45450*/  LDL.LU R19, [R1+0x5db0] ;  /* 0x005db00001137983 */ /* 0x000ee60000300800 */
[----:B------:R-:W-:-:S02]  /*45460*/  IMAD.MOV.U32 R5, RZ, RZ, R7 ;  /* 0x000000ffff057224 */ /* 0x000fc400078e0007 */
[----:B------:R-:W-:-:S15]  /*45470*/  IMAD.MOV.U32 R4, RZ, RZ, R6 ;  /* 0x000000ffff047224 */ /* 0x000fde00078e0006 */
[----:B------:R0:W-:Y:S04]  /*45480*/  STL.64 [R1+0xed0], R8 ;  /* 0x000ed00801007387 */ /* 0x0001e80000100a00 */
[----:B------:R1:W-:Y:S04]  /*45490*/  STL.64 [R1+0xed8], R10 ;  /* 0x000ed80a01007387 */ /* 0x0003e80000100a00 */
[----:B0-----:R-:W2:Y:S04]  /*454a0*/  LDL.LU.64 R8, [R1+0xba0] ;  /* 0x000ba00001087983 */ /* 0x001ea80000300a00 */
[----:B-1----:R-:W2:Y:S04]  /*454b0*/  LDL.LU.64 R10, [R1+0xba8] ;  /* 0x000ba800010a7983 */ /* 0x002ea80000300a00 */
[----:B------:R-:W-:Y:S04]  /*454c0*/  STL [R1+0x5d3c], R5 ;  /* 0x005d3c0501007387 */ /* 0x000fe80000100800 */
[----:B------:R-:W-:Y:S04]  /*454d0*/  STL [R1+0x5d38], R4 ;  /* 0x005d380401007387 */ /* 0x000fe80000100800 */
[----:B------:R-:W2:Y:S04]  /*454e0*/  LDL R16, [R1+0x8] ;  /* 0x0000080001107983 */ /* 0x000ea80000100800 */
[----:B------:R-:W2:Y:S01]  /*454f0*/  LDL R17, [R1+0xc] ;  /* 0x00000c0001117983 */ /* 0x000ea20000100800 */
[----:B---3--:R-:W-:-:S03]  /*45500*/  IMAD R12, R12, 0x100, R19 ;  /* 0x000001000c0c7824 */ /* 0x008fc600078e0213 */
[----:B------:R-:W3:Y:S01]  /*45510*/  LDL.64 R18, [R1] ;  /* 0x0000000001127983 */ /* 0x000ee20000100a00 */
[----:B----4-:R-:W-:Y:S02]  /*45520*/  IMAD R13, R13, 0x100, R24 ;  /* 0x000001000d0d7824 */ /* 0x010fe400078e0218 */
[----:B------:R-:W-:Y:S02]  /*45530*/  IMAD R14, R14, 0x100, R25 ;  /* 0x000001000e0e7824 */ /* 0x000fe400078e0219 */
[----:B------:R-:W-:Y:S01]  /*45540*/  IMAD R15, R0, 0x100, R15 ;  /* 0x00000100000f7824 */ /* 0x000fe200078e020f */
[----:B------:R-:W-:Y:S02]  /*45550*/  F2FP.F16.E4M3.UNPACK_B R12, R12 ;  /* 0x0000000cff0c723e */ /* 0x000fe400020006ff */
[----:B------:R-:W-:Y:S02]  /*45560*/  F2FP.F16.E4M3.UNPACK_B R13, R13 ;  /* 0x0000000dff0d723e */ /* 0x000fe400020006ff */
[----:B------:R-:W-:-:S02]  /*45570*/  F2FP.F16.E4M3.UNPACK_B R14, R14 ;  /* 0x0000000eff0e723e */ /* 0x000fc400020006ff */
[----:B------:R-:W-:Y:S01]  /*45580*/  F2FP.F16.E4M3.UNPACK_B R15, R15 ;  /* 0x0000000fff0f723e */ /* 0x000fe200020006ff */
[----:B------:R-:W-:Y:S02]  /*45590*/  IMAD.MOV.U32 R3, RZ, RZ, R27 ;  /* 0x000000ffff037224 */ /* 0x000fe400078e001b */
[----:B------:R-:W-:-:S04]  /*455a0*/  IMAD.MOV.U32 R7, RZ, RZ, R26 ;  /* 0x000000ffff077224 */ /* 0x000fc800078e001a */
[C---:B--2---:R-:W-:Y:S01]  /*455b0*/  HMMA.16816.F32 R8, R12.reuse, R26, R8 ;  /* 0x0000001a0c08723c */ /* 0x044fe20000001808 */
[----:B---3--:R-:W-:Y:S04]  /*455c0*/  STL.64 [R1+0x5da8], R18 ;  /* 0x005da81201007387 */ /* 0x008fe80000100a00 */
[----:B------:R0:W-:Y:S04]  /*455d0*/  STL.64 [R1+0x5da0], R16 ;  /* 0x005da01001007387 */ /* 0x0001e80000100a00 */
[----:B0-----:R-:W2:Y:S04]  /*455e0*/  LDL.LU.64 R16, [R1+0x1310] ;  /* 0x0013100001107983 */ /* 0x001ea80000300a00 */
[----:B------:R-:W2:Y:S10]  /*455f0*/  LDL.LU.64 R18, [R1+0x1318] ;  /* 0x0013180001127983 */ /* 0x000eb40000300a00 */
[----:B------:R-:W-:Y:S04]  /*45600*/  STL.64 [R1+0xec0], R8 ;  /* 0x000ec00801007387 */ /* 0x000fe80000100a00 */
[----:B------:R-:W-:Y:S04]  /*45610*/  STL.64 [R1+0xec8], R10 ;  /* 0x000ec80a01007387 */ /* 0x000fe80000100a00 */
[----:B------:R-:W3:Y:S04]  /*45620*/  LDL.LU.64 R24, [R1+0x12f0] ;  /* 0x0012f00001187983 */ /* 0x000ee80000300a00 */
[----:B------:R-:W3:Y:S04]  /*45630*/  LDL.LU.64 R26, [R1+0x12f8] ;  /* 0x0012f800011a7983 */ /* 0x000ee80000300a00 */
[----:B------:R-:W-:Y:S04]  /*45640*/  STL [R1+0x5d44], R3 ;  /* 0x005d440301007387 */ /* 0x000fe80000100800 */
[----:B------:R0:W-:Y:S04]  /*45650*/  STL [R1+0x5d40], R7 ;  /* 0x005d400701007387 */ /* 0x0001e80000100800 */
[----:B------:R-:W4:Y:S04]  /*45660*/  LDL.LU.64 R4, [R1+0x1320] ;  /* 0x0013200001047983 */ /* 0x000f280000300a00 */
[----:B0-----:R-:W4:Y:S04]  /*45670*/  LDL.LU.64 R6, [R1+0x1328] ;  /* 0x0013280001067983 */ /* 0x001f280000300a00 */
[----:B------:R-:W3:Y:S04]  /*45680*/  LDL.LU R8, [R1+0xee0] ;  /* 0x000ee00001087983 */ /* 0x000ee80000300800 */
[----:B------:R-:W3:Y:S01]  /*45690*/  LDL.LU R9, [R1+0xee8] ;  /* 0x000ee80001097983 */ /* 0x000ee20000300800 */
[----:B------:R-:W-:Y:S01]  /*456a0*/  IMAD.MOV.U32 R2, RZ, RZ, R22 ;  /* 0x000000ffff027224 */ /* 0x000fe200078e0016 */
[C---:B--2---:R-:W-:Y:S06]  /*456b0*/  HMMA.16816.F32 R16, R12.reuse, R22, R16 ;  /* 0x000000160c10723c */ /* 0x044fec0000001810 */
[----:B----4-:R-:W-:Y:S01]  /*456c0*/  HMMA.16816.F32 R4, R12, R20, R4 ;  /* 0x000000140c04723c */ /* 0x010fe20000001804 */
[----:B---3--:R0:W-:Y:S04]  /*456d0*/  STL.64 [R1+0x5d68], R8 ;  /* 0x005d680801007387 */ /* 0x0081e80000100a00 */
[----:B0-----:R-:W2:Y:S04]  /*456e0*/  LDL.LU.64 R8, [R1+0x1300] ;  /* 0x0013000001087983 */ /* 0x001ea80000300a00 */
[----:B------:R-:W2:-:S14]  /*456f0*/  LDL.LU.64 R10, [R1+0x1308] ;  /* 0x00130800010a7983 */ /* 0x000e9c0000300a00 */
[----:B------:R-:W-:Y:S04]  /*45700*/  STL.64 [R1+0xeb0], R4 ;  /* 0x000eb00401007387 */ /* 0x000fe80000100a00 */
[----:B------:R-:W-:Y:S04]  /*45710*/  STL.64 [R1+0xeb8], R6 ;  /* 0x000eb80601007387 */ /* 0x000fe80000100a00 */
[----:B------:R-:W-:Y:S04]  /*45720*/  STL.64 [R1+0xea0], R16 ;  /* 0x000ea01001007387 */ /* 0x000fe80000100a00 */
[----:B------:R0:W-:Y:S04]  /*45730*/  STL.64 [R1+0xea8], R18 ;  /* 0x000ea81201007387 */ /* 0x0001e80000100a00 */
[----:B0-----:R-:W3:Y:S04]  /*45740*/  LDL.LU.64 R18, [R1+0x5da8] ;  /* 0x005da80001127983 */ /* 0x001ee80000300a00 */
[----:B------:R-:W2:Y:S01]  /*45750*/  LDL.LU.64 R16, [R1+0x5da0] ;  /* 0x005da00001107983 */ /* 0x000ea20000300a00 */
[----:B------:R-:W-:-:S02]  /*45760*/  IMAD.MOV.U32 R5, RZ, RZ, R20 ;  /* 0x000000ffff057224 */ /* 0x000fc400078e0014 */
[----:B------:R-:W-:Y:S02]  /*45770*/  IMAD.MOV.U32 R4, RZ, RZ, R21 ;  /* 0x000000ffff047224 */ /* 0x000fe400078e0015 */
[----:B------:R-:W-:Y:S01]  /*45780*/  IMAD.MOV.U32 R6, RZ, RZ, R23 ;  /* 0x000000ffff067224 */ /* 0x000fe200078e0017 */
[----:B------:R-:W4:Y:S04]  /*45790*/  LDL.LU.64 R20, [R1+0x12c0] ;  /* 0x0012c00001147983 */ /* 0x000f280000300a00 */
[----:B------:R-:W4:Y:S01]  /*457a0*/  LDL.LU.64 R22, [R1+0x12c8] ;  /* 0x0012c80001167983 */ /* 0x000f220000300a00 */
[C---:B--2---:R-:W-:Y:S06]  /*457b0*/  HMMA.16816.F32 R8, R12.reuse, R16, R8 ;  /* 0x000000100c08723c */ /* 0x044fec0000001808 */
[----:B---3--:R-:W-:Y:S01]  /*457c0*/  HMMA.16816.F32 R24, R12, R18, R24 ;  /* 0x000000120c18723c */ /* 0x008fe20000001818 */
[----:B----4-:R-:W-:Y:S04]  /*457d0*/  STL.64 [R1+0x5d88], R22 ;  /* 0x005d881601007387 */ /* 0x010fe80000100a00 */
[----:B------:R0:W-:Y:S01]  /*457e0*/  STL.64 [R1+0x5d80], R20 ;  /* 0x005d801401007387 */ /* 0x0001e20000100a00 */
[----:B------:R-:W-:-:S02]  /*457f0*/  IMAD.MOV.U32 R7, RZ, RZ, R19 ;  /* 0x000000ffff077224 */ /* 0x000fc400078e0013 */
[----:B------:R-:W-:Y:S01]  /*45800*/  IMAD.MOV.U32 R3, RZ, RZ, R18 ;  /* 0x000000ffff037224 */ /* 0x000fe200078e0012 */
[----:B0-----:R-:W2:Y:S04]  /*45810*/  LDL.LU.64 R20, [R1+0x12d0] ;  /* 0x0012d00001147983 */ /* 0x001ea80000300a00 */
[----:B------:R-:W2:Y:S04]  /*45820*/  LDL.LU.64 R22, [R1+0x12d8] ;  /* 0x0012d80001167983 */ /* 0x000ea80000300a00 */
[----:B------:R0:W-:Y:S04]  /*45830*/  STL.64 [R1+0xe90], R8 ;  /* 0x000e900801007387 */ /* 0x0001e80000100a00 */
[----:B------:R1:W-:Y:S04]  /*45840*/  STL.64 [R1+0xe98], R10 ;  /* 0x000e980a01007387 */ /* 0x0003e80000100a00 */
[----:B0-----:R-:W3:Y:S04]  /*45850*/  LDL.LU.64 R8, [R1+0x12b0] ;  /* 0x0012b00001087983 */ /* 0x001ee80000300a00 */
[----:B-1----:R-:W3:Y:S04]  /*45860*/  LDL.LU.64 R10, [R1+0x12b8] ;  /* 0x0012b800010a7983 */ /* 0x002ee80000300a00 */
[----:B------:R-:W-:Y:S04]  /*45870*/  STL.64 [R1+0xe80], R24 ;  /* 0x000e801801007387 */ /* 0x000fe80000100a00 */
[----:B------:R0:W-:Y:S04]  /*45880*/  STL.64 [R1+0xe88], R26 ;  /* 0x000e881a01007387 */ /* 0x0001e80000100a00 */
[----:B0-----:R-:W2:Y:S04]  /*45890*/  LDL.LU.64 R26, [R1+0x5d98] ;  /* 0x005d9800011a7983 */ /* 0x001ea80000300a00 */
[----:B------:R-:W4:Y:S04]  /*458a0*/  LDL.LU.64 R24, [R1+0x5d90] ;  /* 0x005d900001187983 */ /* 0x000f280000300a00 */
[----:B------:R-:W3:Y:S04]  /*458b0*/  LDL.LU.64 R16, [R1+0x12a0] ;  /* 0x0012a00001107983 */ /* 0x000ee80000300a00 */
[----:B------:R-:W3:Y:S04]  /*458c0*/  LDL.LU.64 R18, [R1+0x12a8] ;  /* 0x0012a80001127983 */ /* 0x000ee80000300a00 */
[----:B------:R-:W-:Y:S04]  /*458d0*/  STL.64 [R1+0x5d50], R6 ;  /* 0x005d500601007387 */ /* 0x000fe80000100a00 */
[----:B------:R0:W-:Y:S04]  /*458e0*/  STL.64 [R1+0x5d48], R4 ;  /* 0x005d480401007387 */ /* 0x0001e80000100a00 */
[----:B0-----:R-:W4:Y:S04]  /*458f0*/  LDL.LU.64 R4, [R1+0x12e0] ;  /* 0x0012e00001047983 */ /* 0x001f280000300a00 */
[----:B------:R-:W4:Y:S01]  /*45900*/  LDL.LU.64 R6, [R1+0x12e8] ;  /* 0x0012e80001067983 */ /* 0x000f220000300a00 */
[C---:B--2---:R-:W-:Y:S06]  /*45910*/  HMMA.16816.F32 R20, R12.reuse, R26, R20 ;  /* 0x0000001a0c14723c */ /* 0x044fec0000001814 */
[----:B----4-:R-:W-:-:S15]  /*45920*/  HMMA.16816.F32 R4, R12, R28, R4 ;  /* 0x0000001c0c04723c */ /* 0x010fde0000001804 */
[----:B------:R-:W-:-:S08]  /*45930*/  NOP ;  /* 0x0000000000007918 */ /* 0x000fd00000000000 */
[----:B------:R0:W-:Y:S04]  /*45940*/  STL.64 [R1+0xe70], R4 ;  /* 0x000e700401007387 */ /* 0x0001e80000100a00 */
[----:B------:R1:W-:Y:S04]  /*45950*/  STL.64 [R1+0xe78], R6 ;  /* 0x000e780601007387 */ /* 0x0003e80000100a00 */
[----:B0-----:R-:W2:Y:S04]  /*45960*/  LDL.LU.64 R4, [R1+0x1290] ;  /* 0x0012900001047983 */ /* 0x001ea80000300a00 */
[----:B-1----:R-:W2:Y:S04]  /*45970*/  LDL.LU.64 R6, [R1+0x1298] ;  /* 0x0012980001067983 */ /* 0x002ea80000300a00 */
[----:B------:R-:W-:Y:S04]  /*45980*/  STL.64 [R1+0xe60], R20 ;  /* 0x000e601401007387 */ /* 0x000fe80000100a00 */
[----:B------:R0:W-:Y:S04]  /*45990*/  STL.64 [R1+0xe68], R22 ;  /* 0x000e681601007387 */ /* 0x0001e80000100a00 */
[----:B0-----:R-:W4:Y:S04]  /*459a0*/  LDL.LU.64 R22, [R1+0x5d88] ;  /* 0x005d880001167983 */ /* 0x001f280000300a00 */
[----:B------:R-:W4:Y:S02]  /*459b0*/  LDL.LU.64 R20, [R1+0x5d80] ;  /* 0x005d800001147983 */ /* 0x000f240000300a00 */
[----:B----4-:R-:W-:-:S15]  /*459c0*/  HMMA.16816.F32 R20, R12, R24, R20 ;  /* 0x000000180c14723c */ /* 0x010fde0000001814 */
[----:B------:R-:W-:-:S08]  /*459d0*/  NOP ;  /* 0x0000000000007918 */ /* 0x000fd00000000000 */
[----:B------:R-:W-:Y:S04]  /*459e0*/  STL.64 [R1+0xe50], R20 ;  /* 0x000e501401007387 */ /* 0x000fe80000100a00 */
[----:B------:R0:W-:Y:S04]  /*459f0*/  STL.64 [R1+0xe58], R22 ;  /* 0x000e581601007387 */ /* 0x0001e80000100a00 */
[----:B0-----:R-:W3:Y:S04]  /*45a00*/  LDL.LU.64 R22, [R1+0x5d78] ;  /* 0x005d780001167983 */ /* 0x001ee80000300a00 */
[----:B------:R-:W4:Y:S04]  /*45a10*/  LDL.LU.64 R20, [R1+0x5d70] ;  /* 0x005d700001147983 */ /* 0x000f280000300a00 */
[----:B------:R-:W-:Y:S04]  /*45a20*/  STL.64 [R1+0x5c98], R26 ;  /* 0x005c981a01007387 */ /* 0x000fe80000100a00 */
[----:B------:R0:W-:Y:S04]  /*45a30*/  STL.64 [R1+0x5c90], R24 ;  /* 0x005c901801007387 */ /* 0x0001e80000100a00 */
[----:B0-----:R-:W2:Y:S04]  /*45a40*/  LDL.LU.64 R24, [R1+0x1280] ;  /* 0x0012800001187983 */ /* 0x001ea80000300a00 */
[----:B------:R-:W2:Y:S01]  /*45a50*/  LDL.LU.64 R26, [R1+0x1288] ;  /* 0x00128800011a7983 */ /* 0x000ea20000300a00 */
[C---:B---3--:R-:W-:Y:S06]  /*45a60*/  HMMA.16816.F32 R8, R12.reuse, R22, R8 ;  /* 0x000000160c08723c */ /* 0x048fec0000001808 */
[----:B----4-:R-:W-:-:S15]  /*45a70*/  HMMA.16816.F32 R16, R12, R20, R16 ;  /* 0x000000140c10723c */ /* 0x010fde0000001810 */
[----:B------:R-:W-:-:S02]  /*45a80*/  NOP ;  /* 0x0000000000007918 */ /* 0x000fc40000000000 */
[----:B------:R0:W-:Y:S04]  /*45a90*/  STL.64 [R1+0xe40], R8 ;  /* 0x000e400801007387 */ /* 0x0001e80000100a00 */
[----:B------:R1:W-:Y:S04]  /*45aa0*/  STL.64 [R1+0xe48], R10 ;  /* 0x000e480a01007387 */ /* 0x0003e80000100a00 */
[----:B0-----:R-:W3:Y:S04]  /*45ab0*/  LDL.LU.64 R8, [R1+0x5d68] ;  /* 0x005d680001087983 */ /* 0x001ee80000300a00 */
[----:B-1----:R-:W4:Y:S04]  /*45ac0*/  LDL.LU R10, [R1+0xef0] ;  /* 0x000ef000010a7983 */ /* 0x002f280000300800 */
[----:B------:R-:W4:Y:S04]  /*45ad0*/  LDL.LU R11, [R1+0xefc] ;  /* 0x000efc00010b7983 */ /* 0x000f280000300800 */
[----:B------:R-:W4:Y:S04]  /*45ae0*/  LDL.LU R0, [R1+0xef8] ;  /* 0x000ef80001007983 */ /* 0x000f280000300800 */
[----:B------:R-:W-:Y:S04]  /*45af0*/  STL.64 [R1+0xe30], R16 ;  /* 0x000e301001007387 */ /* 0x000fe80000100a00 */
[----:B------:R0:W-:Y:S04]  /*45b00*/  STL.64 [R1+0xe38], R18 ;  /* 0x000e381201007387 */ /* 0x0001e80000100a00 */
[----:B0-----:R-:W2:Y:S04]  /*45b10*/  LDL.LU.64 R18, [R1+0x5d60] ;  /* 0x005d600001127983 */ /* 0x001ea80000300a00 */
[----:B------:R-:W3:Y:S04]  /*45b20*/  LDL.LU.64 R16, [R1+0x5d58] ;  /* 0x005d580001107983 */ /* 0x000ee80000300a00 */
[----:B------:R0:W-:Y:S04]  /*45b30*/  STL.64 [R1+0x5ca8], R22 ;  /* 0x005ca81601007387 */ /* 0x0001e80000100a00 */
[----:B0-----:R-:W4:Y:S04]  /*45b40*/  LDL.LU R22, [R1+0xeec] ;  /* 0x000eec0001167983 */ /* 0x001f280000300800 */
[----:B------:R-:W4:Y:S04]  /*45b50*/  LDL.LU R23, [R1+0xef4] ;  /* 0x000ef40001177983 */ /* 0x000f280000300800 */
[----:B------:R0:W-:Y:S04]  /*45b60*/  STL.64 [R1+0x5ca0], R20 ;  /* 0x005ca01401007387 */ /* 0x0001e80000100a00 */
[----:B0-----:R-:W4:Y:S01]  /*45b70*/  LDL.LU R21, [R1+0xee4] ;  /* 0x000ee40001157983 */ /* 0x001f220000300800 */
[----:B--2---:R-:W-:-:S15]  /*45b80*/  HMMA.16816.F32 R4, R12, R18, R4 ;  /* 0x000000120c04723c */ /* 0x004fde0000001804 */
[----:B------:R-:W-:-:S08]  /*45b90*/  NOP ;  /* 0x0000000000007918 */ /* 0x000fd00000000000 */
[----:B------:R-:W-:Y:S04]  /*45ba0*/  STL.64 [R1+0xe20], R4 ;  /* 0x000e200401007387 */ /* 0x000fe80000100a00 */
[----:B------:R0:W-:Y:S04]  /*45bb0*/  STL.64 [R1+0xe28], R6 ;  /* 0x000e280601007387 */ /* 0x0001e80000100a00 */
[----:B0-----:R-:W2:Y:S01]  /*45bc0*/  LDL.LU.64 R6, [R1+0x5d50] ;  /* 0x005d500001067983 */ /* 0x001ea20000300a00 */
[----:B---3--:R-:W-:Y:S03]  /*45bd0*/  HMMA.16816.F32 R24, R12, R16, R24 ;  /* 0x000000100c18723c */ /* 0x008fe60000001818 */
[----:B------:R-:W3:-:S15]  /*45be0*/  LDL.LU.64 R4, [R1+0x5d48] ;  /* 0x005d480001047983 */ /* 0x000ede0000300a00 */
[----:B------:R-:W-:-:S05]  /*45bf0*/  NOP ;  /* 0x0000000000007918 */ /* 0x000fca0000000000 */
[----:B------:R-:W-:Y:S04]  /*45c00*/  STL.64 [R1+0xe10], R24 ;  /* 0x000e101801007387 */ /* 0x000fe80000100a00 */
[----:B------:R0:W-:Y:S02]  /*45c10*/  STL.64 [R1+0xe18], R26 ;  /* 0x000e181a01007387 */ /* 0x0001e40000100a00 */
[----:B0-----:R-:W-:Y:S02]  /*45c20*/  IMAD.MOV.U32 R26, RZ, RZ, R3 ;  /* 0x000000ffff1a7224 */ /* 0x001fe400078e0003 */
[----:B------:R-:W4:Y:S01]  /*45c30*/  LDL.LU R3, [R1+0x5d44] ;  /* 0x005d440001037983 */ /* 0x000f220000300800 */
[----:B--2---:R-:W-:-:S03]  /*45c40*/  IMAD.MOV.U32 R27, RZ, RZ, R7 ;  /* 0x000000ffff1b7224 */ /* 0x004fc600078e0007 */
[----:B------:R-:W2:Y:S04]  /*45c50*/  LDL.LU R7, [R1+0x5d40] ;  /* 0x005d400001077983 */ /* 0x000ea80000300800 */
[----:B------:R-:W3:Y:S04]  /*45c60*/  LDL.64 R24, [R1+0x8] ;  /* 0x0000080001187983 */ /* 0x000ee80000100a00 */
[----:B------:R-:W-:Y:S04]  /*45c70*/  STL.64 [R1+0x5cc8], R26 ;  /* 0x005cc81a01007387 */ /* 0x000fe80000100a00 */
[----:B---3--:R0:W-:Y:S04]  /*45c80*/  STL.64 [R1+0x5cc0], R24 ;  /* 0x005cc01801007387 */ /* 0x0081e80000100a00 */
[----:B------:R-:W-:Y:S04]  /*45c90*/  STL.64 [R1+0x5c78], R18 ;  /* 0x005c781201007387 */ /* 0x000fe80000100a00 */
[----:B------:R1:W-:Y:S01]  /*45ca0*/  STL.64 [R1+0x5c70], R16 ;  /* 0x005c701001007387 */ /* 0x0003e20000100a00 */
[----:B0-----:R-:W-:-:S02]  /*45cb0*/  IMAD.MOV.U32 R24, RZ, RZ, R5 ;  /* 0x000000ffff187224 */ /* 0x001fc400078e0005 */
[----:B------:R-:W-:Y:S01]  /*45cc0*/  IMAD.MOV.U32 R25, RZ, RZ, R4 ;  /* 0x000000ffff197224 */ /* 0x000fe200078e0004 */
[----:B------:R-:W3:Y:S04]  /*45cd0*/  LDL.LU R5, [R1+0x5d3c] ;  /* 0x005d3c0001057983 */ /* 0x000ee80000300800 */
[----:B------:R-:W3:Y:S01]  /*45ce0*/  LDL.LU R4, [R1+0x5d38] ;  /* 0x005d380001047983 */ /* 0x000ee20000300800 */
[----:B------:R-:W-:Y:S02]  /*45cf0*/  IMAD.MOV.U32 R26, RZ, RZ, R2 ;  /* 0x000000ffff1a7224 */ /* 0x000fe400078e0002 */
[----:B------:R-:W-:Y:S01]  /*45d00*/  IMAD.MOV.U32 R27, RZ, RZ, R6 ;  /* 0x000000ffff1b7224 */ /* 0x000fe200078e0006 */
[----:B-1----:R-:W3:Y:S04]  /*45d10*/  LDL.LU.64 R16, [R1+0x14e0] ;  /* 0x0014e00001107983 */ /* 0x002ee80000300a00 */
[----:B------:R-:W3:Y:S04]  /*45d20*/  LDL.LU.64 R18, [R1+0x14e8] ;  /* 0x0014e80001127983 */ /* 0x000ee80000300a00 */
[----:B------:R-:W3:Y:S04]  /*45d30*/  LDL.LU R2, [R1+0x5d34] ;  /* 0x005d340001027983 */ /* 0x000ee80000300800 */
[----:B------:R-:W3:Y:S04]  /*45d40*/  LDL.LU R6, [R1+0x5d30] ;  /* 0x005d300001067983 */ /* 0x000ee80000300800 */
[----:B------:R2:W-:Y:S02]  /*45d50*/  STL.64 [R1+0x5ce8], R26 ;  /* 0x005ce81a01007387 */ /* 0x0005e40000100a00 */
[----:B--2---:R-:W-:-:S02]  /*45d60*/  IMAD.MOV.U32 R26, RZ, RZ, R7 ;  /* 0x000000ffff1a7224 */ /* 0x004fc400078e0007 */
[----:B----4-:R-:W-:Y:S01]  /*45d70*/  IMAD.MOV.U32 R27, RZ, RZ, R3 ;  /* 0x000000ffff1b7224 */ /* 0x010fe200078e0003 */
[----:B------:R-:W2:Y:S04]  /*45d80*/  LDL.LU R7, [R1+0x5d2c] ;  /* 0x005d2c0001077983 */ /* 0x000ea80000300800 */
[----:B------:R-:W4:Y:S04]  /*45d90*/  LDL.LU R3, [R1+0x5d28] ;  /* 0x005d280001037983 */ /* 0x000f280000300800 */
[----:B------:R3:W-:Y:S02]  /*45da0*/  STL.64 [R1+0x5ce0], R24 ;  /* 0x005ce01801007387 */ /* 0x0007e40000100a00 */
[----:B---3--:R-:W-:-:S02]  /*45db0*/  IMAD.MOV.U32 R25, RZ, RZ, R5 ;  /* 0x000000ffff197224 */ /* 0x008fc400078e0005 */
[----:B------:R-:W-:Y:S02]  /*45dc0*/  IMAD.MOV.U32 R24, RZ, RZ, R4 ;  /* 0x000000ffff187224 */ /* 0x000fe400078e0004 */
[----:B------:R-:W3:Y:S04]  /*45dd0*/  LDL.LU R4, [R1+0x5d24] ;  /* 0x005d240001047983 */ /* 0x000ee80000300800 */
[----:B------:R-:W3:Y:S04]  /*45de0*/  LDL.LU R5, [R1+0x5d20] ;  /* 0x005d200001057983 */ /* 0x000ee80000300800 */
[----:B------:R-:W-:Y:S04]  /*45df0*/  STL.64 [R1+0x5d18], R26 ;  /* 0x005d181a01007387 */ /* 0x000fe80000100a00 */
[----:B------:R0:W-:Y:S04]  /*45e00*/  STL.64 [R1+0x5d10], R24 ;  /* 0x005d101801007387 */ /* 0x0001e80000100a00 */
[----:B0-----:R-:W2:Y:S04]  /*45e10*/  LDL.LU.64 R24, [R1+0x1270] ;  /* 0x0012700001187983 */ /* 0x001ea80000300a00 */
[----:B------:R-:W2:Y:S01]  /*45e20*/  LDL.LU.64 R26, [R1+0x1278] ;  /* 0x00127800011a7983 */ /* 0x000ea20000300a00 */
[----:B------:R-:W-:-:S02]  /*45e30*/  IMAD R8, R8, 0x100, R21 ;  /* 0x0000010008087824 */ /* 0x000fc400078e0215 */
[----:B------:R-:W-:Y:S02]  /*45e40*/  IMAD R9, R9, 0x100, R22 ;  /* 0x0000010009097824 */ /* 0x000fe400078e0216 */
[----:B------:R-:W-:Y:S01]  /*45e50*/  IMAD R10, R10, 0x100, R23 ;  /* 0x000001000a0a7824 */ /* 0x000fe200078e0217 */
[C---:B---3--:R-:W-:Y:S06]  /*45e60*/  HMMA.16816.F32 R16, R12.reuse, R4, R16 ;  /* 0x000000040c10723c */ /* 0x048fec0000001810 */
[----:B--2---:R-:W-:-:S15]  /*45e70*/  HMMA.16816.F32 R24, R12, R6, R24 ;  /* 0x000000060c18723c */ /* 0x004fde0000001818 */
[----:B------:R-:W-:-:S08]  /*45e80*/  NOP ;  /* 0x0000000000007918 */ /* 0x000fd00000000000 */
[----:B------:R0:W-:Y:S04]  /*45e90*/  STL.64 [R1+0xe00], R24 ;  /* 0x000e001801007387 */ /* 0x0001e80000100a00 */
[----:B------:R1:W-:Y:S04]  /*45ea0*/  STL.64 [R1+0xe08], R26 ;  /* 0x000e081a01007387 */ /* 0x0003e80000100a00 */
[----:B0-----:R-:W4:Y:S04]  /*45eb0*/  LDL.LU.64 R24, [R1+0x14d0] ;  /* 0x0014d00001187983 */ /* 0x001f280000300a00 */
[----:B-1----:R-:W4:Y:S04]  /*45ec0*/  LDL.LU.64 R26, [R1+0x14d8] ;  /* 0x0014d800011a7983 */ /* 0x002f280000300a00 */
[----:B------:R-:W-:Y:S04]  /*45ed0*/  STL.64 [R1+0x1030], R16 ;  /* 0x0010301001007387 */ /* 0x000fe80000100a00 */
[----:B------:R-:W-:Y:S04]  /*45ee0*/  STL.64 [R1+0x1038], R18 ;  /* 0x0010381201007387 */ /* 0x000fe80000100a00 */
[----:B------:R-:W2:Y:S04]  /*45ef0*/  LDL.LU.64 R20, [R1+0x1220] ;  /* 0x0012200001147983 */ /* 0x000ea80000300a00 */
[----:B------:R-:W3:Y:S04]  /*45f00*/  LDL.LU.64 R22, [R1+0x1228] ;  /* 0x0012280001167983 */ /* 0x000ee80000300a00 */
[----:B---3--:R-:W-:Y:S04]  /*45f10*/  STL.64 [R1+0x5cb8], R22 ;  /* 0x005cb81601007387 */ /* 0x008fe80000100a00 */
[----:B--2---:R0:W-:Y:S04]  /*45f20*/  STL.64 [R1+0x5cb0], R20 ;  /* 0x005cb01401007387 */ /* 0x0041e80000100a00 */
[----:B0-----:R-:W2:Y:S04]  /*45f30*/  LDL.LU.64 R20, [R1+0x1230] ;  /* 0x0012300001147983 */ /* 0x001ea80000300a00 */
[----:B------:R-:W3:Y:S04]  /*45f40*/  LDL.LU.64 R22, [R1+0x1238] ;  /* 0x0012380001167983 */ /* 0x000ee80000300a00 */
[----:B---3--:R-:W-:Y:S04]  /*45f50*/  STL.64 [R1+0x5cd8], R22 ;  /* 0x005cd81601007387 */ /* 0x008fe80000100a00 */
[----:B--2---:R0:W-:Y:S04]  /*45f60*/  STL.64 [R1+0x5cd0], R20 ;  /* 0x005cd01401007387 */ /* 0x0041e80000100a00 */
[----:B0-----:R-:W2:Y:S04]  /*45f70*/  LDL.LU.64 R20, [R1+0x1240] ;  /* 0x0012400001147983 */ /* 0x001ea80000300a00 */
[----:B------:R-:W3:Y:S01]  /*45f80*/  LDL.LU.64 R22, [R1+0x1248] ;  /* 0x0012480001167983 */ /* 0x000ee20000300a00 */
[----:B----4-:R-:W-:Y:S03]  /*45f90*/  HMMA.16816.F32 R24, R12, R2, R24 ;  /* 0x000000020c18723c */ /* 0x010fe60000001818 */
[----:B---3--:R-:W-:Y:S04]  /*45fa0*/  STL.64 [R1+0x5cf8], R22 ;  /* 0x005cf81601007387 */ /* 0x008fe80000100a00 */
[----:B--2---:R0:W-:Y:S04]  /*45fb0*/  STL.64 [R1+0x5cf0], R20 ;  /* 0x005cf01401007387 */ /* 0x0041e80000100a00 */
[----:B0-----:R-:W2:Y:S04]  /*45fc0*/  LDL.LU.64 R20, [R1+0x1260] ;  /* 0x0012600001147983 */ /* 0x001ea80000300a00 */
[----:B------:R-:W3:Y:S04]  /*45fd0*/  LDL.LU.64 R22, [R1+0x1268] ;  /* 0x0012680001167983 */ /* 0x000ee80000300a00 */
[----:B---3--:R-:W-:Y:S04]  /*45fe0*/  STL.64 [R1+0x5d08], R22 ;  /* 0x005d081601007387 */ /* 0x008fe80000100a00 */
[----:B--2---:R0:W-:Y:S04]  /*45ff0*/  STL.64 [R1+0x5d00], R20 ;  /* 0x005d001401007387 */ /* 0x0041e80000100a00 */
[----:B0-----:R-:W2:Y:S04]  /*46000*/  LDL.LU.64 R20, [R1+0xdf0] ;  /* 0x000df00001147983 */ /* 0x001ea80000300a00 */
[----:B------:R-:W2:Y:S04]  /*46010*/  LDL.LU.64 R22, [R1+0xdf8] ;  /* 0x000df80001167983 */ /* 0x000ea80000300a00 */
[----:B------:R-:W3:Y:S04]  /*46020*/  LDL.LU.64 R16, [R1+0x1200] ;  /* 0x0012000001107983 */ /* 0x000ee80000300a00 */
[----:B------:R-:W3:Y:S04]  /*46030*/  LDL.LU.64 R18, [R1+0x1208] ;  /* 0x0012080001127983 */ /* 0x000ee80000300a00 */
[----:B------:R-:W-:Y:S04]  /*46040*/  STL.64 [R1+0x5c68], R6 ;  /* 0x005c680601007387 */ /* 0x000fe80000100a00 */
[----:B------:R0:W-:Y:S04]  /*46050*/  STL.64 [R1+0x5c60], R4 ;  /* 0x005c600401007387 */ /* 0x0001e80000100a00 */
[----:B0-----:R-:W4:Y:S04]  /*46060*/  LDL.LU.64 R4, [R1+0x1250] ;  /* 0x0012500001047983 */ /* 0x001f280000300a00 */
[----:B------:R-:W4:Y:S04]  /*46070*/  LDL.LU.64 R6, [R1+0x1258] ;  /* 0x0012580001067983 */ /* 0x000f280000300a00 */
[----:B------:R-:W-:Y:S04]  /*46080*/  STL.64 [R1+0x1020], R24 ;  /* 0x0010201801007387 */ /* 0x000fe80000100a00 */
[----:B------:R0:W-:Y:S04]  /*46090*/  STL.64 [R1+0x1028], R26 ;  /* 0x0010281a01007387 */ /* 0x0001e80000100a00 */
[----:B0-----:R-:W3:Y:S04]  /*460a0*/  LDL.LU.64 R26, [R1+0x5d18] ;  /* 0x005d1800011a7983 */ /* 0x001ee80000300a00 */
[----:B------:R-:W2:Y:S01]  /*460b0*/  LDL.LU.64 R24, [R1+0x5d10] ;  /* 0x005d100001187983 */ /* 0x000ea20000300a00 */
[----:B------:R-:W-:Y:S01]  /*460c0*/  IMAD R11, R0, 0x100, R11 ;  /* 0x00000100000b7824 */ /* 0x000fe200078e020b */
[----:B------:R-:W-:-:S02]  /*460d0*/  F2FP.F16.E4M3.UNPACK_B R8, R8 ;  /* 0x00000008ff08723e */ /* 0x000fc400020006ff */
[----:B------:R-:W-:Y:S02]  /*460e0*/  F2FP.F16.E4M3.UNPACK_B R9, R9 ;  /* 0x00000009ff09723e */ /* 0x000fe400020006ff */
[----:B------:R-:W-:Y:S01]  /*460f0*/  F2FP.F16.E4M3.UNPACK_B R10, R10 ;  /* 0x0000000aff0a723e */ /* 0x000fe200020006ff */
[----:B--2---:R-:W-:Y:S01]  /*46100*/  HMMA.16816.F32 R12, R12, R24, R20 ;  /* 0x000000180c0c723c */ /* 0x004fe20000001814 */
[----:B------:R-:W3:Y:S04]  /*46110*/  LDL.LU.64 R22, [R1+0x5d08] ;  /* 0x005d080001167983 */ /* 0x000ee80000300a00 */
[----:B------:R-:W3:Y:S01]  /*46120*/  LDL.LU.64 R20, [R1+0x5d00] ;  /* 0x005d000001147983 */ /* 0x000ee20000300a00 */
[----:B------:R-:W-:-:S15]  /*46130*/  F2FP.F16.E4M3.UNPACK_B R11, R11 ;  /* 0x0000000bff0b723e */ /* 0x000fde00020006ff */
[----:B------:R-:W-:-:S02]  /*46140*/  NOP ;  /* 0x0000000000007918 */ /* 0x000fc40000000000 */
[----:B------:R0:W-:Y:S01]  /*46150*/  STL.64 [R1+0xdf0], R12 ;  /* 0x000df00c01007387 */ /* 0x0001e20000100a00 */
[----:B------:R-:W-:-:S03]  /*46160*/  IMAD.MOV.U32 R0, RZ, RZ, R15 ;  /* 0x000000ffff007224 */ /* 0x000fc600078e000f */
[----:B------:R1:W-:Y:S04]  /*46170*/  STL [R1+0xdf8], R14 ;  /* 0x000df80e01007387 */ /* 0x0003e80000100800 */
[----:B0-----:R-:W2:Y:S04]  /*46180*/  LDL.LU.64 R12, [R1+0x1210] ;  /* 0x00121000010c7983 */ /* 0x001ea80000300a00 */
[----:B-1----:R-:W2:Y:S04]  /*46190*/  LDL.LU.64 R14, [R1+0x1218] ;  /* 0x00121800010e7983 */ /* 0x002ea80000300a00 */
[----:B------:R-:W-:Y:S01]  /*461a0*/  STL [R1+0x5060], R0 ;  /* 0x0050600001007387 */ /* 0x000fe20000100800 */
[----:B---3--:R-:W-:Y:S03]  /*461b0*/  HMMA.16816.F32 R24, R8, R26, R20 ;  /* 0x0000001a0818723c */ /* 0x008fe60000001814 */
[----:B------:R-:W3:Y:S04]  /*461c0*/  LDL.LU.64 R22, [R1+0x5cf8] ;  /* 0x005cf80001167983 */ /* 0x000ee80000300a00 */
[----:B------:R-:W3:-:S15]  /*461d0*/  LDL.LU.64 R20, [R1+0x5cf0] ;  /* 0x005cf00001147983 */ /* 0x000ede0000300a00 */
[----:B------:R-:W-:-:S01]  /*461e0*/  NOP ;  /* 0x0000000000007918 */ /* 0x000fc20000000000 */
[----:B------:R-:W-:Y:S04]  /*461f0*/  STL.64 [R1+0xde0], R24 ;  /* 0x000de01801007387 */ /* 0x000fe80000100a00 */
[----:B------:R0:W-:Y:S04]  /*46200*/  STL.64 [R1+0xde8], R26 ;  /* 0x000de81a01007387 */ /* 0x0001e80000100a00 */
[----:B0-----:R-:W3:Y:S04]  /*46210*/  LDL.LU.64 R26, [R1+0x5ce8] ;  /* 0x005ce800011a7983 */ /* 0x001ee80000300a00 */
[----:B------:R-:W4:Y:S02]  /*46220*/  LDL.LU.64 R24, [R1+0x5ce0] ;  /* 0x005ce00001187983 */ /* 0x000f240000300a00 */
[C---:B----4-:R-:W-:Y:S06]  /*46230*/  HMMA.16816.F32 R4, R8.reuse, R24, R4 ;  /* 0x000000180804723c */ /* 0x050fec0000001804 */
[----:B---3--:R-:W-:-:S15]  /*46240*/  HMMA.16816.F32 R24, R8, R26, R20 ;  /* 0x0000001a0818723c */ /* 0x008fde0000001814 */
[----:B------:R-:W-:-:S02]  /*46250*/  NOP ;  /* 0x0000000000007918 */ /* 0x000fc40000000000 */
[----:B------:R0:W-:Y:S01]  /*46260*/  STL.64 [R1+0xdd0], R4 ;  /* 0x000dd00401007387 */ /* 0x0001e20000100a00 */
[----:B------:R-:W-:-:S03]  /*46270*/  IMAD.MOV.U32 R0, RZ, RZ, R7 ;  /* 0x000000ffff007224 */ /* 0x000fc600078e0007 */
[----:B------:R1:W-:Y:S04]  /*46280*/  STL [R1+0xdd8], R6 ;  /* 0x000dd80601007387 */ /* 0x0003e80000100800 */
[----:B0-----:R-:W3:Y:S04]  /*46290*/  LDL.LU.64 R4, [R1+0x11f0] ;  /* 0x0011f00001047983 */ /* 0x001ee80000300a00 */
[----:B-1----:R-:W3:Y:S04]  /*462a0*/  LDL.LU.64 R6, [R1+0x11f8] ;  /* 0x0011f80001067983 */ /* 0x002ee80000300a00 */
[----:B------:R-:W-:Y:S04]  /*462b0*/  STL [R1+0x5178], R0 ;  /* 0x0051780001007387 */ /* 0x000fe80000100800 */
[----:B------:R-:W4:Y:S04]  /*462c0*/  LDL.LU.64 R22, [R1+0x5cd8] ;  /* 0x005cd80001167983 */ /* 0x000f280000300a00 */
[----:B------:R-:W4:Y:S04]  /*462d0*/  LDL.LU.64 R20, [R1+0x5cd0] ;  /* 0x005cd00001147983 */ /* 0x000f280000300a00 */
[----:B------:R-:W-:Y:S04]  /*462e0*/  STL.64 [R1+0xdc0], R24 ;  /* 0x000dc01801007387 */ /* 0x000fe80000100a00 */
[----:B------:R0:W-:Y:S04]  /*462f0*/  STL.64 [R1+0xdc8], R26 ;  /* 0x000dc81a01007387 */ /* 0x0001e80000100a00 */
[----:B0-----:R-:W2:Y:S04]  /*46300*/  LDL.LU.64 R26, [R1+0x5cc8] ;  /* 0x005cc800011a7983 */ /* 0x001ea80000300a00 */
[----:B------:R-:W4:Y:S02]  /*46310*/  LDL.LU.64 R24, [R1+0x5cc0] ;  /* 0x005cc00001187983 */ /* 0x000f240000300a00 */
[----:B----4-:R-:W-:-:S15]  /*46320*/  HMMA.16816.F32 R20, R8, R24, R20 ;  /* 0x000000180814723c */ /* 0x010fde0000001814 */
[----:B------:R-:W-:-:S08]  /*46330*/  NOP ;  /* 0x0000000000007918 */ /* 0x000fd00000000000 */
[----:B------:R-:W-:Y:S04]  /*46340*/  STL.64 [R1+0xdb0], R20 ;  /* 0x000db01401007387 */ /* 0x000fe80000100a00 */
[----:B------:R0:W-:Y:S04]  /*46350*/  STL.64 [R1+0xdb8], R22 ;  /* 0x000db81601007387 */ /* 0x0001e80000100a00 */
[----:B0-----:R-:W2:Y:S04]  /*46360*/  LDL.LU.64 R22, [R1+0x5cb8] ;  /* 0x005cb80001167983 */ /* 0x001ea80000300a00 */
[----:B------:R-:W2:Y:S01]  /*46370*/  LDL.LU.64 R20, [R1+0x5cb0] ;  /* 0x005cb00001147983 */ /* 0x000ea20000300a00 */
[----:B------:R-:W-:-:S02]  /*46380*/  IMAD.MOV.U32 R0, RZ, RZ, R25 ;  /* 0x000000ffff007224 */ /* 0x000fc400078e0019 */
[----:B--2---:R-:W-:Y:S01]  /*46390*/  HMMA.16816.F32 R24, R8, R26, R20 ;  /* 0x0000001a0818723c */ /* 0x004fe20000001814 */
[----:B------:R-:W2:Y:S04]  /*463a0*/  LDL.LU.64 R22, [R1+0x5ca8] ;  /* 0x005ca80001167983 */ /* 0x000ea80000300a00 */
[----:B------:R-:W4:-:S15]  /*463b0*/  LDL.LU.64 R20, [R1+0x5ca0] ;  /* 0x005ca00001147983 */ /* 0x000f1e0000300a00 */
[----:B------:R-:W-:-:S03]  /*463c0*/  NOP ;  /* 0x0000000000007918 */ /* 0x000fc60000000000 */
[----:B------:R-:W-:Y:S04]  /*463d0*/  STL.64 [R1+0xda0], R24 ;  /* 0x000da01801007387 */ /* 0x000fe80000100a00 */
[----:B------:R0:W-:Y:S04]  /*463e0*/  STL.64 [R1+0xda8], R26 ;  /* 0x000da81a01007387 */ /* 0x0001e80000100a00 */
[----:B0-----:R-:W3:Y:S01]  /*463f0*/  LDL.LU.64 R26, [R1+0x5c98] ;  /* 0x005c9800011a7983 */ /* 0x001ee20000300a00 */
[----:B------:R-:W-:Y:S03]  /*46400*/  HMMA.16816.F32 R12, R8, R28, R12 ;  /* 0x0000001c080c723c */ /* 0x000fe6000000180c */
[----:B------:R-:W2:-:S15]  /*46410*/  LDL.LU.64 R24, [R1+0x5c90] ;  /* 0x005c900001187983 */ /* 0x000e9e0000300a00 */
[----:B------:R-:W-:-:S05]  /*46420*/  NOP ;  /* 0x0000000000007918 */ /* 0x000fca0000000000 */
[----:B------:R-:W-:Y:S04]  /*46430*/  STL.64 [R1+0xd90], R12 ;  /* 0x000d900c01007387 */ /* 0x000fe80000100a00 */
[----:B------:R3:W-:Y:S02]  /*46440*/  STL.64 [R1+0xd98], R14 ;  /* 0x000d980e01007387 */ /* 0x0007e40000100a00 */
[----:B---3--:R-:W-:Y:S02]  /*46450*/  HMMA.16816.F32 R12, R8, R26, R16 ;  /* 0x0000001a080c723c */ /* 0x008fe40000001810 */
[----:B------:R-:W3:Y:S04]  /*46460*/  LDL.LU.64 R16, [R1+0x11d0] ;  /* 0x0011d00001107983 */ /* 0x000ee80000300a00 */
[----:B------:R-:W4:-:S15]  /*46470*/  LDL.LU.64 R18, [R1+0x11d8] ;  /* 0x0011d80001127983 */ /* 0x000f1e0000300a00 */
[----:B------:R-:W-:-:S02]  /*46480*/  NOP ;  /* 0x0000000000007918 */ /* 0x000fc40000000000 */
[----:B------:R-:W-:Y:S04]  /*46490*/  STL.64 [R1+0xd80], R12 ;  /* 0x000d800c01007387 */ /* 0x000fe80000100a00 */
[----:B------:R-:W-:Y:S04]  /*464a0*/  STL.64 [R1+0xd88], R14 ;  /* 0x000d880e01007387 */ /* 0x000fe80000100a00 */
[----:B----4-:R-:W-:Y:S04]  /*464b0*/  STL.64 [R1+0x5c88], R18 ;  /* 0x005c881201007387 */ /* 0x010fe80000100a00 */
[----:B---3--:R0:W-:Y:S04]  /*464c0*/  STL.64 [R1+0x5c80], R16 ;  /* 0x005c801001007387 */ /* 0x0081e80000100a00 */
[----:B0-----:R-:W3:Y:S04]  /*464d0*/  LDL.LU.64 R16, [R1+0x11e0] ;  /* 0x0011e00001107983 */ /* 0x001ee80000300a00 */
[----:B------:R-:W3:Y:S01]  /*464e0*/  LDL.LU.64 R18, [R1+0x11e8] ;  /* 0x0011e80001127983 */ /* 0x000ee20000300a00 */
[----:B--2---:R-:W-:Y:S03]  /*464f0*/  HMMA.16816.F32 R4, R8, R24, R4 ;  /* 0x000000180804723c */ /* 0x004fe60000001804 */
[----:B------:R-:W2:Y:S04]  /*46500*/  LDL.LU R12, [R1+0xf00] ;  /* 0x000f0000010c7983 */ /* 0x000ea80000300800 */
[----:B------:R-:W4:Y:S04]  /*46510*/  LDL.LU R13, [R1+0xf08] ;  /* 0x000f0800010d7983 */ /* 0x000f280000300800 */
[----:B------:R-:W4:-:S12]  /*46520*/  LDL.LU R14, [R1+0xf10] ;  /* 0x000f1000010e7983 */ /* 0x000f180000300800 */
[----:B------:R0:W-:Y:S04]  /*46530*/  STL.64 [R1+0xd70], R4 ;  /* 0x000d700401007387 */ /* 0x0001e80000100a00 */
[----:B------:R1:W-:Y:S04]  /*46540*/  STL.64 [R1+0xd78], R6 ;  /* 0x000d780601007387 */ /* 0x0003e80000100a00 */
[----:B0-----:R-:W2:Y:S04]  /*46550*/  LDL.LU.64 R4, [R1+0x11c0] ;  /* 0x0011c00001047983 */ /* 0x001ea80000300a00 */
[----:B-1----:R-:W2:Y:S04]  /*46560*/  LDL.LU.64 R6, [R1+0x11c8] ;  /* 0x0011c80001067983 */ /* 0x002ea80000300a00 */
[----:B------:R-:W4:Y:S04]  /*46570*/  LDL.LU R15, [R1+0xf18] ;  /* 0x000f1800010f7983 */ /* 0x000f280000300800 */
[----:B------:R-:W-:Y:S04]  /*46580*/  STL.64 [R1+0x5be0], R26 ;  /* 0x005be01a01007387 */ /* 0x000fe80000100a00 */
[----:B------:R0:W-:Y:S04]  /*46590*/  STL.64 [R1+0x5bd8], R24 ;  /* 0x005bd81801007387 */ /* 0x0001e80000100a00 */
[----:B0-----:R-:W2:Y:S01]  /*465a0*/  LDL.64 R24, [R1+0x20] ;  /* 0x0000200001187983 */ /* 0x001ea20000100a00 */
[----:B---3--:R-:W-:-:S15]  /*465b0*/  HMMA.16816.F32 R16, R8, R22, R16 ;  /* 0x000000160810723c */ /* 0x008fde0000001810 */
[----:B------:R-:W-:-:S08]  /*465c0*/  NOP ;  /* 0x0000000000007918 */ /* 0x000fd00000000000 */
[----:B------:R-:W-:Y:S04]  /*465d0*/  STL.64 [R1+0xd60], R16 ;  /* 0x000d601001007387 */ /* 0x000fe80000100a00 */
[----:B------:R0:W-:Y:S04]  /*465e0*/  STL.64 [R1+0xd68], R18 ;  /* 0x000d681201007387 */ /* 0x0001e80000100a00 */
[----:B0-----:R-:W3:Y:S04]  /*465f0*/  LDL.LU.64 R18, [R1+0x5c88] ;  /* 0x005c880001127983 */ /* 0x001ee80000300a00 */
[----:B------:R-:W3:Y:S04]  /*46600*/  LDL.LU.64 R16, [R1+0x5c80] ;  /* 0x005c800001107983 */ /* 0x000ee80000300a00 */
[----:B------:R-:W4:Y:S01]  /*46610*/  LDL.64 R26, [R1+0x18] ;  /* 0x00001800011a7983 */ /* 0x000f220000100a00 */
[C---:B---3--:R-:W-:Y:S03]  /*46620*/  HMMA.16816.F32 R16, R8.reuse, R20, R16 ;  /* 0x000000140810723c */ /* 0x048fe60000001810 */
[----:B----4-:R0:W-:Y:S04]  /*46630*/  STL.64 [R1+0x5c28], R26 ;  /* 0x005c281a01007387 */ /* 0x0101e80000100a00 */
[----:B0-----:R-:W3:Y:S04]  /*46640*/  LDL.LU R26, [R1+0xf04] ;  /* 0x000f0400011a7983 */ /* 0x001ee80000300800 */
[----:B------:R-:W4:Y:S04]  /*46650*/  LDL.LU R27, [R1+0xf0c] ;  /* 0x000f0c00011b7983 */ /* 0x000f280000300800 */
[----:B--2---:R-:W-:Y:S08]  /*46660*/  STL.64 [R1+0x5c20], R24 ;  /* 0x005c201801007387 */ /* 0x004ff00000100a00 */
[----:B------:R-:W-:Y:S04]  /*46670*/  STL.64 [R1+0xd50], R16 ;  /* 0x000d501001007387 */ /* 0x000fe80000100a00 */
[----:B------:R0:W-:Y:S04]  /*46680*/  STL.64 [R1+0xd58], R18 ;  /* 0x000d581201007387 */ /* 0x0001e80000100a00 */
[----:B0-----:R-:W2:Y:S04]  /*46690*/  LDL.LU.64 R18, [R1+0x5c78] ;  /* 0x005c780001127983 */ /* 0x001ea80000300a00 */
[----:B------:R-:W3:Y:S04]  /*466a0*/  LDL.LU.64 R16, [R1+0x5c70] ;  /* 0x005c700001107983 */ /* 0x000ee80000300a00 */
[----:B------:R-:W-:Y:S04]  /*466b0*/  STL [R1+0x5bc0], R21 ;  /* 0x005bc01501007387 */ /* 0x000fe80000100800 */
[----:B------:R-:W-:Y:S04]  /*466c0*/  STL.64 [R1+0x5c38], R22 ;  /* 0x005c381601007387 */ /* 0x000fe80000100a00 */
[----:B------:R0:W-:Y:S04]  /*466d0*/  STL [R1+0x5c30], R20 ;  /* 0x005c301401007387 */ /* 0x0001e80000100800 */
[----:B0-----:R-:W3:Y:S04]  /*466e0*/  LDL.LU.64 R20, [R1+0x11b0] ;  /* 0x0011b00001147983 */ /* 0x001ee80000300a00 */
[----:B------:R-:W3:Y:S01]  /*466f0*/  LDL.LU.64 R22, [R1+0x11b8] ;  /* 0x0011b80001167983 */ /* 0x000ee20000300a00 */
[C---:B--2---:R-:W-:Y:S06]  /*46700*/  HMMA.16816.F32 R4, R8.reuse, R18, R4 ;  /* 0x000000120804723c */ /* 0x044fec0000001804 */
[----:B---3--:R-:W-:-:S15]  /*46710*/  HMMA.16816.F32 R20, R8, R16, R20 ;  /* 0x000000100814723c */ /* 0x008fde0000001814 */
[----:B------:R-:W-:-:S02]  /*46720*/  NOP ;  /* 0x0000000000007918 */ /* 0x000fc40000000000 */
[----:B------:R-:W-:Y:S04]  /*46730*/  STL.64 [R1+0xd40], R4 ;  /* 0x000d400401007387 */ /* 0x000fe80000100a00 */
[----:B------:R0:W-:Y:S04]  /*46740*/  STL.64 [R1+0xd48], R6 ;  /* 0x000d480601007387 */ /* 0x0001e80000100a00 */
[----:B0-----:R-:W2:Y:S04]  /*46750*/  LDL.LU.64 R6, [R1+0x5c68] ;  /* 0x005c680001067983 */ /* 0x001ea80000300a00 */
[----:B------:R-:W3:Y:S04]  /*46760*/  LDL.LU.64 R4, [R1+0x5c60] ;  /* 0x005c600001047983 */ /* 0x000ee80000300a00 */
[----:B------:R0:W-:Y:S04]  /*46770*/  STL.64 [R1+0xd30], R20 ;  /* 0x000d301401007387 */ /* 0x0001e80000100a00 */
[----:B------:R1:W-:Y:S04]  /*46780*/  STL.64 [R1+0xd38], R22 ;  /* 0x000d381601007387 */ /* 0x0003e80000100a00 */
[----:B0-----:R-:W4:Y:S04]  /*46790*/  LDL.LU.64 R20, [R1+0x14b0] ;  /* 0x0014b00001147983 */ /* 0x001f280000300a00 */
[----:B-1----:R-:W2:Y:S04]  /*467a0*/  LDL.LU.64 R22, [R1+0x14b8] ;  /* 0x0014b80001167983 */ /* 0x002ea80000300a00 */
[----:B--2---:R-:W-:Y:S04]  /*467b0*/  STL.64 [R1+0x5c48], R22 ;  /* 0x005c481601007387 */ /* 0x004fe80000100a00 */
[----:B----4-:R0:W-:Y:S04]  /*467c0*/  STL.64 [R1+0x5c40], R20 ;  /* 0x005c401401007387 */ /* 0x0101e80000100a00 */
[----:B0-----:R-:W2:Y:S04]  /*467d0*/  LDL.LU.64 R20, [R1+0x14c0] ;  /* 0x0014c00001147983 */ /* 0x001ea80000300a00 */
[----:B------:R-:W4:Y:S04]  /*467e0*/  LDL.LU.64 R22, [R1+0x14c8] ;  /* 0x0014c80001167983 */ /* 0x000f280000300a00 */
[----:B----4-:R-:W-:Y:S04]  /*467f0*/  STL.64 [R1+0x5c58], R22 ;  /* 0x005c581601007387 */ /* 0x010fe80000100a00 */
[----:B--2---:R0:W-:Y:S04]  /*46800*/  STL.64 [R1+0x5c50], R20 ;  /* 0x005c501401007387 */ /* 0x0041e80000100a00 */
[----:B0-----:R-:W2:Y:S04]  /*46810*/  LDL.LU.64 R20, [R1+0x11a0] ;  /* 0x0011a00001147983 */ /* 0x001ea80000300a00 */
[----:B------:R-:W2:Y:S04]  /*46820*/  LDL.LU.64 R22, [R1+0x11a8] ;  /* 0x0011a80001167983 */ /* 0x000ea80000300a00 */
[----:B------:R0:W-:Y:S01]  /*46830*/  STL.64 [R1+0x5ba8], R18 ;  /* 0x005ba81201007387 */ /* 0x0001e20000100a00 */
[----:B------:R-:W-:-:S02]  /*46840*/  IMAD R12, R12, 0x100, R26 ;  /* 0x000001000c0c7824 */ /* 0x000fc400078e021a */
[----:B------:R-:W-:Y:S01]  /*46850*/  IMAD R13, R13, 0x100, R27 ;  /* 0x000001000d0d7824 */ /* 0x000fe200078e021b */
[----:B0-----:R-:W4:Y:S04]  /*46860*/  LDL.LU R19, [R1+0xf14] ;  /* 0x000f140001137983 */ /* 0x001f280000300800 */
[----:B------:R-:W-:Y:S04]  /*46870*/  STL.64 [R1+0x5ba0], R16 ;  /* 0x005ba01001007387 */ /* 0x000fe80000100a00 */
[----:B------:R-:W3:Y:S04]  /*46880*/  LDL.LU.64 R24, [R1+0x15b0] ;  /* 0x0015b00001187983 */ /* 0x000ee80000300a00 */
[----:B------:R-:W3:Y:S01]  /*46890*/  LDL.LU.64 R26, [R1+0x15b8] ;  /* 0x0015b800011a7983 */ /* 0x000ee20000300a00 */
[----:B--2---:R-:W-:-:S15]  /*468a0*/  HMMA.16816.F32 R20, R8, R6, R20 ;  /* 0x000000060814723c */ /* 0x004fde0000001814 */
[----:B------:R-:W-:-:S08]  /*468b0*/  NOP ;  /* 0x0000000000007918 */ /* 0x000fd00000000000 */
[----:B------:R-:W-:Y:S04]  /*468c0*/  STL.64 [R1+0xd20], R20 ;  /* 0x000d201401007387 */ /* 0x000fe80000100a00 */
[----:B------:R0:W-:Y:S04]  /*468d0*/  STL.64 [R1+0xd28], R22 ;  /* 0x000d281601007387 */ /* 0x0001e80000100a00 */
[----:B0-----:R-:W3:Y:S04]  /*468e0*/  LDL.LU.64 R22, [R1+0x5c58] ;  /* 0x005c580001167983 */ /* 0x001ee80000300a00 */
[----:B------:R-:W3:Y:S04]  /*468f0*/  LDL.LU.64 R20, [R1+0x5c50] ;  /* 0x005c500001147983 */ /* 0x000ee80000300a00 */
[----:B------:R0:W-:Y:S01]  /*46900*/  STL [R1+0x5b8c], R7 ;  /* 0x005b8c0701007387 */ /* 0x0001e20000100800 */
[----:B----4-:R-:W-:-:S03]  /*46910*/  IMAD R14, R14, 0x100, R19 ;  /* 0x000001000e0e7824 */ /* 0x010fc600078e0213 */
[----:B0-----:R-:W2:Y:S04]  /*46920*/  LDL.LU R7, [R1+0xf1c] ;  /* 0x000f1c0001077983 */ /* 0x001ea80000300800 */
[----:B------:R-:W4:Y:S04]  /*46930*/  LDL.LU.64 R16, [R1+0x1190] ;  /* 0x0011900001107983 */ /* 0x000f280000300a00 */
[----:B------:R-:W4:Y:S01]  /*46940*/  LDL.LU.64 R18, [R1+0x1198] ;  /* 0x0011980001127983 */ /* 0x000f220000300a00 */
[----:B---3--:R-:W-:-:S15]  /*46950*/  HMMA.16816.F32 R20, R8, R4, R20 ;  /* 0x000000040814723c */ /* 0x008fde0000001814 */
[----:B------:R-:W-:-:S08]  /*46960*/  NOP ;  /* 0x0000000000007918 */ /* 0x000fd00000000000 */
[----:B------:R-:W-:Y:S04]  /*46970*/  STL.64 [R1+0x1010], R20 ;  /* 0x0010101401007387 */ /* 0x000fe80000100a00 */
[----:B------:R0:W-:Y:S04]  /*46980*/  STL.64 [R1+0x1018], R22 ;  /* 0x0010181601007387 */ /* 0x0001e80000100a00 */
[----:B0-----:R-:W3:Y:S04]  /*46990*/  LDL.LU.64 R22, [R1+0x5c48] ;  /* 0x005c480001167983 */ /* 0x001ee80000300a00 */
[----:B------:R-:W3:Y:S04]  /*469a0*/  LDL.LU.64 R20, [R1+0x5c40] ;  /* 0x005c400001147983 */ /* 0x000ee80000300a00 */
[----:B------:R-:W-:Y:S01]  /*469b0*/  STL [R1+0x5b80], R5 ;  /* 0x005b800501007387 */ /* 0x000fe20000100800 */
[----:B---3--:R-:W-:-:S15]  /*469c0*/  HMMA.16816.F32 R20, R8, R2, R20 ;  /* 0x000000020814723c */ /* 0x008fde0000001814 */
[----:B------:R-:W-:-:S08]  /*469d0*/  NOP ;  /* 0x0000000000007918 */ /* 0x000fd00000000000 */
[----:B------:R-:W-:Y:S04]  /*469e0*/  STL.64 [R1+0x1000], R20 ;  /* 0x0010001401007387 */ /* 0x000fe80000100a00 */
[----:B------:R0:W-:Y:S04]  /*469f0*/  STL.64 [R1+0x1008], R22 ;  /* 0x0010081601007387 */ /* 0x0001e80000100a00 */
[----:B0-----:R-:W3:Y:S04]  /*46a00*/  LDL.LU.64 R22, [R1+0x5c38] ;  /* 0x005c380001167983 */ /* 0x001ee80000300a00 */
[----:B------:R-:W2:Y:S04]  /*46a10*/  LDL.LU R20, [R1+0x5c30] ;  /* 0x005c300001147983 */ /* 0x000ea80000300800 */
[----:B------:R-:W-:Y:S04]  /*46a20*/  STL [R1+0x5b7c], R2 ;  /* 0x005b7c0201007387 */ /* 0x000fe80000100800 */
[----:B------:R0:W-:Y:S04]  /*46a30*/  STL [R1+0x5b78], R3 ;  /* 0x005b780301007387 */ /* 0x0001e80000100800 */
[----:B0-----:R-:W4:Y:S02]  /*46a40*/  LDL.64 R2, [R1+0x28] ;  /* 0x0000280001027983 */ /* 0x001f240000100a00 */
[----:B----4-:R-:W-:Y:S02]  /*46a50*/  HMMA.16816.F32 R8, R8, R2, R24 ;  /* 0x000000020808723c */ /* 0x010fe40000001818 */
[----:B------:R-:W4:Y:S04]  /*46a60*/  LDL.LU.64 R26, [R1+0x5c28] ;  /* 0x005c2800011a7983 */ /* 0x000f280000300a00 */
[----:B------:R-:W-:Y:S01]  /*46a70*/  IMAD.MOV.U32 R21, RZ, RZ, R2 ;  /* 0x000000ffff157224 */ /* 0x000fe200078e0002 */
[----:B------:R-:W4:Y:S04]  /*46a80*/  LDL.LU.64 R24, [R1+0x5c20] ;  /* 0x005c200001187983 */ /* 0x000f280000300a00 */
[----:B---3--:R-:W-:-:S12]  /*46a90*/  STL.64 [R1+0x5bd0], R22 ;  /* 0x005bd01601007387 */ /* 0x008fd80000100a00 */
[----:B------:R-:W-:Y:S04]  /*46aa0*/  STL.64 [R1+0xd10], R8 ;  /* 0x000d100801007387 */ /* 0x000fe80000100a00 */
[----:B------:R-:W-:Y:S04]  /*46ab0*/  STL.64 [R1+0xd18], R10 ;  /* 0x000d180a01007387 */ /* 0x000fe80000100a00 */
[----:B--2---:R0:W-:Y:S04]  /*46ac0*/  STL.64 [R1+0x5bc8], R20 ;  /* 0x005bc81401007387 */ /* 0x0041e80000100a00 */
[----:B0-----:R-:W2:Y:S04]  /*46ad0*/  LDL.LU.64 R20, [R1+0x1180] ;  /* 0x0011800001147983 */ /* 0x001ea80000300a00 */
[----:B------:R-:W2:Y:S01]  /*46ae0*/  LDL.LU.64 R22, [R1+0x1188] ;  /* 0x0011880001167983 */ /* 0x000ea20000300a00 */
[----:B------:R-:W-:Y:S01]  /*46af0*/  IMAD R15, R15, 0x100, R7 ;  /* 0x000001000f0f7824 */ /* 0x000fe200078e0207 */
[----:B------:R-:W-:-:S02]  /*46b00*/  F2FP.F16.E4M3.UNPACK_B R12, R12 ;  /* 0x0000000cff0c723e */ /* 0x000fc400020006ff */
[----:B------:R-:W-:Y:S02]  /*46b10*/  F2FP.F16.E4M3.UNPACK_B R13, R13 ;  /* 0x0000000dff0d723e */ /* 0x000fe400020006ff */
[----:B------:R-:W-:Y:S02]  /*46b20*/  F2FP.F16.E4M3.UNPACK_B R14, R14 ;  /* 0x0000000eff0e723e */ /* 0x000fe400020006ff */
[----:B------:R-:W-:-:S07]  /*46b30*/  F2FP.F16.E4M3.UNPACK_B R15, R15 ;  /* 0x0000000fff0f723e */ /* 0x000fce00020006ff */
[C---:B----4-:R-:W-:Y:S06]  /*46b40*/  HMMA.16816.F32 R8, R12.reuse, R24, R16 ;  /* 0x000000180c08723c */ /* 0x050fec0000001810 */
[----:B------:R-:W-:Y:S02]  /*46b50*/  IMAD.MOV.U32 R2, RZ, RZ, R24 ;  /* 0x000000ffff027224 */ /* 0x000fe400078e0018 */
[----:B------:R-:W-:Y:S02]  /*46b60*/  IMAD.MOV.U32 R3, RZ, RZ, R25 ;  /* 0x000000ffff037224 */ /* 0x000fe400078e0019 */
[----:B------:R-:W-:Y:S01]  /*46b70*/  IMAD.MOV.U32 R5, RZ, RZ, R26 ;  /* 0x000000ffff057224 */ /* 0x000fe200078e001a */
[----:B--2---:R-:W-:-:S12]  /*46b80*/  HMMA.16816.F32 R20, R12, R26, R20 ;  /* 0x0000001a0c14723c */ /* 0x004fd80000001814 */
[----:B------:R-:W-:Y:S04]  /*46b90*/  STL.64 [R1+0xd00], R8 ;  /* 0x000d000801007387 */ /* 0x000fe80000100a00 */
[----:B------:R0:W-:Y:S04]  /*46ba0*/  STL.64 [R1+0xd08], R10 ;  /* 0x000d080a01007387 */ /* 0x0001e80000100a00 */
[----:B------:R-:W2:Y:S04]  /*46bb0*/  LDL.64 R18, [R1+0x10] ;  /* 0x0000100001127983 */ /* 0x000ea80000100a00 */
[----:B0-----:R-:W3:Y:S04]  /*46bc0*/  LDL.LU R10, [R1+0xf30] ;  /* 0x000f3000010a7983 */ /* 0x001ee80000300800 */
[----:B------:R-:W4:Y:S04]  /*46bd0*/  LDL.LU.64 R24, [R1+0xb60] ;  /* 0x000b600001187983 */ /* 0x000f280000300a00 */
[----:B------:R-:W-:Y:S04]  /*46be0*/  STL.64 [R1+0xcf0], R20 ;  /* 0x000cf01401007387 */ /* 0x000fe80000100a00 */
[----:B------:R-:W-:Y:S04]  /*46bf0*/  STL.64 [R1+0xcf8], R22 ;  /* 0x000cf81601007387 */ /* 0x000fe80000100a00 */
[----:B------:R-:W2:Y:S04]  /*46c00*/  LDL.LU.64 R26, [R1+0xb68] ;  /* 0x000b6800011a7983 */ /* 0x000ea80000300a00 */
[----:B--2---:R0:W-:Y:S04]  /*46c10*/  STL.64 [R1+0x5bf0], R26 ;  /* 0x005bf01a01007387 */ /* 0x0041e80000100a00 */
[----:B0-----:R-:W2:Y:S04]  /*46c20*/  LDL R26, [R1] ;  /* 0x00000000011a7983 */ /* 0x001ea80000100800 */
[----:B------:R-:W2:Y:S04]  /*46c30*/  LDL R27, [R1+0x4] ;  /* 0x00000400011b7983 */ /* 0x000ea80000100800 */
[----:B----4-:R0:W-:Y:S04]  /*46c40*/  STL.64 [R1+0x5be8], R24 ;  /* 0x005be81801007387 */ /* 0x0101e80000100a00 */
[----:B0-----:R-:W4:Y:S04]  /*46c50*/  LDL R24, [R1+0x8] ;  /* 0x0000080001187983 */ /* 0x001f280000100800 */
[----:B--2---:R-:W-:Y:S04]  /*46c60*/  STL.64 [R1+0x5c08], R26 ;  /* 0x005c081a01007387 */ /* 0x004fe80000100a00 */
        /* <DEDUP_REMOVED lines=8> */
[----:B0-----:R-:W4:Y:S04]  /*46cf0*/  LDL.LU.64 R20, [R1+0xb80] ;  /* 0x000b800001147983 */ /* 0x001f280000300a00 */
[----:B------:R-:W4:Y:S04]  /*46d00*/  LDL.LU.64 R22, [R1+0xb88] ;  /* 0x000b880001167983 */ /* 0x000f280000300a00 */
[----:B------:R-:W2:Y:S04]  /*46d10*/  LDL.LU R8, [R1+0xf20] ;  /* 0x000f200001087983 */ /* 0x000ea80000300800 */
[----:B------:R-:W3:Y:S04]  /*46d20*/  LDL.LU R7, [R1+0xf2c] ;  /* 0x000f2c0001077983 */ /* 0x000ee80000300800 */
[----:B---3--:R-:W-:Y:S04]  /*46d30*/  STL.64 [R1+0x5b98], R6 ;  /* 0x005b980601007387 */ /* 0x008fe80000100a00 */
[----:B------:R0:W-:Y:S04]  /*46d40*/  STL.64 [R1+0x5b90], R4 ;  /* 0x005b900401007387 */ /* 0x0001e80000100a00 */
[----:B0-----:R-:W3:Y:S04]  /*46d50*/  LDL.LU.64 R4, [R1+0xb40] ;  /* 0x000b400001047983 */ /* 0x001ee80000300a00 */
[----:B------:R-:W3:Y:S04]  /*46d60*/  LDL.LU.64 R6, [R1+0xb48] ;  /* 0x000b480001067983 */ /* 0x000ee80000300a00 */
[----:B------:R-:W2:Y:S04]  /*46d70*/  LDL.LU R9, [R1+0xf28] ;  /* 0x000f280001097983 */ /* 0x000ea80000300800 */
[----:B------:R-:W4:Y:S04]  /*46d80*/  LDL.LU R11, [R1+0xf38] ;  /* 0x000f3800010b7983 */ /* 0x000f280000300800 */
[----:B----4-:R-:W-:Y:S04]  /*46d90*/  STL.64 [R1+0x5bb8], R10 ;  /* 0x005bb80a01007387 */ /* 0x010fe80000100a00 */
[----:B--2---:R0:W-:Y:S04]  /*46da0*/  STL.64 [R1+0x5bb0], R8 ;  /* 0x005bb00801007387 */ /* 0x0041e80000100a00 */
[----:B0-----:R-:W2:Y:S04]  /*46db0*/  LDL.LU.64 R8, [R1+0xb90] ;  /* 0x000b900001087983 */ /* 0x001ea80000300a00 */
[----:B------:R-:W2:Y:S01]  /*46dc0*/  LDL.LU.64 R10, [R1+0xb98] ;  /* 0x000b9800010a7983 */ /* 0x000ea20000300a00 */
[----:B------:R-:W-:-:S07]  /*46dd0*/  IMAD.MOV.U32 R25, RZ, RZ, R0 ;  /* 0x000000ffff197224 */ /* 0x000fce00078e0000 */
[----:B------:R-:W-:Y:S01]  /*46de0*/  HMMA.16816.F32 R24, R12, R24, R20 ;  /* 0x000000180c18723c */ /* 0x000fe20000001814 */
[----:B------:R-:W-:-:S05]  /*46df0*/  IMAD.MOV.U32 R0, RZ, RZ, R19 ;  /* 0x000000ffff007224 */ /* 0x000fca00078e0013 */
[----:B--2---:R-:W-:-:S15]  /*46e00*/  HMMA.16816.F32 R8, R12, R18, R8 ;  /* 0x000000120c08723c */ /* 0x004fde0000001808 */
[----:B------:R-:W-:-:S08]  /*46e10*/  NOP ;  /* 0x0000000000007918 */ /* 0x000fd00000000000 */
[----:B------:R0:W-:Y:S04]  /*46e20*/  STL.64 [R1+0xce0], R8 ;  /* 0x000ce00801007387 */ /* 0x0001e80000100a00 */
[----:B------:R1:W-:Y:S04]  /*46e30*/  STL.64 [R1+0xce8], R10 ;  /* 0x000ce80a01007387 */ /* 0x0003e80000100a00 */
[----:B0-----:R-:W2:Y:S04]  /*46e40*/  LDL.LU.64 R8, [R1+0xb30] ;  /* 0x000b300001087983 */ /* 0x001ea80000300a00 */
[----:B-1----:R-:W2:Y:S04]  /*46e50*/  LDL.LU.64 R10, [R1+0xb38] ;  /* 0x000b3800010a7983 */ /* 0x002ea80000300a00 */
[----:B------:R-:W4:Y:S04]  /*46e60*/  LDL.LU.64 R16, [R1+0xb20] ;  /* 0x000b200001107983 */ /* 0x000f280000300a00 */
[----:B------:R-:W4:Y:S04]  /*46e70*/  LDL.LU.64 R18, [R1+0xb28] ;  /* 0x000b280001127983 */ /* 0x000f280000300a00 */
[----:B------:R-:W3:Y:S04]  /*46e80*/  LDL.LU.64 R22, [R1+0x5c18] ;  /* 0x005c180001167983 */ /* 0x000ee80000300a00 */
[----:B------:R-:W3:Y:S04]  /*46e90*/  LDL.LU.64 R20, [R1+0x5c10] ;  /* 0x005c100001147983 */ /* 0x000ee80000300a00 */
[----:B------:R-:W-:Y:S04]  /*46ea0*/  STL.64 [R1+0xcd0], R24 ;  /* 0x000cd01801007387 */ /* 0x000fe80000100a00 */
[----:B------:R0:W-:Y:S04]  /*46eb0*/  STL.64 [R1+0xcd8], R26 ;  /* 0x000cd81a01007387 */ /* 0x0001e80000100a00 */
[----:B0-----:R-:W3:Y:S02]  /*46ec0*/  LDL.LU.64 R26, [R1+0x5c08] ;  /* 0x005c0800011a7983 */ /* 0x001ee40000300a00 */
[----:B---3--:R-:W-:Y:S02]  /*46ed0*/  HMMA.16816.F32 R24, R12, R26, R20 ;  /* 0x0000001a0c18723c */ /* 0x008fe40000001814 */
[----:B------:R-:W3:Y:S04]  /*46ee0*/  LDL.LU.64 R22, [R1+0x5c00] ;  /* 0x005c000001167983 */ /* 0x000ee80000300a00 */
[----:B------:R-:W3:-:S15]  /*46ef0*/  LDL.LU.64 R20, [R1+0x5bf8] ;  /* 0x005bf80001147983 */ /* 0x000ede0000300a00 */
[----:B------:R-:W-:-:S02]  /*46f00*/  NOP ;  /* 0x0000000000007918 */ /* 0x000fc40000000000 */
[----:B------:R-:W-:Y:S04]  /*46f10*/  STL.64 [R1+0xcc0], R24 ;  /* 0x000cc01801007387 */ /* 0x000fe80000100a00 */
[----:B------:R0:W-:Y:S04]  /*46f20*/  STL.64 [R1+0xcc8], R26 ;  /* 0x000cc81a01007387 */ /* 0x0001e80000100a00 */
[----:B0-----:R-:W2:Y:S04]  /*46f30*/  LDL.LU.64 R26, [R1+0x5bf0] ;  /* 0x005bf000011a7983 */ /* 0x001ea80000300a00 */
[----:B------:R-:W2:Y:S02]  /*46f40*/  LDL.LU.64 R24, [R1+0x5be8] ;  /* 0x005be80001187983 */ /* 0x000ea40000300a00 */
[----:B--2---:R-:W-:-:S15]  /*46f50*/  HMMA.16816.F32 R24, R12, R28, R24 ;  /* 0x0000001c0c18723c */ /* 0x004fde0000001818 */
[----:B------:R-:W-:-:S08]  /*46f60*/  NOP ;  /* 0x0000000000007918 */ /* 0x000fd00000000000 */
[----:B------:R-:W-:Y:S04]  /*46f70*/  STL.64 [R1+0xcb0], R24 ;  /* 0x000cb01801007387 */ /* 0x000fe80000100a00 */
[----:B------:R0:W-:Y:S04]  /*46f80*/  STL.64 [R1+0xcb8], R26 ;  /* 0x000cb81a01007387 */ /* 0x0001e80000100a00 */
[----:B0-----:R-:W3:Y:S04]  /*46f90*/  LDL.LU.64 R26, [R1+0x5be0] ;  /* 0x005be000011a7983 */ /* 0x001ee80000300a00 */
[----:B------:R-:W2:Y:S01]  /*46fa0*/  LDL.LU.64 R24, [R1+0x5bd8] ;  /* 0x005bd80001187983 */ /* 0x000ea20000300a00 */
[----:B---3--:R-:W-:-:S15]  /*46fb0*/  HMMA.16816.F32 R20, R12, R26, R20 ;  /* 0x0000001a0c14723c */ /* 0x008fde0000001814 */
[----:B------:R-:W-:-:S08]  /*46fc0*/  NOP ;  /* 0x0000000000007918 */ /* 0x000fd00000000000 */
[----:B------:R-:W-:Y:S04]  /*46fd0*/  STL.64 [R1+0xca0], R20 ;  /* 0x000ca01401007387 */ /* 0x000fe80000100a00 */
[----:B------:R0:W-:Y:S04]  /*46fe0*/  STL.64 [R1+0xca8], R22 ;  /* 0x000ca81601007387 */ /* 0x0001e80000100a00 */
[----:B0-----:R-:W3:Y:S04]  /*46ff0*/  LDL.LU.64 R22, [R1+0x5bd0] ;  /* 0x005bd00001167983 */ /* 0x001ee80000300a00 */
[----:B------:R-:W4:Y:S01]  /*47000*/  LDL.LU.64 R20, [R1+0x5bc8] ;  /* 0x005bc80001147983 */ /* 0x000f220000300a00 */
[----:B--2---:R-:W-:-:S15]  /*47010*/  HMMA.16816.F32 R4, R12, R24, R4 ;  /* 0x000000180c04723c */ /* 0x004fde0000001804 */
[----:B------:R-:W-:-:S08]  /*47020*/  NOP ;  /* 0x0000000000007918 */ /* 0x000fd00000000000 */
[----:B------:R0:W-:Y:S04]  /*47030*/  STL.64 [R1+0xc90], R4 ;  /* 0x000c900401007387 */ /* 0x0001e80000100a00 */
[----:B------:R1:W-:Y:S04]  /*47040*/  STL.64 [R1+0xc98], R6 ;  /* 0x000c980601007387 */ /* 0x0003e80000100a00 */
[----:B0-----:R-:W2:Y:S04]  /*47050*/  LDL.LU.64 R4, [R1+0xb10] ;  /* 0x000b100001047983 */ /* 0x001ea80000300a00 */
[----:B-1----:R-:W2:Y:S04]  /*47060*/  LDL.LU.64 R6, [R1+0xb18] ;  /* 0x000b180001067983 */ /* 0x002ea80000300a00 */
[----:B------:R4:W-:Y:S02]  /*47070*/  STL.64 [R1+0x5b30], R26 ;  /* 0x005b301a01007387 */ /* 0x0009e40000100a00 */
[----:B----4-:R-:W-:-:S02]  /*47080*/  IMAD.MOV.U32 R26, RZ, RZ, R21 ;  /* 0x000000ffff1a7224 */ /* 0x010fc400078e0015 */
[----:B------:R-:W4:Y:S04]  /*47090*/  LDL.LU R21, [R1+0x5bc0] ;  /* 0x005bc00001157983 */ /* 0x000f280000300800 */
[----:B------:R-:W2:Y:S01]  /*470a0*/  LDL R27, [R1+0x2c] ;  /* 0x00002c00011b7983 */ /* 0x000ea20000100800 */
[C---:B---3--:R-:W-:Y:S03]  /*470b0*/  HMMA.16816.F32 R8, R12.reuse, R22, R8 ;  /* 0x000000160c08723c */ /* 0x048fe60000001808 */
[----:B------:R0:W-:Y:S03]  /*470c0*/  STL.64 [R1+0x5b28], R24 ;  /* 0x005b281801007387 */ /* 0x0001e60000100a00 */
[C---:B----4-:R-:W-:Y:S01]  /*470d0*/  HMMA.16816.F32 R16, R12.reuse, R20, R16 ;  /* 0x000000140c10723c */ /* 0x050fe20000001810 */
[----:B--2---:R1:W-:Y:S04]  /*470e0*/  STL.64 [R1+0x5b70], R26 ;  /* 0x005b701a01007387 */ /* 0x0043e80000100a00 */
[----:B0-----:R-:W2:Y:S04]  /*470f0*/  LDL.LU.64 R24, [R1+0xb00] ;  /* 0x000b000001187983 */ /* 0x001ea80000300a00 */
[----:B-1----:R-:W2:Y:S08]  /*47100*/  LDL.LU.64 R26, [R1+0xb08] ;  /* 0x000b0800011a7983 */ /* 0x002eb00000300a00 */
[----:B------:R-:W-:Y:S04]  /*47110*/  STL.64 [R1+0xc80], R8 ;  /* 0x000c800801007387 */ /* 0x000fe80000100a00 */
[----:B------:R0:W-:Y:S04]  /*47120*/  STL.64 [R1+0xc88], R10 ;  /* 0x000c880a01007387 */ /* 0x0001e80000100a00 */
[----:B0-----:R-:W3:Y:S04]  /*47130*/  LDL.LU.64 R10, [R1+0x5bb8] ;  /* 0x005bb800010a7983 */ /* 0x001ee80000300a00 */
[----:B------:R-:W4:Y:S04]  /*47140*/  LDL.LU.64 R8, [R1+0x5bb0] ;  /* 0x005bb00001087983 */ /* 0x000f280000300a00 */
[----:B------:R-:W-:Y:S04]  /*47150*/  STL.64 [R1+0xc70], R16 ;  /* 0x000c701001007387 */ /* 0x000fe80000100a00 */
[----:B------:R0:W-:Y:S04]  /*47160*/  STL.64 [R1+0xc78], R18 ;  /* 0x000c781201007387 */ /* 0x0001e80000100a00 */
[----:B0-----:R-:W2:Y:S04]  /*47170*/  LDL.LU.64 R18, [R1+0x5ba8] ;  /* 0x005ba80001127983 */ /* 0x001ea80000300a00 */
[----:B------:R-:W3:Y:S04]  /*47180*/  LDL.LU.64 R16, [R1+0x5ba0] ;  /* 0x005ba00001107983 */ /* 0x000ee80000300a00 */
[----:B------:R0:W-:Y:S04]  /*47190*/  STL.64 [R1+0x5b20], R22 ;  /* 0x005b201601007387 */ /* 0x0001e80000100a00 */
[----:B0-----:R-:W4:Y:S04]  /*471a0*/  LDL.LU R23, [R1+0xf34] ;  /* 0x000f340001177983 */ /* 0x001f280000300800 */
[----:B------:R0:W-:Y:S04]  /*471b0*/  STL.64 [R1+0x5b18], R20 ;  /* 0x005b181401007387 */ /* 0x0001e80000100a00 */
[----:B0-----:R-:W4:Y:S01]  /*471c0*/  LDL.LU R21, [R1+0xf3c] ;  /* 0x000f3c0001157983 */ /* 0x001f220000300800 */
[C---:B--2---:R-:W-:Y:S06]  /*471d0*/  HMMA.16816.F32 R4, R12.reuse, R18, R4 ;  /* 0x000000120c04723c */ /* 0x044fec0000001804 */
[----:B---3--:R-:W-:Y:S01]  /*471e0*/  HMMA.16816.F32 R24, R12, R16, R24 ;  /* 0x000000100c18723c */ /* 0x008fe20000001818 */
[----:B----4-:R-:W-:Y:S04]  /*471f0*/  STL [R1+0x5b88], R23 ;  /* 0x005b881701007387 */ /* 0x010fe80000100800 */
[----:B------:R0:W-:Y:S04]  /*47200*/  STL [R1+0x5b84], R21 ;  /* 0x005b841501007387 */ /* 0x0001e80000100800 */
[----:B0-----:R-:W2:Y:S04]  /*47210*/  LDL.LU.64 R20, [R1+0xaf0] ;  /* 0x000af00001147983 */ /* 0x001ea80000300a00 */
[----:B------:R-:W2:Y:S04]  /*47220*/  LDL.LU.64 R22, [R1+0xaf8] ;  /* 0x000af80001167983 */ /* 0x000ea80000300a00 */
[----:B------:R-:W-:Y:S04]  /*47230*/  STL.64 [R1+0xc60], R4 ;  /* 0x000c600401007387 */ /* 0x000fe80000100a00 */
[----:B------:R0:W-:Y:S04]  /*47240*/  STL.64 [R1+0xc68], R6 ;  /* 0x000c680601007387 */ /* 0x0001e80000100a00 */
[----:B0-----:R-:W3:Y:S04]  /*47250*/  LDL.LU.64 R6, [R1+0x5b98] ;  /* 0x005b980001067983 */ /* 0x001ee80000300a00 */
[----:B------:R-:W4:Y:S04]  /*47260*/  LDL.LU.64 R4, [R1+0x5b90] ;  /* 0x005b900001047983 */ /* 0x000f280000300a00 */
[----:B------:R0:W-:Y:S04]  /*47270*/  STL.64 [R1+0xc50], R24 ;  /* 0x000c501801007387 */ /* 0x0001e80000100a00 */
[----:B------:R1:W-:Y:S04]  /*47280*/  STL.64 [R1+0xc58], R26 ;  /* 0x000c581a01007387 */ /* 0x0003e80000100a00 */
[----:B0-----:R-:W4:Y:S04]  /*47290*/  LDL.LU.64 R24, [R1+0x14a0] ;  /* 0x0014a00001187983 */ /* 0x001f280000300a00 */
[----:B-1----:R-:W4:Y:S04]  /*472a0*/  LDL.LU.64 R26, [R1+0x14a8] ;  /* 0x0014a800011a7983 */ /* 0x002f280000300a00 */
[----:B------:R0:W-:Y:S04]  /*472b0*/  STL.64 [R1+0x5b10], R18 ;  /* 0x005b101201007387 */ /* 0x0001e80000100a00 */
[----:B0-----:R-:W2:Y:S04]  /*472c0*/  LDL.LU R19, [R1+0xf24] ;  /* 0x000f240001137983 */ /* 0x001ea80000300800 */
[----:B------:R0:W-:Y:S04]  /*472d0*/  STL.64 [R1+0x5b08], R16 ;  /* 0x005b081001007387 */ /* 0x0001e80000100a00 */
[----:B0-----:R-:W4:Y:S01]  /*472e0*/  LDL.LU.64 R16, [R1+0x15a0] ;  /* 0x0015a00001107983 */ /* 0x001f220000300a00 */
[----:B---3--:R-:W-:-:S02]  /*472f0*/  IMAD R9, R9, 0x100, R7 ;  /* 0x0000010009097824 */ /* 0x008fc400078e0207 */
[----:B--2---:R-:W-:Y:S02]  /*47300*/  IMAD R8, R8, 0x100, R19 ;  /* 0x0000010008087824 */ /* 0x004fe400078e0213 */
[----:B------:R-:W2:Y:S04]  /*47310*/  LDL.LU.64 R18, [R1+0x15a8] ;  /* 0x0015a80001127983 */ /* 0x000ea80000300a00 */
[----:B------:R-:W3:Y:S02]  /*47320*/  LDL.LU R7, [R1+0x5b8c] ;  /* 0x005b8c0001077983 */ /* 0x000ee40000300800 */
[----:B---3--:R-:W-:-:S15]  /*47330*/  HMMA.16816.F32 R20, R12, R6, R20 ;  /* 0x000000060c14723c */ /* 0x008fde0000001814 */
[----:B------:R-:W-:-:S08]  /*47340*/  NOP ;  /* 0x0000000000007918 */ /* 0x000fd00000000000 */
[----:B------:R-:W-:Y:S04]  /*47350*/  STL.64 [R1+0xc40], R20 ;  /* 0x000c401401007387 */ /* 0x000fe80000100a00 */
[----:B------:R0:W-:Y:S04]  /*47360*/  STL.64 [R1+0xc48], R22 ;  /* 0x000c481601007387 */ /* 0x0001e80000100a00 */
[----:B0-----:R-:W3:Y:S04]  /*47370*/  LDL.LU R23, [R1+0x5b88] ;  /* 0x005b880001177983 */ /* 0x001ee80000300800 */
[----:B------:R-:W2:Y:S01]  /*47380*/  LDL.LU R21, [R1+0x5b84] ;  /* 0x005b840001157983 */ /* 0x000ea20000300800 */
[----:B----4-:R-:W-:-:S03]  /*47390*/  IMAD.MOV.U32 R22, RZ, RZ, R5 ;  /* 0x000000ffff167224 */ /* 0x010fc600078e0005 */
[----:B------:R-:W4:Y:S01]  /*473a0*/  LDL.LU R5, [R1+0x5b80] ;  /* 0x005b800001057983 */ /* 0x000f220000300800 */
[----:B------:R-:W-:Y:S01]  /*473b0*/  IMAD.MOV.U32 R20, RZ, RZ, R2 ;  /* 0x000000ffff147224 */ /* 0x000fe200078e0002 */
[----:B----4-:R-:W-:Y:S01]  /*473c0*/  HMMA.16816.F32 R24, R12, R4, R24 ;  /* 0x000000040c18723c */ /* 0x010fe20000001818 */
[----:B---3--:R-:W-:Y:S02]  /*473d0*/  IMAD R10, R10, 0x100, R23 ;  /* 0x000001000a0a7824 */ /* 0x008fe400078e0217 */
[----:B--2---:R-:W-:Y:S01]  /*473e0*/  IMAD R11, R11, 0x100, R21 ;  /* 0x000001000b0b7824 */ /* 0x004fe200078e0215 */
[----:B------:R-:W2:Y:S04]  /*473f0*/  LDL R23, [R1+0x1c] ;  /* 0x00001c0001177983 */ /* 0x000ea80000100800 */
[----:B------:R-:W3:Y:S01]  /*47400*/  LDL.LU R2, [R1+0x5b7c] ;  /* 0x005b7c0001027983 */ /* 0x000ee20000300800 */
[----:B------:R-:W-:-:S03]  /*47410*/  IMAD.MOV.U32 R21, RZ, RZ, R3 ;  /* 0x000000ffff157224 */ /* 0x000fc600078e0003 */
[----:B------:R-:W3:Y:S11]  /*47420*/  LDL.LU R3, [R1+0x5b78] ;  /* 0x005b780001037983 */ /* 0x000ef60000300800 */
[----:B------:R-:W-:Y:S04]  /*47430*/  STL.64 [R1+0xff0], R24 ;  /* 0x000ff01801007387 */ /* 0x000fe80000100a00 */
[----:B------:R0:W-:Y:S04]  /*47440*/  STL.64 [R1+0xff8], R26 ;  /* 0x000ff81a01007387 */ /* 0x0001e80000100a00 */
[----:B0-----:R-:W4:Y:S04]  /*47450*/  LDL.LU.64 R26, [R1+0x5b70] ;  /* 0x005b7000011a7983 */ /* 0x001f280000300a00 */
[----:B------:R-:W-:Y:S04]  /*47460*/  STL.64 [R1+0x5af0], R6 ;  /* 0x005af00601007387 */ /* 0x000fe80000100a00 */
[----:B------:R0:W-:Y:S04]  /*47470*/  STL.64 [R1+0x5ae8], R4 ;  /* 0x005ae80401007387 */ /* 0x0001e80000100a00 */
[----:B0-----:R-:W3:Y:S04]  /*47480*/  LDL.LU.64 R4, [R1+0x1490] ;  /* 0x0014900001047983 */ /* 0x001ee80000300a00 */
[----:B------:R-:W3:Y:S02]  /*47490*/  LDL.LU.64 R6, [R1+0x1498] ;  /* 0x0014980001067983 */ /* 0x000ee40000300a00 */
[----:B---3--:R-:W-:-:S15]  /*474a0*/  HMMA.16816.F32 R4, R12, R2, R4 ;  /* 0x000000020c04723c */ /* 0x008fde0000001804 */
[----:B------:R-:W-:-:S08]  /*474b0*/  NOP ;  /* 0x0000000000007918 */ /* 0x000fd00000000000 */
[----:B------:R-:W-:Y:S04]  /*474c0*/  STL.64 [R1+0xfe0], R4 ;  /* 0x000fe00401007387 */ /* 0x000fe80000100a00 */
[----:B------:R4:W-:Y:S02]  /*474d0*/  STL.64 [R1+0xfe8], R6 ;  /* 0x000fe80601007387 */ /* 0x0009e40000100a00 */
[----:B----4-:R-:W-:Y:S02]  /*474e0*/  HMMA.16816.F32 R4, R12, R26, R16 ;  /* 0x0000001a0c04723c */ /* 0x010fe40000001810 */
[----:B------:R-:W3:Y:S04]  /*474f0*/  LDL.LU.64 R12, [R1+0x900] ;  /* 0x00090000010c7983 */ /* 0x000ee80000300a00 */
[----:B------:R-:W3:-:S15]  /*47500*/  LDL.LU.64 R14, [R1+0x908] ;  /* 0x00090800010e7983 */ /* 0x000ede0000300a00 */
[----:B------:R-:W-:-:S02]  /*47510*/  NOP ;  /* 0x0000000000007918 */ /* 0x000fc40000000000 */
[----:B------:R0:W-:Y:S04]  /*47520*/  STL.64 [R1+0xc30], R4 ;  /* 0x000c300401007387 */ /* 0x0001e80000100a00 */
[----:B------:R1:W-:Y:S04]  /*47530*/  STL.64 [R1+0xc38], R6 ;  /* 0x000c380601007387 */ /* 0x0003e80000100a00 */
[----:B0-----:R-:W2:Y:S04]  /*47540*/  LDL.LU.64 R4, [R1+0xae0] ;  /* 0x000ae00001047983 */ /* 0x001ea80000300a00 */
[----:B-1----:R-:W2:Y:S04]  /*47550*/  LDL.LU.64 R6, [R1+0xae8] ;  /* 0x000ae80001067983 */ /* 0x002ea80000300a00 */
[----:B------:R-:W4:Y:S04]  /*47560*/  LDL.LU.64 R24, [R1+0xab0] ;  /* 0x000ab00001187983 */ /* 0x000f280000300a00 */
[----:B------:R-:W3:Y:S04]  /*47570*/  LDL.LU.64 R26, [R1+0xab8] ;  /* 0x000ab800011a7983 */ /* 0x000ee80000300a00 */
[----:B---3--:R0:W-:Y:S04]  /*47580*/  STL.64 [R1+0x5b40], R26 ;  /* 0x005b401a01007387 */ /* 0x0081e80000100a00 */
[----:B0-----:R-:W3:Y:S04]  /*47590*/  LDL R26, [R1+0x8] ;  /* 0x00000800011a7983 */ /* 0x001ee80000100800 */
[----:B------:R-:W3:Y:S04]  /*475a0*/  LDL R27, [R1+0xc] ;  /* 0x00000c00011b7983 */ /* 0x000ee80000100800 */
[----:B----4-:R0:W-:Y:S04]  /*475b0*/  STL.64 [R1+0x5b38], R24 ;  /* 0x005b381801007387 */ /* 0x0101e80000100a00 */
[----:B0-----:R-:W4:Y:S04]  /*475c0*/  LDL R24, [R1+0x10] ;  /* 0x0000100001187983 */ /* 0x001f280000100800 */
[----:B---3--:R-:W-:Y:S04]  /*475d0*/  STL.64 [R1+0x5b58], R26 ;  /* 0x005b581a01007387 */ /* 0x008fe80000100a00 */
[----:B------:R-:W3:Y:S04]  /*475e0*/  LDL.LU.64 R16, [R1+0xaa0] ;  /* 0x000aa00001107983 */ /* 0x000ee80000300a00 */
[----:B------:R-:W2:Y:S01]  /*475f0*/  LDL.LU.64 R18, [R1+0xaa8] ;  /* 0x000aa80001127983 */ /* 0x000ea20000300a00 */
[----:B------:R-:W-:-:S02]  /*47600*/  F2FP.F16.E4M3.UNPACK_B R8, R8 ;  /* 0x00000008ff08723e */ /* 0x000fc400020006ff */
[----:B------:R-:W-:Y:S02]  /*47610*/  F2FP.F16.E4M3.UNPACK_B R9, R9 ;  /* 0x00000009ff09723e */ /* 0x000fe400020006ff */
[----:B------:R-:W-:Y:S02]  /*47620*/  F2FP.F16.E4M3.UNPACK_B R10, R10 ;  /* 0x0000000aff0a723e */ /* 0x000fe400020006ff */
[----:B------:R-:W-:-:S07]  /*47630*/  F2FP.F16.E4M3.UNPACK_B R11, R11 ;  /* 0x0000000bff0b723e */ /* 0x000fce00020006ff */
[C---:B------:R-:W-:Y:S01]  /*47640*/  HMMA.16816.F32 R12, R8.reuse, R20, R12 ;  /* 0x00000014080c723c */ /* 0x040fe2000000180c */
[----:B--2---:R-:W-:Y:S04]  /*47650*/  STL.64 [R1+0x5b50], R18 ;  /* 0x005b501201007387 */ /* 0x004fe80000100a00 */
[----:B---3--:R0:W-:Y:S04]  /*47660*/  STL.64 [R1+0x5b48], R16 ;  /* 0x005b481001007387 */ /* 0x0081e80000100a00 */
[----:B0-----:R-:W2:Y:S04]  /*47670*/  LDL.LU.64 R16, [R1+0xac0] ;  /* 0x000ac00001107983 */ /* 0x001ea80000300a00 */
[----:B------:R-:W3:Y:S04]  /*47680*/  LDL.LU.64 R18, [R1+0xac8] ;  /* 0x000ac80001127983 */ /* 0x000ee80000300a00 */
[----:B---3--:R-:W-:Y:S04]  /*47690*/  STL.64 [R1+0x5b68], R18 ;  /* 0x005b681201007387 */ /* 0x008fe80000100a00 */
[----:B--2---:R0:W-:Y:S04]  /*476a0*/  STL.64 [R1+0x5b60], R16 ;  /* 0x005b601001007387 */ /* 0x0041e80000100a00 */
[----:B0-----:R-:W4:Y:S04]  /*476b0*/  LDL.LU.64 R16, [R1+0xad0] ;  /* 0x000ad00001107983 */ /* 0x001f280000300a00 */
[----:B------:R-:W4:Y:S04]  /*476c0*/  LDL.LU.64 R18, [R1+0xad8] ;  /* 0x000ad80001127983 */ /* 0x000f280000300a00 */
[----:B------:R-:W-:Y:S04]  /*476d0*/  STL.64 [R1+0xc20], R12 ;  /* 0x000c200c01007387 */ /* 0x000fe80000100a00 */
[----:B------:R0:W-:Y:S02]  /*476e0*/  STL.64 [R1+0xc28], R14 ;  /* 0x000c280e01007387 */ /* 0x0001e40000100a00 */
[----:B0-----:R-:W-:Y:S02]  /*476f0*/  HMMA.16816.F32 R12, R8, R22, R4 ;  /* 0x00000016080c723c */ /* 0x001fe40000001804 */
[----:B------:R-:W2:Y:S04]  /*47700*/  LDL.LU.64 R4, [R1+0xa90] ;  /* 0x000a900001047983 */ /* 0x000ea80000300a00 */
[----:B------:R-:W2:-:S15]  /*47710*/  LDL.LU.64 R6, [R1+0xa98] ;  /* 0x000a980001067983 */ /* 0x000e9e0000300a00 */
[----:B------:R-:W-:-:S02]  /*47720*/  NOP ;  /* 0x0000000000007918 */ /* 0x000fc40000000000 */
[----:B------:R0:W-:Y:S04]  /*47730*/  STL.64 [R1+0xc10], R12 ;  /* 0x000c100c01007387 */ /* 0x0001e80000100a00 */
[----:B------:R1:W-:Y:S04]  /*47740*/  STL.64 [R1+0xc18], R14 ;  /* 0x000c180e01007387 */ /* 0x0003e80000100a00 */
[----:B------:R-:W3:Y:S04]  /*47750*/  LDL.LU.64 R20, [R1+0xa80] ;  /* 0x000a800001147983 */ /* 0x000ee80000300a00 */
[----:B------:R-:W3:Y:S04]  /*47760*/  LDL.LU.64 R22, [R1+0xa88] ;  /* 0x000a880001167983 */ /* 0x000ee80000300a00 */
[----:B0-----:R-:W2:Y:S04]  /*47770*/  LDL.LU R12, [R1+0xf40] ;  /* 0x000f4000010c7983 */ /* 0x001ea80000300800 */
[----:B------:R-:W2:Y:S04]  /*47780*/  LDL.LU R13, [R1+0xf48] ;  /* 0x000f4800010d7983 */ /* 0x000ea80000300800 */
[----:B-1----:R-:W3:Y:S04]  /*47790*/  LDL.LU R14, [R1+0xf50] ;  /* 0x000f5000010e7983 */ /* 0x002ee80000300800 */
[----:B------:R-:W3:Y:S01]  /*477a0*/  LDL.LU R15, [R1+0xf58] ;  /* 0x000f5800010f7983 */ /* 0x000ee20000300800 */
[----:B------:R-:W-:-:S07]  /*477b0*/  IMAD.MOV.U32 R25, RZ, RZ, R0 ;  /* 0x000000ffff197224 */ /* 0x000fce00078e0000 */
[C---:B----4-:R-:W-:Y:S01]  /*477c0*/  HMMA.16816.F32 R24, R8.reuse, R24, R16 ;  /* 0x000000180818723c */ /* 0x050fe20000001810 */
[----:B---3--:R0:W-:Y:S04]  /*477d0*/  STL.64 [R1+0x5b00], R14 ;  /* 0x005b000e01007387 */ /* 0x0081e80000100a00 */
[----:B0-----:R-:W3:Y:S04]  /*477e0*/  LDL.64 R14, [R1] ;  /* 0x00000000010e7983 */ /* 0x001ee80000100a00 */
[----:B--2---:R-:W-:Y:S04]  /*477f0*/  STL.64 [R1+0x5af8], R12 ;  /* 0x005af80c01007387 */ /* 0x004fe80000100a00 */
[----:B------:R-:W2:Y:S04]  /*47800*/  LDL.LU.64 R18, [R1+0x5b68] ;  /* 0x005b680001127983 */ /* 0x000ea80000300a00 */
[----:B------:R-:W2:Y:S06]  /*47810*/  LDL.LU.64 R16, [R1+0x5b60] ;  /* 0x005b600001107983 */ /* 0x000eac0000300a00 */
[----:B------:R-:W-:Y:S04]  /*47820*/  STL.64 [R1+0xc00], R24 ;  /* 0x000c001801007387 */ /* 0x000fe80000100a00 */
[----:B------:R0:W-:Y:S04]  /*47830*/  STL.64 [R1+0xc08], R26 ;  /* 0x000c081a01007387 */ /* 0x0001e80000100a00 */
[----:B0-----:R-:W2:Y:S02]  /*47840*/  LDL.LU.64 R26, [R1+0x5b58] ;  /* 0x005b5800011a7983 */ /* 0x001ea40000300a00 */
[----:B--2---:R-:W-:Y:S02]  /*47850*/  HMMA.16816.F32 R24, R8, R26, R16 ;  /* 0x0000001a0818723c */ /* 0x004fe40000001810 */
[----:B------:R-:W2:Y:S04]  /*47860*/  LDL.LU.64 R18, [R1+0x5b50] ;  /* 0x005b500001127983 */ /* 0x000ea80000300a00 */
[----:B------:R-:W2:-:S15]  /*47870*/  LDL.LU.64 R16, [R1+0x5b48] ;  /* 0x005b480001107983 */ /* 0x000e9e0000300a00 */
[----:B------:R-:W-:-:S02]  /*47880*/  NOP ;  /* 0x0000000000007918 */ /* 0x000fc40000000000 */
[----:B------:R-:W-:Y:S04]  /*47890*/  STL.64 [R1+0xbf0], R24 ;  /* 0x000bf01801007387 */ /* 0x000fe80000100a00 */
[----:B------:R0:W-:Y:S04]  /*478a0*/  STL.64 [R1+0xbf8], R26 ;  /* 0x000bf81a01007387 */ /* 0x0001e80000100a00 */
[----:B0-----:R-:W3:Y:S04]  /*478b0*/  LDL.LU.64 R26, [R1+0x5b40] ;  /* 0x005b4000011a7983 */ /* 0x001ee80000300a00 */
[----:B------:R-:W3:Y:S02]  /*478c0*/  LDL.LU.64 R24, [R1+0x5b38] ;  /* 0x005b380001187983 */ /* 0x000ee40000300a00 */
[----:B---3--:R-:W-:-:S15]  /*478d0*/  HMMA.16816.F32 R24, R8, R14, R24 ;  /* 0x0000000e0818723c */ /* 0x008fde0000001818 */
[----:B------:R-:W-:-:S08]  /*478e0*/  NOP ;  /* 0x0000000000007918 */ /* 0x000fd00000000000 */
[----:B------:R-:W-:Y:S04]  /*478f0*/  STL.64 [R1+0xbe0], R24 ;  /* 0x000be01801007387 */ /* 0x000fe80000100a00 */
[----:B------:R0:W-:Y:S04]  /*47900*/  STL.64 [R1+0xbe8], R26 ;  /* 0x000be81a01007387 */ /* 0x0001e80000100a00 */
[----:B0-----:R-:W3:Y:S04]  /*47910*/  LDL.LU.64 R26, [R1+0x5b30] ;  /* 0x005b3000011a7983 */ /* 0x001ee80000300a00 */
[----:B------:R-:W4:Y:S01]  /*47920*/  LDL.LU.64 R24, [R1+0x5b28] ;  /* 0x005b280001187983 */ /* 0x000f220000300a00 */
[----:B------:R-:W-:-:S02]  /*47930*/  IMAD.MOV.U32 R0, RZ, RZ, R15 ;  /* 0x000000ffff007224 */ /* 0x000fc400078e000f */
[----:B--2---:R-:W-:Y:S01]  /*47940*/  HMMA.16816.F32 R12, R8, R28, R16 ;  /* 0x0000001c080c723c */ /* 0x004fe20000001810 */
[----:B------:R-:W2:Y:S04]  /*47950*/  LDL.LU.64 R16, [R1+0xa70] ;  /* 0x000a700001107983 */ /* 0x000ea80000300a00 */
[----:B------:R-:W2:-:S15]  /*47960*/  LDL.LU.64 R18, [R1+0xa78] ;  /* 0x000a780001127983 */ /* 0x000e9e0000300a00 */
[----:B------:R-:W-:-:S03]  /*47970*/  NOP ;  /* 0x0000000000007918 */ /* 0x000fc60000000000 */
[----:B------:R-:W-:Y:S04]  /*47980*/  STL.64 [R1+0xbd0], R12 ;  /* 0x000bd00c01007387 */ /* 0x000fe80000100a00 */
[----:B------:R-:W-:Y:S04]  /*47990*/  STL.64 [R1+0xbd8], R14 ;  /* 0x000bd80e01007387 */ /* 0x000fe80000100a00 */
[----:B------:R0:W-:Y:S04]  /*479a0*/  STL.64 [R1+0x5ac8], R28 ;  /* 0x005ac81c01007387 */ /* 0x0001e80000100a00 */
[----:B0-----:R-:W2:Y:S04]  /*479b0*/  LDL.LU R28, [R1+0xf54] ;  /* 0x000f5400011c7983 */ /* 0x001ea80000300800 */
[----:B------:R-:W2:Y:S04]  /*479c0*/  LDL.LU R29, [R1+0xf5c] ;  /* 0x000f5c00011d7983 */ /* 0x000ea80000300800 */
[----:B------:R-:W2:Y:S04]  /*479d0*/  LDL.LU.64 R12, [R1+0xa50] ;  /* 0x000a5000010c7983 */ /* 0x000ea80000300a00 */
[----:B------:R-:W2:Y:S01]  /*479e0*/  LDL.LU.64 R14, [R1+0xa58] ;  /* 0x000a5800010e7983 */ /* 0x000ea20000300a00 */
[C---:B---3--:R-:W-:Y:S06]  /*479f0*/  HMMA.16816.F32 R4, R8.reuse, R26, R4 ;  /* 0x0000001a0804723c */ /* 0x048fec0000001804 */
[----:B----4-:R-:W-:-:S15]  /*47a00*/  HMMA.16816.F32 R20, R8, R24, R20 ;  /* 0x000000180814723c */ /* 0x010fde0000001814 */
[----:B------:R-:W-:-:S02]  /*47a10*/  NOP ;  /* 0x0000000000007918 */ /* 0x000fc40000000000 */
        /* <DEDUP_REMOVED lines=8> */
[----:B------:R0:W-:Y:S04]  /*47aa0*/  STL.64 [R1+0x5a88], R26 ;  /* 0x005a881a01007387 */ /* 0x0001e80000100a00 */
[----:B0-----:R-:W3:Y:S04]  /*47ab0*/  LDL.64 R26, [R1+0x20] ;  /* 0x00002000011a7983 */ /* 0x001ee80000100a00 */
[----:B------:R0:W-:Y:S04]  /*47ac0*/  STL.64 [R1+0x5a80], R24 ;  /* 0x005a801801007387 */ /* 0x0001e80000100a00 */
[----:B0-----:R-:W4:Y:S01]  /*47ad0*/  LDL.64 R24, [R1+0x28] ;  /* 0x0000280001187983 */ /* 0x001f220000100a00 */
[C---:B--2---:R-:W-:Y:S03]  /*47ae0*/  HMMA.16816.F32 R16, R8.reuse, R22, R16 ;  /* 0x000000160810723c */ /* 0x044fe60000001810 */
[----:B---3--:R-:W-:Y:S04]  /*47af0*/  STL.64 [R1+0x5ae0], R26 ;  /* 0x005ae01a01007387 */ /* 0x008fe80000100a00 */
[----:B----4-:R0:W-:Y:S04]  /*47b00*/  STL.64 [R1+0x5ad8], R24 ;  /* 0x005ad81801007387 */ /* 0x0101e80000100a00 */
[----:B0-----:R-:W2:Y:S04]  /*47b10*/  LDL.LU.64 R24, [R1+0xa60] ;  /* 0x000a600001187983 */ /* 0x001ea80000300a00 */
[----:B------:R-:W2:Y:S08]  /*47b20*/  LDL.LU.64 R26, [R1+0xa68] ;  /* 0x000a6800011a7983 */ /* 0x000eb00000300a00 */
[----:B------:R-:W-:Y:S04]  /*47b30*/  STL.64 [R1+0xba0], R16 ;  /* 0x000ba01001007387 */ /* 0x000fe80000100a00 */
[----:B------:R0:W-:Y:S04]  /*47b40*/  STL.64 [R1+0xba8], R18 ;  /* 0x000ba81201007387 */ /* 0x0001e80000100a00 */
[----:B0-----:R-:W3:Y:S04]  /*47b50*/  LDL.LU.64 R18, [R1+0x5b10] ;  /* 0x005b100001127983 */ /* 0x001ee80000300a00 */
[----:B------:R-:W4:Y:S01]  /*47b60*/  LDL.LU.64 R16, [R1+0x5b08] ;  /* 0x005b080001107983 */ /* 0x000f220000300a00 */
[C---:B--2---:R-:W-:Y:S06]  /*47b70*/  HMMA.16816.F32 R24, R8.reuse, R20, R24 ;  /* 0x000000140818723c */ /* 0x044fec0000001818 */
[C---:B---3--:R-:W-:Y:S06]  /*47b80*/  HMMA.16816.F32 R12, R8.reuse, R18, R12 ;  /* 0x00000012080c723c */ /* 0x048fec000000180c */
[C---:B----4-:R-:W-:Y:S11]  /*47b90*/  HMMA.16816.F32 R4, R8.reuse, R16, R4 ;  /* 0x000000100804723c */ /* 0x050ff60000001804 */
[----:B------:R0:W-:Y:S04]  /*47ba0*/  STL.64 [R1+0xb90], R24 ;  /* 0x000b901801007387 */ /* 0x0001e80000100a00 */
[----:B------:R1:W-:Y:S04]  /*47bb0*/  STL.64 [R1+0xb98], R26 ;  /* 0x000b981a01007387 */ /* 0x0003e80000100a00 */
[----:B0-----:R-:W2:Y:S04]  /*47bc0*/  LDL.LU.64 R24, [R1+0x1480] ;  /* 0x0014800001187983 */ /* 0x001ea80000300a00 */
[----:B-1----:R-:W2:Y:S04]  /*47bd0*/  LDL.LU.64 R26, [R1+0x1488] ;  /* 0x00148800011a7983 */ /* 0x002ea80000300a00 */
[----:B------:R0:W-:Y:S04]  /*47be0*/  STL.64 [R1+0x5a78], R22 ;  /* 0x005a781601007387 */ /* 0x0001e80000100a00 */
[----:B0-----:R-:W3:Y:S04]  /*47bf0*/  LDL.LU R22, [R1+0xf44] ;  /* 0x000f440001167983 */ /* 0x001ee80000300800 */
[----:B------:R-:W4:Y:S04]  /*47c00*/  LDL.LU R23, [R1+0xf4c] ;  /* 0x000f4c0001177983 */ /* 0x000f280000300800 */
[----:B------:R-:W-:Y:S04]  /*47c10*/  STL.64 [R1+0x5a70], R20 ;  /* 0x005a701401007387 */ /* 0x000fe80000100a00 */
[----:B------:R-:W-:Y:S04]  /*47c20*/  STL.64 [R1+0xb80], R12 ;  /* 0x000b800c01007387 */ /* 0x000fe80000100a00 */
[----:B------:R0:W-:Y:S04]  /*47c30*/  STL.64 [R1+0xb88], R14 ;  /* 0x000b880e01007387 */ /* 0x0001e80000100a00 */
[----:B0-----:R-:W4:Y:S04]  /*47c40*/  LDL.LU.64 R14, [R1+0x5b00] ;  /* 0x005b0000010e7983 */ /* 0x001f280000300a00 */
[----:B------:R-:W3:Y:S04]  /*47c50*/  LDL.LU.64 R12, [R1+0x5af8] ;  /* 0x005af800010c7983 */ /* 0x000ee80000300a00 */
[----:B------:R-:W-:Y:S04]  /*47c60*/  STL.64 [R1+0xb70], R4 ;  /* 0x000b700401007387 */ /* 0x000fe80000100a00 */
[----:B------:R0:W-:Y:S04]  /*47c70*/  STL.64 [R1+0xb78], R6 ;  /* 0x000b780601007387 */ /* 0x0001e80000100a00 */
[----:B0-----:R-:W4:Y:S04]  /*47c80*/  LDL.LU.64 R6, [R1+0x5af0] ;  /* 0x005af00001067983 */ /* 0x001f280000300a00 */
[----:B------:R-:W2:Y:S04]  /*47c90*/  LDL.LU.64 R4, [R1+0x5ae8] ;  /* 0x005ae80001047983 */ /* 0x000ea80000300a00 */
[----:B------:R-:W-:Y:S04]  /*47ca0*/  STL.64 [R1+0x5a58], R18 ;  /* 0x005a581201007387 */ /* 0x000fe80000100a00 */
[----:B------:R0:W-:Y:S04]  /*47cb0*/  STL.64 [R1+0x5a50], R16 ;  /* 0x005a501001007387 */ /* 0x0001e80000100a00 */
[----:B0-----:R-:W4:Y:S04]  /*47cc0*/  LDL.LU.64 R16, [R1+0xa30] ;  /* 0x000a300001107983 */ /* 0x001f280000300a00 */
[----:B------:R-:W4:Y:S04]  /*47cd0*/  LDL.LU.64 R18, [R1+0xa38] ;  /* 0x000a380001127983 */ /* 0x000f280000300a00 */
[----:B------:R-:W3:Y:S01]  /*47ce0*/  LDL.LU.64 R20, [R1+0xa20] ;  /* 0x000a200001147983 */ /* 0x000ee20000300a00 */
[C---:B--2---:R-:W-:Y:S06]  /*47cf0*/  HMMA.16816.F32 R24, R8.reuse, R4, R24 ;  /* 0x000000040818723c */ /* 0x044fec0000001818 */
[----:B----4-:R-:W-:Y:S01]  /*47d00*/  HMMA.16816.F32 R16, R8, R6, R16 ;  /* 0x000000060810723c */ /* 0x010fe20000001810 */
[----:B---3--:R-:W-:-:S02]  /*47d10*/  IMAD R12, R12, 0x100, R22 ;  /* 0x000001000c0c7824 */ /* 0x008fc400078e0216 */
[----:B------:R-:W-:Y:S02]  /*47d20*/  IMAD R13, R13, 0x100, R23 ;  /* 0x000001000d0d7824 */ /* 0x000fe400078e0217 */
[----:B------:R-:W2:-:S15]  /*47d30*/  LDL.LU.64 R22, [R1+0xa28] ;  /* 0x000a280001167983 */ /* 0x000e9e0000300a00 */
[----:B------:R-:W-:-:S03]  /*47d40*/  NOP ;  /* 0x0000000000007918 */ /* 0x000fc60000000000 */
[----:B------:R0:W-:Y:S04]  /*47d50*/  STL.64 [R1+0xb60], R16 ;  /* 0x000b601001007387 */ /* 0x0001e80000100a00 */
[----:B------:R1:W-:Y:S04]  /*47d60*/  STL.64 [R1+0xb68], R18 ;  /* 0x000b681201007387 */ /* 0x0003e80000100a00 */
[----:B0-----:R-:W3:Y:S04]  /*47d70*/  LDL.LU.64 R16, [R1+0x820] ;  /* 0x0008200001107983 */ /* 0x001ee80000300a00 */
[----:B-1----:R-:W3:Y:S04]  /*47d80*/  LDL.LU.64 R18, [R1+0x828] ;  /* 0x0008280001127983 */ /* 0x002ee80000300a00 */
[----:B------:R-:W-:Y:S04]  /*47d90*/  STL.64 [R1+0xfd0], R24 ;  /* 0x000fd01801007387 */ /* 0x000fe80000100a00 */
[----:B------:R0:W-:Y:S04]  /*47da0*/  STL.64 [R1+0xfd8], R26 ;  /* 0x000fd81a01007387 */ /* 0x0001e80000100a00 */
[----:B0-----:R-:W3:Y:S04]  /*47db0*/  LDL.LU.64 R26, [R1+0x5ae0] ;  /* 0x005ae000011a7983 */ /* 0x001ee80000300a00 */
[----:B------:R-:W2:Y:S04]  /*47dc0*/  LDL.LU.64 R24, [R1+0x5ad8] ;  /* 0x005ad80001187983 */ /* 0x000ea80000300a00 */
[----:B------:R-:W-:Y:S04]  /*47dd0*/  STL.64 [R1+0x5a48], R6 ;  /* 0x005a480601007387 */ /* 0x000fe80000100a00 */
[----:B------:R0:W-:Y:S04]  /*47de0*/  STL.64 [R1+0x5a40], R4 ;  /* 0x005a400401007387 */ /* 0x0001e80000100a00 */
[----:B0-----:R-:W4:Y:S04]  /*47df0*/  LDL.LU.64 R4, [R1+0x1470] ;  /* 0x0014700001047983 */ /* 0x001f280000300a00 */
[----:B------:R-:W4:Y:S01]  /*47e00*/  LDL.LU.64 R6, [R1+0x1478] ;  /* 0x0014780001067983 */ /* 0x000f220000300a00 */
[----:B------:R-:W-:-:S02]  /*47e10*/  IMAD R14, R14, 0x100, R28 ;  /* 0x000001000e0e7824 */ /* 0x000fc400078e021c */
[----:B------:R-:W-:Y:S02]  /*47e20*/  IMAD R15, R15, 0x100, R29 ;  /* 0x000001000f0f7824 */ /* 0x000fe400078e021d */
[----:B------:R-:W3:Y:S04]  /*47e30*/  LDL.64 R28, [R1+0x18] ;  /* 0x00001800011c7983 */ /* 0x000ee80000100a00 */
[----:B------:R-:W-:Y:S01]  /*47e40*/  STL [R1+0x5a2c], R2 ;  /* 0x005a2c0201007387 */ /* 0x000fe20000100800 */
[C---:B----4-:R-:W-:Y:S06]  /*47e50*/  HMMA.16816.F32 R4, R8.reuse, R2, R4 ;  /* 0x000000020804723c */ /* 0x050fec0000001804 */
[----:B--2---:R-:W-:-:S15]  /*47e60*/  HMMA.16816.F32 R8, R8, R24, R20 ;  /* 0x000000180808723c */ /* 0x004fde0000001814 */
[----:B------:R-:W-:-:S02]  /*47e70*/  NOP ;  /* 0x0000000000007918 */ /* 0x000fc40000000000 */
[----:B------:R0:W-:Y:S04]  /*47e80*/  STL.64 [R1+0xfc0], R4 ;  /* 0x000fc00401007387 */ /* 0x0001e80000100a00 */
[----:B------:R-:W-:Y:S04]  /*47e90*/  STL.64 [R1+0xfc8], R6 ;  /* 0x000fc80601007387 */ /* 0x000fe80000100a00 */
[----:B------:R-:W-:Y:S04]  /*47ea0*/  STL [R1+0x5a28], R3 ;  /* 0x005a280301007387 */ /* 0x000fe80000100800 */
[----:B------:R1:W-:Y:S04]  /*47eb0*/  STL.64 [R1+0xb50], R8 ;  /* 0x000b500801007387 */ /* 0x0003e80000100a00 */
[----:B------:R-:W-:Y:S01]  /*47ec0*/  STL.64 [R1+0xb58], R10 ;  /* 0x000b580a01007387 */ /* 0x000fe20000100a00 */
[----:B0-----:R-:W-:-:S02]  /*47ed0*/  IMAD.MOV.U32 R5, RZ, RZ, R24 ;  /* 0x000000ffff057224 */ /* 0x001fc400078e0018 */
[----:B------:R-:W-:-:S05]  /*47ee0*/  IMAD.MOV.U32 R4, RZ, RZ, R25 ;  /* 0x000000ffff047224 */ /* 0x000fca00078e0019 */
[----:B------:R3:W-:Y:S04]  /*47ef0*/  STL.64 [R1+0x5ac0], R4 ;  /* 0x005ac00401007387 */ /* 0x0007e80000100a00 */
[----:B-1----:R-:W2:Y:S01]  /*47f00*/  LDL.64 R8, [R1+0x10] ;  /* 0x0000100001087983 */ /* 0x002ea20000100a00 */
[----:B------:R-:W-:Y:S02]  /*47f10*/  F2FP.F16.E4M3.UNPACK_B R12, R12 ;  /* 0x0000000cff0c723e */ /* 0x000fe400020006ff */
[----:B------:R-:W-:Y:S02]  /*47f20*/  F2FP.F16.E4M3.UNPACK_B R13, R13 ;  /* 0x0000000dff0d723e */ /* 0x000fe400020006ff */
[----:B------:R-:W-:Y:S02]  /*47f30*/  F2FP.F16.E4M3.UNPACK_B R14, R14 ;  /* 0x0000000eff0e723e */ /* 0x000fe400020006ff */
[----:B------:R-:W-:-:S07]  /*47f40*/  F2FP.F16.E4M3.UNPACK_B R15, R15 ;  /* 0x0000000fff0f723e */ /* 0x000fce00020006ff */
[----:B---3--:R-:W-:Y:S06]  /*47f50*/  HMMA.16816.F32 R4, R12, R26, R16 ;  /* 0x0000001a0c04723c */ /* 0x008fec0000001810 */
[----:B------:R-:W-:Y:S02]  /*47f60*/  IMAD.MOV.U32 R2, RZ, RZ, R26 ;  /* 0x000000ffff027224 */ /* 0x000fe400078e001a */
[----:B------:R-:W-:Y:S01]  /*47f70*/  IMAD.MOV.U32 R3, RZ, RZ, R27 ;  /* 0x000000ffff037224 */ /* 0x000fe200078e001b */
[----:B--2---:R0:W-:-:S14]  /*47f80*/  STL.64 [R1+0x5ad0], R8 ;  /* 0x005ad00801007387 */ /* 0x0041dc0000100a00 */
[----:B------:R-:W-:Y:S04]  /*47f90*/  STL.64 [R1+0xb40], R4 ;  /* 0x000b400401007387 */ /* 0x000fe80000100a00 */
[----:B------:R-:W-:Y:S04]  /*47fa0*/  STL.64 [R1+0xb48], R6 ;  /* 0x000b480601007387 */ /* 0x000fe80000100a00 */
[----:B0-----:R-:W2:Y:S04]  /*47fb0*/  LDL.LU.64 R8, [R1+0xa10] ;  /* 0x000a100001087983 */ /* 0x001ea80000300a00 */
[----:B------:R-:W2:Y:S04]  /*47fc0*/  LDL.LU.64 R10, [R1+0xa18] ;  /* 0x000a1800010a7983 */ /* 0x000ea80000300a00 */
[----:B------:R-:W3:Y:S04]  /*47fd0*/  LDL.LU.64 R24, [R1+0x9d0] ;  /* 0x0009d00001187983 */ /* 0x000ee80000300a00 */
[----:B------:R-:W4:Y:S04]  /*47fe0*/  LDL.LU.64 R26, [R1+0x9d8] ;  /* 0x0009d800011a7983 */ /* 0x000f280000300a00 */
[----:B----4-:R0:W-:Y:S04]  /*47ff0*/  STL.64 [R1+0x5a98], R26 ;  /* 0x005a981a01007387 */ /* 0x0101e80000100a00 */
[----:B0-----:R-:W4:Y:S04]  /*48000*/  LDL R26, [R1] ;  /* 0x00000000011a7983 */ /* 0x001f280000100800 */
[----:B------:R-:W4:Y:S04]  /*48010*/  LDL.LU.64 R4, [R1+0xa00] ;  /* 0x000a000001047983 */ /* 0x000f280000300a00 */
[----:B------:R-:W4:Y:S04]  /*48020*/  LDL.LU.64 R6, [R1+0xa08] ;  /* 0x000a080001067983 */ /* 0x000f280000300a00 */
[----:B---3--:R0:W-:Y:S04]  /*48030*/  STL.64 [R1+0x5a90], R24 ;  /* 0x005a901801007387 */ /* 0x0081e80000100a00 */
[----:B0-----:R-:W3:Y:S04]  /*48040*/  LDL.64 R24, [R1+0x8] ;  /* 0x0000080001187983 */ /* 0x001ee80000100a00 */
[----:B------:R-:W4:Y:S04]  /*48050*/  LDL.LU.64 R20, [R1+0x9c0] ;  /* 0x0009c00001147983 */ /* 0x000f280000300a00 */
[----:B------:R-:W3:Y:S01]  /*48060*/  LDL.LU.64 R22, [R1+0x9c8] ;  /* 0x0009c80001167983 */ /* 0x000ee20000300a00 */
[----:B--2---:R-:W-:Y:S03]  /*48070*/  HMMA.16816.F32 R8, R12, R28, R8 ;  /* 0x0000001c0c08723c */ /* 0x004fe60000001808 */
[----:B---3--:R-:W-:Y:S04]  /*48080*/  STL.64 [R1+0x5aa8], R22 ;  /* 0x005aa81601007387 */ /* 0x008fe80000100a00 */
[----:B----4-:R0:W-:Y:S04]  /*48090*/  STL.64 [R1+0x5aa0], R20 ;  /* 0x005aa01401007387 */ /* 0x0101e80000100a00 */
        /* <DEDUP_REMOVED lines=8> */
[----:B------:R0:W-:Y:S04]  /*48120*/  STL.64 [R1+0xb30], R8 ;  /* 0x000b300801007387 */ /* 0x0001e80000100a00 */
[----:B------:R1:W-:Y:S04]  /*48130*/  STL.64 [R1+0xb38], R10 ;  /* 0x000b380a01007387 */ /* 0x0003e80000100a00 */
[----:B0-----:R-:W4:Y:S01]  /*48140*/  LDL.LU.64 R8, [R1+0x5ad0] ;  /* 0x005ad00001087983 */ /* 0x001f220000300a00 */
[----:B-1----:R-:W-:-:S02]  /*48150*/  IMAD.MOV.U32 R11, RZ, RZ, R28 ;  /* 0x000000ffff0b7224 */ /* 0x002fc400078e001c */
[----:B------:R-:W-:Y:S02]  /*48160*/  IMAD.MOV.U32 R10, RZ, RZ, R29 ;  /* 0x000000ffff0a7224 */ /* 0x000fe400078e001d */
[----:B------:R-:W3:Y:S01]  /*48170*/  LDL.LU.64 R28, [R1+0x5ac8] ;  /* 0x005ac800011c7983 */ /* 0x000ee20000300a00 */
[C---:B--2---:R-:W-:Y:S06]  /*48180*/  HMMA.16816.F32 R20, R12.reuse, R24, R20 ;  /* 0x000000180c14723c */ /* 0x044fec0000001814 */
[----:B----4-:R-:W-:-:S15]  /*48190*/  HMMA.16816.F32 R4, R12, R8, R4 ;  /* 0x000000080c04723c */ /* 0x010fde0000001804 */
[----:B------:R-:W-:-:S08]  /*481a0*/  NOP ;  /* 0x0000000000007918 */ /* 0x000fd00000000000 */
[----:B------:R0:W-:Y:S04]  /*481b0*/  STL.64 [R1+0xb20], R4 ;  /* 0x000b200401007387 */ /* 0x0001e80000100a00 */
[----:B------:R1:W-:Y:S04]  /*481c0*/  STL.64 [R1+0xb28], R6 ;  /* 0x000b280601007387 */ /* 0x0003e80000100a00 */
[----:B0-----:R-:W2:Y:S01]  /*481d0*/  LDL.LU.64 R4, [R1+0x5ac0] ;  /* 0x005ac00001047983 */ /* 0x001ea20000300a00 */
[----:B-1----:R-:W-:Y:S02]  /*481e0*/  IMAD.MOV.U32 R7, RZ, RZ, R8 ;  /* 0x000000ffff077224 */ /* 0x002fe400078e0008 */
[----:B------:R-:W-:Y:S01]  /*481f0*/  IMAD.MOV.U32 R6, RZ, RZ, R9 ;  /* 0x000000ffff067224 */ /* 0x000fe200078e0009 */
[----:B------:R-:W4:Y:S04]  /*48200*/  LDL.LU R8, [R1+0xf60] ;  /* 0x000f600001087983 */ /* 0x000f280000300800 */
[----:B------:R-:W4:Y:S04]  /*48210*/  LDL.LU R9, [R1+0xf68] ;  /* 0x000f680001097983 */ /* 0x000f280000300800 */
[----:B------:R-:W-:Y:S04]  /*48220*/  STL.64 [R1+0xb10], R20 ;  /* 0x000b101401007387 */ /* 0x000fe80000100a00 */
[----:B------:R0:W-:Y:S04]  /*48230*/  STL.64 [R1+0xb18], R22 ;  /* 0x000b181601007387 */ /* 0x0001e80000100a00 */
[----:B0-----:R-:W3:Y:S04]  /*48240*/  LDL.LU.64 R22, [R1+0x5ab8] ;  /* 0x005ab80001167983 */ /* 0x001ee80000300a00 */
[----:B------:R-:W3:Y:S01]  /*48250*/  LDL.LU.64 R20, [R1+0x5ab0] ;  /* 0x005ab00001147983 */ /* 0x000ee20000300a00 */
[----:B------:R-:W-:-:S02]  /*48260*/  IMAD.MOV.U32 R27, RZ, RZ, R0 ;  /* 0x000000ffff1b7224 */ /* 0x000fc400078e0000 */
[----:B------:R-:W-:-:S05]  /*48270*/  IMAD.MOV.U32 R0, RZ, RZ, R25 ;  /* 0x000000ffff007224 */ /* 0x000fca00078e0019 */
[----:B---3--:R-:W-:Y:S01]  /*48280*/  HMMA.16816.F32 R24, R12, R26, R20 ;  /* 0x0000001a0c18723c */ /* 0x008fe20000001814 */
[----:B------:R-:W3:Y:S04]  /*48290*/  LDL.LU.64 R22, [R1+0x5aa8] ;  /* 0x005aa80001167983 */ /* 0x000ee80000300a00 */
[----:B------:R-:W3:-:S15]  /*482a0*/  LDL.LU.64 R20, [R1+0x5aa0] ;  /* 0x005aa00001147983 */ /* 0x000ede0000300a00 */
[----:B------:R-:W-:-:S03]  /*482b0*/  NOP ;  /* 0x0000000000007918 */ /* 0x000fc60000000000 */
        /* <DEDUP_REMOVED lines=9> */
[----:B------:R-:W2:Y:S04]  /*48350*/  LDL.LU.64 R24, [R1+0x5a80] ;  /* 0x005a800001187983 */ /* 0x000ea80000300a00 */
[----:B------:R-:W-:Y:S01]  /*48360*/  STL.64 [R1+0x59b8], R28 ;  /* 0x0059b81c01007387 */ /* 0x000fe20000100a00 */
[C---:B---3--:R-:W-:Y:S06]  /*48370*/  HMMA.16816.F32 R20, R12.reuse, R26, R20 ;  /* 0x0000001a0c14723c */ /* 0x048fec0000001814 */
[----:B--2---:R-:W-:-:S15]  /*48380*/  HMMA.16816.F32 R16, R12, R24, R16 ;  /* 0x000000180c10723c */ /* 0x004fde0000001810 */
[----:B------:R-:W-:-:S02]  /*48390*/  NOP ;  /* 0x0000000000007918 */ /* 0x000fc40000000000 */
[----:B------:R-:W-:Y:S04]  /*483a0*/  STL.64 [R1+0xae0], R20 ;  /* 0x000ae01401007387 */ /* 0x000fe80000100a00 */
[----:B------:R0:W-:Y:S04]  /*483b0*/  STL.64 [R1+0xae8], R22 ;  /* 0x000ae81601007387 */ /* 0x0001e80000100a00 */
[----:B0-----:R-:W2:Y:S04]  /*483c0*/  LDL.LU.64 R22, [R1+0x5a78] ;  /* 0x005a780001167983 */ /* 0x001ea80000300a00 */
[----:B------:R-:W3:Y:S04]  /*483d0*/  LDL.LU.64 R20, [R1+0x5a70] ;  /* 0x005a700001147983 */ /* 0x000ee80000300a00 */
[----:B------:R-:W-:Y:S04]  /*483e0*/  STL.64 [R1+0x59b0], R26 ;  /* 0x0059b01a01007387 */ /* 0x000fe80000100a00 */
[----:B------:R0:W-:Y:S04]  /*483f0*/  STL.64 [R1+0xad0], R16 ;  /* 0x000ad01001007387 */ /* 0x0001e80000100a00 */
[----:B------:R1:W-:Y:S04]  /*48400*/  STL.64 [R1+0xad8], R18 ;  /* 0x000ad81201007387 */ /* 0x0003e80000100a00 */
[----:B0-----:R-:W4:Y:S04]  /*48410*/  LDL.LU.64 R16, [R1+0x990] ;  /* 0x0009900001107983 */ /* 0x001f280000300a00 */
[----:B-1----:R-:W2:Y:S04]  /*48420*/  LDL.LU.64 R18, [R1+0x998] ;  /* 0x0009980001127983 */ /* 0x002ea80000300a00 */
[----:B--2---:R-:W-:Y:S04]  /*48430*/  STL.64 [R1+0x5a68], R18 ;  /* 0x005a681201007387 */ /* 0x004fe80000100a00 */
[----:B----4-:R0:W-:Y:S04]  /*48440*/  STL.64 [R1+0x5a60], R16 ;  /* 0x005a601001007387 */ /* 0x0101e80000100a00 */
[----:B0-----:R-:W2:Y:S04]  /*48450*/  LDL.LU.64 R16, [R1+0x9a0] ;  /* 0x0009a00001107983 */ /* 0x001ea80000300a00 */
[----:B------:R-:W2:Y:S01]  /*48460*/  LDL.LU.64 R18, [R1+0x9a8] ;  /* 0x0009a80001127983 */ /* 0x000ea20000300a00 */
[----:B------:R-:W-:-:S02]  /*48470*/  IMAD.MOV.U32 R26, RZ, RZ, R7 ;  /* 0x000000ffff1a7224 */ /* 0x000fc400078e0007 */
[----:B------:R-:W-:-:S05]  /*48480*/  IMAD.MOV.U32 R27, RZ, RZ, R6 ;  /* 0x000000ffff1b7224 */ /* 0x000fca00078e0006 */
[----:B------:R0:W-:Y:S02]  /*48490*/  STL.64 [R1+0x59f0], R26 ;  /* 0x0059f01a01007387 */ /* 0x0001e40000100a00 */
[----:B0-----:R-:W-:Y:S02]  /*484a0*/  IMAD.MOV.U32 R26, RZ, RZ, R5 ;  /* 0x000000ffff1a7224 */ /* 0x001fe400078e0005 */
[----:B------:R-:W-:Y:S02]  /*484b0*/  IMAD.MOV.U32 R27, RZ, RZ, R4 ;  /* 0x000000ffff1b7224 */ /* 0x000fe400078e0004 */
[----:B------:R-:W4:Y:S04]  /*484c0*/  LDL.LU.64 R4, [R1+0x980] ;  /* 0x0009800001047983 */ /* 0x000f280000300a00 */
[----:B------:R-:W4:Y:S04]  /*484d0*/  LDL.LU.64 R6, [R1+0x988] ;  /* 0x0009880001067983 */ /* 0x000f280000300a00 */
[----:B------:R0:W-:Y:S04]  /*484e0*/  STL.64 [R1+0x59a8], R24 ;  /* 0x0059a81801007387 */ /* 0x0001e80000100a00 */
[----:B------:R-:W4:Y:S01]  /*484f0*/  LDL.LU R28, [R1+0xf74] ;  /* 0x000f7400011c7983 */ /* 0x000f220000300800 */
[----:B0-----:R-:W-:-:S02]  /*48500*/  IMAD.MOV.U32 R25, RZ, RZ, R10 ;  /* 0x000000ffff197224 */ /* 0x001fc400078e000a */
[----:B------:R-:W-:Y:S01]  /*48510*/  IMAD.MOV.U32 R24, RZ, RZ, R11 ;  /* 0x000000ffff187224 */ /* 0x000fe200078e000b */
[----:B------:R-:W4:Y:S04]  /*48520*/  LDL.LU R10, [R1+0xf70] ;  /* 0x000f7000010a7983 */ /* 0x000f280000300800 */
[----:B------:R-:W4:Y:S04]  /*48530*/  LDL.LU R29, [R1+0xf7c] ;  /* 0x000f7c00011d7983 */ /* 0x000f280000300800 */
[----:B------:R-:W4:Y:S04]  /*48540*/  LDL.LU R11, [R1+0xf78] ;  /* 0x000f7800010b7983 */ /* 0x000f280000300800 */
[----:B------:R0:W-:Y:S04]  /*48550*/  STL.64 [R1+0x5a10], R26 ;  /* 0x005a101a01007387 */ /* 0x0001e80000100a00 */
[----:B0-----:R-:W4:Y:S04]  /*48560*/  LDL.LU R26, [R1+0xf64] ;  /* 0x000f6400011a7983 */ /* 0x001f280000300800 */
[----:B------:R-:W4:Y:S04]  /*48570*/  LDL.LU R27, [R1+0xf6c] ;  /* 0x000f6c00011b7983 */ /* 0x000f280000300800 */
[----:B------:R-:W-:Y:S01]  /*48580*/  STL.64 [R1+0x5a08], R24 ;  /* 0x005a081801007387 */ /* 0x000fe20000100a00 */
[----:B--2---:R-:W-:-:S15]  /*48590*/  HMMA.16816.F32 R16, R12, R22, R16 ;  /* 0x000000160c10723c */ /* 0x004fde0000001810 */
[----:B------:R-:W-:-:S08]  /*485a0*/  NOP ;  /* 0x0000000000007918 */ /* 0x000fd00000000000 */
        /* <DEDUP_REMOVED lines=8> */
[----:B0-----:R-:W2:Y:S04]  /*48630*/  LDL.LU.64 R18, [R1+0x5a58] ;  /* 0x005a580001127983 */ /* 0x001ea80000300a00 */
[----:B------:R-:W3:Y:S04]  /*48640*/  LDL.LU.64 R16, [R1+0x5a50] ;  /* 0x005a500001107983 */ /* 0x000ee80000300a00 */
[----:B------:R-:W-:Y:S04]  /*48650*/  STL.64 [R1+0x59a0], R22 ;  /* 0x0059a01601007387 */ /* 0x000fe80000100a00 */
[----:B------:R0:W-:Y:S04]  /*48660*/  STL.64 [R1+0x5998], R20 ;  /* 0x0059981401007387 */ /* 0x0001e80000100a00 */
[----:B0-----:R-:W3:Y:S04]  /*48670*/  LDL.LU.64 R20, [R1+0x970] ;  /* 0x0009700001147983 */ /* 0x001ee80000300a00 */
[----:B------:R-:W3:Y:S01]  /*48680*/  LDL.LU.64 R22, [R1+0x978] ;  /* 0x0009780001167983 */ /* 0x000ee20000300a00 */
[----:B----4-:R-:W-:-:S02]  /*48690*/  IMAD R8, R8, 0x100, R26 ;  /* 0x0000010008087824 */ /* 0x010fc400078e021a */
[----:B------:R-:W-:Y:S01]  /*486a0*/  IMAD R9, R9, 0x100, R27 ;  /* 0x0000010009097824 */ /* 0x000fe200078e021b */
[C---:B--2---:R-:W-:Y:S06]  /*486b0*/  HMMA.16816.F32 R4, R12.reuse, R18, R4 ;  /* 0x000000120c04723c */ /* 0x044fec0000001804 */
[----:B---3--:R-:W-:-:S15]  /*486c0*/  HMMA.16816.F32 R20, R12, R16, R20 ;  /* 0x000000100c14723c */ /* 0x008fde0000001814 */
[----:B------:R-:W-:-:S02]  /*486d0*/  NOP ;  /* 0x0000000000007918 */ /* 0x000fc40000000000 */
[----:B------:R-:W-:Y:S04]  /*486e0*/  STL.64 [R1+0xaa0], R4 ;  /* 0x000aa00401007387 */ /* 0x000fe80000100a00 */
[----:B------:R0:W-:Y:S04]  /*486f0*/  STL.64 [R1+0xaa8], R6 ;  /* 0x000aa80601007387 */ /* 0x0001e80000100a00 */
[----:B0-----:R-:W2:Y:S04]  /*48700*/  LDL.LU.64 R6, [R1+0x5a48] ;  /* 0x005a480001067983 */ /* 0x001ea80000300a00 */
[----:B------:R-:W3:Y:S04]  /*48710*/  LDL.LU.64 R4, [R1+0x5a40] ;  /* 0x005a400001047983 */ /* 0x000ee80000300a00 */
[----:B------:R-:W-:Y:S04]  /*48720*/  STL.64 [R1+0x5980], R18 ;  /* 0x0059801201007387 */ /* 0x000fe80000100a00 */
[----:B------:R-:W-:Y:S04]  /*48730*/  STL.64 [R1+0x5978], R16 ;  /* 0x0059781001007387 */ /* 0x000fe80000100a00 */
[----:B------:R-:W-:Y:S04]  /*48740*/  STL.64 [R1+0xa90], R20 ;  /* 0x000a901401007387 */ /* 0x000fe80000100a00 */
[----:B------:R-:W-:Y:S04]  /*48750*/  STL.64 [R1+0xa98], R22 ;  /* 0x000a981601007387 */ /* 0x000fe80000100a00 */
[----:B------:R-:W-:Y:S04]  /*48760*/  STL.64 [R1+0x5a38], R10 ;  /* 0x005a380a01007387 */ /* 0x000fe80000100a00 */
[----:B------:R0:W-:Y:S04]  /*48770*/  STL.64 [R1+0x5a30], R8 ;  /* 0x005a300801007387 */ /* 0x0001e80000100a00 */
[----:B0-----:R-:W2:Y:S04]  /*48780*/  LDL.LU.64 R8, [R1+0x960] ;  /* 0x0009600001087983 */ /* 0x001ea80000300a00 */
[----:B------:R-:W2:Y:S04]  /*48790*/  LDL.LU.64 R10, [R1+0x968] ;  /* 0x00096800010a7983 */ /* 0x000ea80000300a00 */
[----:B------:R-:W4:Y:S04]  /*487a0*/  LDL.LU.64 R24, [R1+0x1450] ;  /* 0x0014500001187983 */ /* 0x000f280000300a00 */
[----:B------:R-:W3:Y:S04]  /*487b0*/  LDL.LU.64 R26, [R1+0x1458] ;  /* 0x00145800011a7983 */ /* 0x000ee80000300a00 */
[----:B---3--:R-:W-:Y:S04]  /*487c0*/  STL.64 [R1+0x5a20], R26 ;  /* 0x005a201a01007387 */ /* 0x008fe80000100a00 */
[----:B----4-:R0:W-:Y:S04]  /*487d0*/  STL.64 [R1+0x5a18], R24 ;  /* 0x005a181801007387 */ /* 0x0101e80000100a00 */
[----:B0-----:R-:W3:Y:S04]  /*487e0*/  LDL.LU.64 R24, [R1+0x1460] ;  /* 0x0014600001187983 */ /* 0x001ee80000300a00 */
[----:B------:R-:W3:Y:S04]  /*487f0*/  LDL.LU.64 R26, [R1+0x1468] ;  /* 0x00146800011a7983 */ /* 0x000ee80000300a00 */
[----:B------:R-:W4:Y:S04]  /*48800*/  LDL.LU.64 R20, [R1+0x940] ;  /* 0x0009400001147983 */ /* 0x000f280000300a00 */
[----:B------:R-:W3:Y:S01]  /*48810*/  LDL.LU.64 R22, [R1+0x948] ;  /* 0x0009480001167983 */ /* 0x000ee20000300a00 */
[C---:B--2---:R-:W-:Y:S03]  /*48820*/  HMMA.16816.F32 R8, R12.reuse, R6, R8 ;  /* 0x000000060c08723c */ /* 0x044fe60000001808 */
[----:B---3--:R-:W-:Y:S04]  /*48830*/  STL.64 [R1+0x5a00], R22 ;  /* 0x005a001601007387 */ /* 0x008fe80000100a00 */
[----:B----4-:R0:W-:Y:S04]  /*48840*/  STL.64 [R1+0x59f8], R20 ;  /* 0x0059f81401007387 */ /* 0x0101e80000100a00 */
[----:B0-----:R-:W2:Y:S04]  /*48850*/  LDL.LU.64 R20, [R1+0x1540] ;  /* 0x0015400001147983 */ /* 0x001ea80000300a00 */
[----:B------:R-:W2:Y:S04]  /*48860*/  LDL.LU.64 R22, [R1+0x1548] ;  /* 0x0015480001167983 */ /* 0x000ea80000300a00 */
[----:B------:R-:W3:Y:S04]  /*48870*/  LDL.LU.64 R16, [R1+0x930] ;  /* 0x0009300001107983 */ /* 0x000ee80000300a00 */
[----:B------:R-:W3:Y:S04]  /*48880*/  LDL.LU.64 R18, [R1+0x938] ;  /* 0x0009380001127983 */ /* 0x000ee80000300a00 */
[----:B------:R-:W-:Y:S04]  /*48890*/  STL.64 [R1+0xa80], R8 ;  /* 0x000a800801007387 */ /* 0x000fe80000100a00 */
[----:B------:R0:W-:Y:S04]  /*488a0*/  STL.64 [R1+0xa88], R10 ;  /* 0x000a880a01007387 */ /* 0x0001e80000100a00 */
[----:B0-----:R-:W4:Y:S01]  /*488b0*/  LDL.LU.64 R10, [R1+0x5a38] ;  /* 0x005a3800010a7983 */ /* 0x001f220000300a00 */
[----:B------:R-:W-:Y:S03]  /*488c0*/  HMMA.16816.F32 R24, R12, R4, R24 ;  /* 0x000000040c18723c */ /* 0x000fe60000001818 */
[----:B------:R-:W3:Y:S04]  /*488d0*/  LDL.LU.64 R8, [R1+0x5a30] ;  /* 0x005a300001087983 */ /* 0x000ee80000300a00 */
[----:B------:R0:W-:Y:S04]  /*488e0*/  STL [R1+0x5964], R6 ;  /* 0x0059640601007387 */ /* 0x0001e80000100800 */
[----:B------:R1:W-:Y:S01]  /*488f0*/  STL [R1+0x5960], R7 ;  /* 0x0059600701007387 */ /* 0x0003e20000100800 */
[----:B0-----:R-:W-:-:S02]  /*48900*/  IMAD.MOV.U32 R6, RZ, RZ, R2 ;  /* 0x000000ffff067224 */ /* 0x001fc400078e0002 */
[----:B-1----:R-:W-:Y:S01]  /*48910*/  IMAD.MOV.U32 R7, RZ, RZ, R3 ;  /* 0x000000ffff077224 */ /* 0x002fe200078e0003 */
[----:B------:R-:W2:Y:S04]  /*48920*/  LDL.LU R2, [R1+0x5a2c] ;  /* 0x005a2c0001027983 */ /* 0x000ea80000300800 */
[----:B------:R-:W2:Y:S01]  /*48930*/  LDL.LU R3, [R1+0x5a28] ;  /* 0x005a280001037983 */ /* 0x000ea20000300800 */
[----:B----4-:R-:W-:Y:S02]  /*48940*/  IMAD R10, R10, 0x100, R28 ;  /* 0x000001000a0a7824 */ /* 0x010fe400078e021c */
[----:B------:R-:W-:Y:S02]  /*48950*/  IMAD R11, R11, 0x100, R29 ;  /* 0x000001000b0b7824 */ /* 0x000fe400078e021d */
[----:B------:R-:W4:Y:S04]  /*48960*/  LDL.64 R28, [R1] ;  /* 0x00000000011c7983 */ /* 0x000f280000100a00 */
[----:B------:R-:W-:Y:S04]  /*48970*/  STL.64 [R1+0xfb0], R24 ;  /* 0x000fb01801007387 */ /* 0x000fe80000100a00 */
[----:B------:R0:W-:Y:S04]  /*48980*/  STL.64 [R1+0xfb8], R26 ;  /* 0x000fb81a01007387 */ /* 0x0001e80000100a00 */
[----:B0-----:R-:W2:Y:S04]  /*48990*/  LDL.LU.64 R26, [R1+0x5a20] ;  /* 0x005a2000011a7983 */ /* 0x001ea80000300a00 */
[----:B------:R-:W2:Y:S04]  /*489a0*/  LDL.LU.64 R24, [R1+0x5a18] ;  /* 0x005a180001187983 */ /* 0x000ea80000300a00 */
[----:B------:R-:W-:Y:S01]  /*489b0*/  STL [R1+0x5948], R5 ;  /* 0x0059480501007387 */ /* 0x000fe20000100800 */
[----:B--2---:R-:W-:-:S15]  /*489c0*/  HMMA.16816.F32 R24, R12, R2, R24 ;  /* 0x000000020c18723c */ /* 0x004fde0000001818 */
[----:B------:R-:W-:-:S08]  /*489d0*/  NOP ;  /* 0x0000000000007918 */ /* 0x000fd00000000000 */
[----:B------:R-:W-:Y:S04]  /*489e0*/  STL.64 [R1+0xfa0], R24 ;  /* 0x000fa01801007387 */ /* 0x000fe80000100a00 */
[----:B------:R0:W-:Y:S04]  /*489f0*/  STL.64 [R1+0xfa8], R26 ;  /* 0x000fa81a01007387 */ /* 0x0001e80000100a00 */
[----:B0-----:R-:W2:Y:S04]  /*48a00*/  LDL.LU.64 R26, [R1+0x5a10] ;  /* 0x005a1000011a7983 */ /* 0x001ea80000300a00 */
[----:B------:R-:W4:Y:S01]  /*48a10*/  LDL.LU.64 R24, [R1+0x5a08] ;  /* 0x005a080001187983 */ /* 0x000f220000300a00 */
[----:B--2---:R-:W-:Y:S03]  /*48a20*/  HMMA.16816.F32 R12, R12, R26, R20 ;  /* 0x0000001a0c0c723c */ /* 0x004fe60000001814 */
[----:B------:R-:W4:Y:S04]  /*48a30*/  LDL.LU.64 R22, [R1+0x5a00] ;  /* 0x005a000001167983 */ /* 0x000f280000300a00 */
[----:B------:R-:W4:Y:S04]  /*48a40*/  LDL.LU.64 R20, [R1+0x59f8] ;  /* 0x0059f80001147983 */ /* 0x000f280000300a00 */
[----:B------:R-:W2:-:S12]  /*48a50*/  LDL.LU.64 R26, [R1+0x59f0] ;  /* 0x0059f000011a7983 */ /* 0x000e980000300a00 */
[----:B------:R0:W-:Y:S04]  /*48a60*/  STL.64 [R1+0xa70], R12 ;  /* 0x000a700c01007387 */ /* 0x0001e80000100a00 */
[----:B------:R1:W-:Y:S04]  /*48a70*/  STL.64 [R1+0xa78], R14 ;  /* 0x000a780e01007387 */ /* 0x0003e80000100a00 */
[----:B0-----:R-:W2:Y:S04]  /*48a80*/  LDL.LU.64 R12, [R1+0x950] ;  /* 0x00095000010c7983 */ /* 0x001ea80000300a00 */
[----:B-1----:R-:W2:Y:S01]  /*48a90*/  LDL.LU.64 R14, [R1+0x958] ;  /* 0x00095800010e7983 */ /* 0x002ea20000300a00 */
[----:B---3--:R-:W-:-:S02]  /*48aa0*/  F2FP.F16.E4M3.UNPACK_B R8, R8 ;  /* 0x00000008ff08723e */ /* 0x008fc400020006ff */
[----:B------:R-:W-:Y:S02]  /*48ab0*/  F2FP.F16.E4M3.UNPACK_B R9, R9 ;  /* 0x00000009ff09723e */ /* 0x000fe400020006ff */
[----:B------:R-:W-:Y:S02]  /*48ac0*/  F2FP.F16.E4M3.UNPACK_B R10, R10 ;  /* 0x0000000aff0a723e */ /* 0x000fe400020006ff */
[----:B------:R-:W-:-:S07]  /*48ad0*/  F2FP.F16.E4M3.UNPACK_B R11, R11 ;  /* 0x0000000bff0b723e */ /* 0x000fce00020006ff */
[C---:B----4-:R-:W-:Y:S06]  /*48ae0*/  HMMA.16816.F32 R20, R8.reuse, R24, R20 ;  /* 0x000000180814723c */ /* 0x050fec0000001814 */
[----:B--2---:R-:W-:-:S15]  /*48af0*/  HMMA.16816.F32 R12, R8, R6, R12 ;  /* 0x00000006080c723c */ /* 0x004fde000000180c */
[----:B------:R-:W-:-:S08]  /*48b00*/  NOP ;  /* 0x0000000000007918 */ /* 0x000fd00000000000 */
[----:B------:R-:W-:Y:S04]  /*48b10*/  STL.64 [R1+0xa60], R12 ;  /* 0x000a600c01007387 */ /* 0x000fe80000100a00 */
[----:B------:R0:W-:Y:S04]  /*48b20*/  STL.64 [R1+0xa68], R14 ;  /* 0x000a680e01007387 */ /* 0x0001e80000100a00 */
[----:B------:R-:W2:Y:S04]  /*48b30*/  LDL.LU.64 R24, [R1+0x8f0] ;  /* 0x0008f00001187983 */ /* 0x000ea80000300a00 */
[----:B------:R-:W-:Y:S04]  /*48b40*/  STL.64 [R1+0xa50], R20 ;  /* 0x000a501401007387 */ /* 0x000fe80000100a00 */
[----:B------:R-:W-:Y:S01]  /*48b50*/  STL.64 [R1+0xa58], R22 ;  /* 0x000a581601007387 */ /* 0x000fe20000100a00 */
[----:B0-----:R-:W-:Y:S03]  /*48b60*/  HMMA.16816.F32 R12, R8, R26, R16 ;  /* 0x0000001a080c723c */ /* 0x001fe60000001810 */
[----:B------:R-:W3:-:S15]  /*48b70*/  LDL.LU.64 R26, [R1+0x8f8] ;  /* 0x0008f800011a7983 */ /* 0x000ede0000300a00 */
[----:B------:R-:W-:-:S05]  /*48b80*/  NOP ;  /* 0x0000000000007918 */ /* 0x000fca0000000000 */
[----:B------:R-:W-:Y:S04]  /*48b90*/  STL.64 [R1+0xa40], R12 ;  /* 0x000a400c01007387 */ /* 0x000fe80000100a00 */
[----:B------:R-:W-:Y:S04]  /*48ba0*/  STL.64 [R1+0xa48], R14 ;  /* 0x000a480e01007387 */ /* 0x000fe80000100a00 */
[----:B---3--:R-:W-:Y:S04]  /*48bb0*/  STL.64 [R1+0x59c8], R26 ;  /* 0x0059c81a01007387 */ /* 0x008fe80000100a00 */
[----:B--2---:R0:W-:Y:S04]  /*48bc0*/  STL.64 [R1+0x59c0], R24 ;  /* 0x0059c01801007387 */ /* 0x0041e80000100a00 */
[----:B0-----:R-:W2:Y:S04]  /*48bd0*/  LDL.LU.64 R24, [R1+0x910] ;  /* 0x0009100001187983 */ /* 0x001ea80000300a00 */
[----:B------:R-:W3:Y:S04]  /*48be0*/  LDL.LU.64 R26, [R1+0x918] ;  /* 0x00091800011a7983 */ /* 0x000ee80000300a00 */
[----:B---3--:R0:W-:Y:S04]  /*48bf0*/  STL.64 [R1+0x59d8], R26 ;  /* 0x0059d81a01007387 */ /* 0x0081e80000100a00 */
[----:B0-----:R-:W3:Y:S04]  /*48c00*/  LDL R26, [R1+0x8] ;  /* 0x00000800011a7983 */ /* 0x001ee80000100800 */
[----:B--2---:R-:W-:Y:S04]  /*48c10*/  STL.64 [R1+0x59d0], R24 ;  /* 0x0059d01801007387 */ /* 0x004fe80000100a00 */
[----:B------:R-:W2:Y:S04]  /*48c20*/  LDL.LU.64 R20, [R1+0x8e0] ;  /* 0x0008e00001147983 */ /* 0x000ea80000300a00 */
[----:B------:R-:W4:Y:S04]  /*48c30*/  LDL.LU.64 R22, [R1+0x8e8] ;  /* 0x0008e80001167983 */ /* 0x000f280000300a00 */
[----:B----4-:R-:W-:Y:S04]  /*48c40*/  STL.64 [R1+0x59e8], R22 ;  /* 0x0059e81601007387 */ /* 0x010fe80000100a00 */
[----:B--2---:R0:W-:Y:S04]  /*48c50*/  STL.64 [R1+0x59e0], R20 ;  /* 0x0059e01401007387 */ /* 0x0041e80000100a00 */
[----:B0-----:R-:W3:Y:S04]  /*48c60*/  LDL.LU.64 R20, [R1+0x920] ;  /* 0x0009200001147983 */ /* 0x001ee80000300a00 */
[----:B------:R-:W3:Y:S04]  /*48c70*/  LDL.LU.64 R22, [R1+0x928] ;  /* 0x0009280001167983 */ /* 0x000ee80000300a00 */
[----:B------:R-:W2:Y:S04]  /*48c80*/  LDL.LU.64 R16, [R1+0x8b0] ;  /* 0x0008b00001107983 */ /* 0x000ea80000300a00 */
[----:B------:R-:W4:Y:S01]  /*48c90*/  LDL.LU.64 R18, [R1+0x8b8] ;  /* 0x0008b80001127983 */ /* 0x000f220000300a00 */
[----:B------:R-:W-:-:S03]  /*48ca0*/  IMAD.MOV.U32 R27, RZ, RZ, R0 ;  /* 0x000000ffff1b7224 */ /* 0x000fc600078e0000 */
[----:B----4-:R-:W-:Y:S04]  /*48cb0*/  STL.64 [R1+0x5990], R18 ;  /* 0x0059901201007387 */ /* 0x010fe80000100a00 */
[----:B--2---:R0:W-:Y:S04]  /*48cc0*/  STL.64 [R1+0x5988], R16 ;  /* 0x0059881001007387 */ /* 0x0041e80000100a00 */
[----:B0-----:R-:W2:Y:S04]  /*48cd0*/  LDL.LU.64 R16, [R1+0x8c0] ;  /* 0x0008c00001107983 */ /* 0x001ea80000300a00 */
[----:B------:R-:W2:Y:S04]  /*48ce0*/  LDL.LU.64 R18, [R1+0x8c8] ;  /* 0x0008c80001127983 */ /* 0x000ea80000300a00 */
[----:B------:R-:W4:Y:S04]  /*48cf0*/  LDL.LU R6, [R1+0xf84] ;  /* 0x000f840001067983 */ /* 0x000f280000300800 */
[----:B------:R-:W2:Y:S04]  /*48d00*/  LDL.LU R12, [R1+0xf80] ;  /* 0x000f8000010c7983 */ /* 0x000ea80000300800 */
[----:B------:R-:W4:Y:S04]  /*48d10*/  LDL.LU R7, [R1+0xf8c] ;  /* 0x000f8c0001077983 */ /* 0x000f280000300800 */
[----:B------:R-:W2:Y:S04]  /*48d20*/  LDL.LU R13, [R1+0xf88] ;  /* 0x000f8800010d7983 */ /* 0x000ea80000300800 */
[----:B------:R-:W2:Y:S01]  /*48d30*/  LDL.LU R5, [R1+0xf94] ;  /* 0x000f940001057983 */ /* 0x000ea20000300800 */
[C---:B---3--:R-:W-:Y:S03]  /*48d40*/  HMMA.16816.F32 R24, R8.reuse, R26, R20 ;  /* 0x0000001a0818723c */ /* 0x048fe60000001814 */
[----:B----4-:R-:W-:Y:S04]  /*48d50*/  STL.64 [R1+0x5970], R6 ;  /* 0x0059700601007387 */ /* 0x010fe80000100a00 */
[----:B--2---:R0:W-:Y:S04]  /*48d60*/  STL.64 [R1+0x5968], R4 ;  /* 0x0059680401007387 */ /* 0x0041e80000100a00 */
[----:B0-----:R-:W2:Y:S04]  /*48d70*/  LDL.LU.64 R4, [R1+0x8d0] ;  /* 0x0008d00001047983 */ /* 0x001ea80000300a00 */
[----:B------:R-:W2:Y:S04]  /*48d80*/  LDL.LU.64 R6, [R1+0x8d8] ;  /* 0x0008d80001067983 */ /* 0x000ea80000300a00 */
[----:B------:R-:W3:Y:S04]  /*48d90*/  LDL.LU R14, [R1+0xf90] ;  /* 0x000f9000010e7983 */ /* 0x000ee80000300800 */
[----:B------:R-:W4:Y:S04]  /*48da0*/  LDL.LU R15, [R1+0xf98] ;  /* 0x000f9800010f7983 */ /* 0x000f280000300800 */
[----:B------:R-:W2:Y:S04]  /*48db0*/  LDL.LU.64 R22, [R1+0x59e8] ;  /* 0x0059e80001167983 */ /* 0x000ea80000300a00 */
[----:B------:R-:W2:Y:S04]  /*48dc0*/  LDL.LU.64 R20, [R1+0x59e0] ;  /* 0x0059e00001147983 */ /* 0x000ea80000300a00 */
[----:B------:R-:W-:Y:S04]  /*48dd0*/  STL.64 [R1+0xa30], R24 ;  /* 0x000a301801007387 */ /* 0x000fe80000100a00 */
[----:B------:R0:W-:Y:S04]  /*48de0*/  STL.64 [R1+0xa38], R26 ;  /* 0x000a381a01007387 */ /* 0x0001e80000100a00 */
[----:B0-----:R-:W3:Y:S04]  /*48df0*/  LDL.LU.64 R26, [R1+0x59d8] ;  /* 0x0059d800011a7983 */ /* 0x001ee80000300a00 */
[----:B------:R-:W3:Y:S01]  /*48e00*/  LDL.LU.64 R24, [R1+0x59d0] ;  /* 0x0059d00001187983 */ /* 0x000ee20000300a00 */
[----:B------:R-:W-:Y:S01]  /*48e10*/  IMAD.MOV.U32 R0, RZ, RZ, R29 ;  /* 0x000000ffff007224 */ /* 0x000fe200078e001d */
[----:B---3--:R-:W-:-:S15]  /*48e20*/  HMMA.16816.F32 R24, R8, R28, R24 ;  /* 0x0000001c0818723c */ /* 0x008fde0000001818 */
[----:B------:R-:W-:-:S08]  /*48e30*/  NOP ;  /* 0x0000000000007918 */ /* 0x000fd00000000000 */
[----:B------:R-:W-:Y:S04]  /*48e40*/  STL.64 [R1+0xa20], R24 ;  /* 0x000a201801007387 */ /* 0x000fe80000100a00 */
[----:B------:R0:W-:Y:S04]  /*48e50*/  STL.64 [R1+0xa28], R26 ;  /* 0x000a281a01007387 */ /* 0x0001e80000100a00 */
[----:B0-----:R-:W3:Y:S04]  /*48e60*/  LDL.LU.64 R26, [R1+0x59c8] ;  /* 0x0059c800011a7983 */ /* 0x001ee80000300a00 */
[----:B------:R-:W3:Y:S04]  /*48e70*/  LDL.LU.64 R24, [R1+0x59c0] ;  /* 0x0059c00001187983 */ /* 0x000ee80000300a00 */
[----:B------:R-:W3:Y:S02]  /*48e80*/  LDL.LU.64 R28, [R1+0x59b8] ;  /* 0x0059b800011c7983 */ /* 0x000ee40000300a00 */
[----:B---3--:R-:W-:-:S15]  /*48e90*/  HMMA.16816.F32 R24, R8, R28, R24 ;  /* 0x0000001c0818723c */ /* 0x008fde0000001818 */
[----:B------:R-:W-:-:S08]  /*48ea0*/  NOP ;  /* 0x0000000000007918 */ /* 0x000fd00000000000 */
[----:B------:R-:W-:Y:S04]  /*48eb0*/  STL.64 [R1+0xa10], R24 ;  /* 0x000a101801007387 */ /* 0x000fe80000100a00 */
[----:B------:R0:W-:Y:S04]  /*48ec0*/  STL.64 [R1+0xa18], R26 ;  /* 0x000a181a01007387 */ /* 0x0001e80000100a00 */
[----:B0-----:R-:W2:Y:S04]  /*48ed0*/  LDL.LU.64 R26, [R1+0x59b0] ;  /* 0x0059b000011a7983 */ /* 0x001ea80000300a00 */
        /* <DEDUP_REMOVED lines=11> */
[----:B-1----:R-:W4:Y:S04]  /*48f90*/  LDL.LU.64 R6, [R1+0x898] ;  /* 0x0008980001067983 */ /* 0x002f280000300a00 */
[----:B------:R0:W-:Y:S04]  /*48fa0*/  STL.64 [R1+0x58c8], R26 ;  /* 0x0058c81a01007387 */ /* 0x0001e80000100a00 */
[----:B0-----:R-:W3:Y:S04]  /*48fb0*/  LDL.64 R26, [R1+0x28] ;  /* 0x00002800011a7983 */ /* 0x001ee80000100a00 */
[----:B------:R0:W-:Y:S01]  /*48fc0*/  STL.64 [R1+0x58c0], R24 ;  /* 0x0058c01801007387 */ /* 0x0001e20000100a00 */
[----:B--2---:R-:W-:Y:S03]  /*48fd0*/  HMMA.16816.F32 R16, R8, R22, R16 ;  /* 0x000000160810723c */ /* 0x004fe60000001810 */
[----:B---3--:R1:W-:Y:S04]  /*48fe0*/  STL.64 [R1+0x5940], R26 ;  /* 0x0059401a01007387 */ /* 0x0083e80000100a00 */
[----:B0-----:R-:W2:Y:S04]  /*48ff0*/  LDL.LU.64 R24, [R1+0x8a0] ;  /* 0x0008a00001187983 */ /* 0x001ea80000300a00 */
[----:B-1----:R-:W2:-:S12]  /*49000*/  LDL.LU.64 R26, [R1+0x8a8] ;  /* 0x0008a800011a7983 */ /* 0x002e980000300a00 */
        /* <DEDUP_REMOVED lines=9> */
[----:B------:R-:W4:Y:S04]  /*490a0*/  LDL.LU.64 R16, [R1+0x5978] ;  /* 0x0059780001107983 */ /* 0x000f280000300a00 */
[----:B------:R-:W-:Y:S04]  /*490b0*/  STL [R1+0x58a4], R21 ;  /* 0x0058a41501007387 */ /* 0x000fe80000100800 */
[----:B------:R-:W-:Y:S04]  /*490c0*/  STL.64 [R1+0x5918], R22 ;  /* 0x0059181601007387 */ /* 0x000fe80000100a00 */
[----:B------:R2:W-:Y:S02]  /*490d0*/  STL [R1+0x5910], R20 ;  /* 0x0059101401007387 */ /* 0x0005e40000100800 */
[C---:B--2---:R-:W-:Y:S02]  /*490e0*/  HMMA.16816.F32 R20, R8.reuse, R18, R24 ;  /* 0x000000120814723c */ /* 0x044fe40000001818 */
[----:B------:R-:W2:Y:S04]  /*490f0*/  LDL.LU.64 R24, [R1+0x1440] ;  /* 0x0014400001187983 */ /* 0x000ea80000300a00 */
[----:B------:R-:W3:Y:S01]  /*49100*/  LDL.LU.64 R26, [R1+0x1448] ;  /* 0x00144800011a7983 */ /* 0x000ee20000300a00 */
[----:B----4-:R-:W-:-:S15]  /*49110*/  HMMA.16816.F32 R4, R8, R16, R4 ;  /* 0x000000100804723c */ /* 0x010fde0000001804 */
[----:B------:R-:W-:-:S01]  /*49120*/  NOP ;  /* 0x0000000000007918 */ /* 0x000fc20000000000 */
[----:B------:R-:W-:Y:S04]  /*49130*/  STL.64 [R1+0x9c0], R20 ;  /* 0x0009c01401007387 */ /* 0x000fe80000100a00 */
[----:B------:R-:W-:Y:S04]  /*49140*/  STL.64 [R1+0x9c8], R22 ;  /* 0x0009c81601007387 */ /* 0x000fe80000100a00 */
        /* <DEDUP_REMOVED lines=9> */
[----:B------:R-:W2:Y:S04]  /*491e0*/  LDL.LU.64 R4, [R1+0x5968] ;  /* 0x0059680001047983 */ /* 0x000ea80000300a00 */
[----:B------:R-:W-:Y:S04]  /*491f0*/  STL.64 [R1+0x5888], R18 ;  /* 0x0058881201007387 */ /* 0x000fe80000100a00 */
[----:B------:R0:W-:Y:S04]  /*49200*/  STL.64 [R1+0x5880], R16 ;  /* 0x0058801001007387 */ /* 0x0001e80000100a00 */
[----:B0-----:R-:W3:Y:S04]  /*49210*/  LDL.LU.64 R16, [R1+0x1430] ;  /* 0x0014300001107983 */ /* 0x001ee80000300a00 */
[----:B------:R-:W3:Y:S01]  /*49220*/  LDL.LU.64 R18, [R1+0x1438] ;  /* 0x0014380001127983 */ /* 0x000ee20000300a00 */
[----:B----4-:R-:W-:-:S02]  /*49230*/  IMAD R12, R12, 0x100, R6 ;  /* 0x000001000c0c7824 */ /* 0x010fc400078e0206 */
[----:B------:R-:W-:Y:S01]  /*49240*/  IMAD R13, R13, 0x100, R7 ;  /* 0x000001000d0d7824 */ /* 0x000fe200078e0207 */
[----:B------:R-:W4:Y:S04]  /*49250*/  LDL.LU R6, [R1+0x5964] ;  /* 0x0059640001067983 */ /* 0x000f280000300800 */
[----:B------:R-:W4:Y:S01]  /*49260*/  LDL.LU R7, [R1+0x5960] ;  /* 0x0059600001077983 */ /* 0x000f220000300800 */
[----:B--2---:R-:W-:Y:S01]  /*49270*/  IMAD R14, R14, 0x100, R5 ;  /* 0x000001000e0e7824 */ /* 0x004fe200078e0205 */
[----:B----4-:R-:W-:-:S15]  /*49280*/  HMMA.16816.F32 R24, R8, R6, R24 ;  /* 0x000000060818723c */ /* 0x010fde0000001818 */
[----:B------:R-:W-:-:S08]  /*49290*/  NOP ;  /* 0x0000000000007918 */ /* 0x000fd00000000000 */
[----:B------:R-:W-:Y:S04]  /*492a0*/  STL.64 [R1+0x9a0], R24 ;  /* 0x0009a01801007387 */ /* 0x000fe80000100a00 */
[----:B------:R0:W-:Y:S04]  /*492b0*/  STL.64 [R1+0x9a8], R26 ;  /* 0x0009a81a01007387 */ /* 0x0001e80000100a00 */
[----:B0-----:R-:W2:Y:S04]  /*492c0*/  LDL.LU.64 R26, [R1+0x5958] ;  /* 0x00595800011a7983 */ /* 0x001ea80000300a00 */
[----:B------:R-:W2:Y:S04]  /*492d0*/  LDL.LU.64 R24, [R1+0x5950] ;  /* 0x0059500001187983 */ /* 0x000ea80000300a00 */
[----:B------:R0:W-:Y:S04]  /*492e0*/  STL [R1+0x5868], R7 ;  /* 0x0058680701007387 */ /* 0x0001e80000100800 */
[----:B0-----:R-:W4:Y:S04]  /*492f0*/  LDL.LU R7, [R1+0xf9c] ;  /* 0x000f9c0001077983 */ /* 0x001f280000300800 */
[----:B------:R-:W2:Y:S02]  /*49300*/  LDL.LU R5, [R1+0x5948] ;  /* 0x0059480001057983 */ /* 0x000ea40000300800 */
[----:B--2---:R-:W-:-:S15]  /*49310*/  HMMA.16816.F32 R24, R8, R4, R24 ;  /* 0x000000040818723c */ /* 0x004fde0000001818 */
[----:B------:R-:W-:-:S08]  /*49320*/  NOP ;  /* 0x0000000000007918 */ /* 0x000fd00000000000 */
[----:B------:R-:W-:Y:S04]  /*49330*/  STL.64 [R1+0xf90], R24 ;  /* 0x000f901801007387 */ /* 0x000fe80000100a00 */
[----:B------:R0:W-:Y:S04]  /*49340*/  STL.64 [R1+0xf98], R26 ;  /* 0x000f981a01007387 */ /* 0x0001e80000100a00 */
[----:B0-----:R-:W2:Y:S01]  /*49350*/  LDL.LU.64 R26, [R1+0x5940] ;  /* 0x00594000011a7983 */ /* 0x001ea20000300a00 */
[----:B---3--:R-:W-:Y:S06]  /*49360*/  HMMA.16816.F32 R16, R8, R2, R16 ;  /* 0x000000020810723c */ /* 0x008fec0000001810 */
[----:B------:R-:W-:-:S15]  /*49370*/  STL [R1+0x58a0], R3 ;  /* 0x0058a00301007387 */ /* 0x000fde0000100800 */
[----:B------:R-:W-:-:S02]  /*49380*/  NOP ;  /* 0x0000000000007918 */ /* 0x000fc40000000000 */
[----:B------:R-:W-:Y:S04]  /*49390*/  STL.64 [R1+0xf80], R16 ;  /* 0x000f801001007387 */ /* 0x000fe80000100a00 */
[----:B------:R-:W-:Y:S01]  /*493a0*/  STL.64 [R1+0xf88], R18 ;  /* 0x000f881201007387 */ /* 0x000fe20000100a00 */
[----:B--2---:R-:W-:-:S15]  /*493b0*/  HMMA.16816.F32 R8, R8, R26, R20 ;  /* 0x0000001a0808723c */ /* 0x004fde0000001814 */
[----:B------:R-:W-:-:S08]  /*493c0*/  NOP ;  /* 0x0000000000007918 */ /* 0x000fd00000000000 */
[----:B------:R0:W-:Y:S04]  /*493d0*/  STL.64 [R1+0x990], R8 ;  /* 0x0009900801007387 */ /* 0x0001e80000100a00 */
[----:B------:R1:W-:Y:S04]  /*493e0*/  STL.64 [R1+0x998], R10 ;  /* 0x0009980a01007387 */ /* 0x0003e80000100a00 */
[----:B0-----:R-:W2:Y:S04]  /*493f0*/  LDL.64 R8, [R1+0x10] ;  /* 0x0000100001087983 */ /* 0x001ea80000100a00 */
[----:B-1----:R-:W3:Y:S01]  /*49400*/  LDL.64 R10, [R1+0x18] ;  /* 0x00001800010a7983 */ /* 0x002ee20000100a00 */
[----:B----4-:R-:W-:-:S02]  /*49410*/  IMAD R15, R15, 0x100, R7 ;  /* 0x000001000f0f7824 */ /* 0x010fc400078e0207 */
[----:B------:R-:W-:Y:S02]  /*49420*/  IMAD.MOV.U32 R16, RZ, RZ, R26 ;  /* 0x000000ffff107224 */ /* 0x000fe400078e001a */
[----:B------:R-:W-:Y:S01]  /*49430*/  IMAD.MOV.U32 R7, RZ, RZ, R27 ;  /* 0x000000ffff077224 */ /* 0x000fe200078e001b */
[----:B---3--:R0:W-:Y:S04]  /*49440*/  STL.64 [R1+0x5928], R10 ;  /* 0x0059280a01007387 */ /* 0x0081e80000100a00 */
[----:B0-----:R-:W3:Y:S04]  /*49450*/  LDL R10, [R1+0x20] ;  /* 0x00002000010a7983 */ /* 0x001ee80000100800 */
[----:B------:R-:W3:Y:S04]  /*49460*/  LDL R11, [R1+0x24] ;  /* 0x00002400010b7983 */ /* 0x000ee80000100800 */
[----:B--2---:R-:W-:Y:S04]  /*49470*/  STL.64 [R1+0x5920], R8 ;  /* 0x0059200801007387 */ /* 0x004fe80000100a00 */
[----:B------:R-:W2:Y:S04]  /*49480*/  LDL.LU.64 R24, [R1+0x810] ;  /* 0x0008100001187983 */ /* 0x000ea80000300a00 */
[----:B------:R-:W4:Y:S04]  /*49490*/  LDL.LU.64 R26, [R1+0x818] ;  /* 0x00081800011a7983 */ /* 0x000f280000300a00 */
[----:B----4-:R0:W-:Y:S04]  /*494a0*/  STL.64 [R1+0x58d8], R26 ;  /* 0x0058d81a01007387 */ /* 0x0101e80000100a00 */
[----:B0-----:R-:W4:Y:S04]  /*494b0*/  LDL R26, [R1] ;  /* 0x00000000011a7983 */ /* 0x001f280000100800 */
[----:B------:R-:W3:Y:S04]  /*494c0*/  LDL.LU.64 R20, [R1+0x860] ;  /* 0x0008600001147983 */ /* 0x000ee80000300a00 */
[----:B------:R-:W2:Y:S01]  /*494d0*/  LDL.LU.64 R22, [R1+0x868] ;  /* 0x0008680001167983 */ /* 0x000ea20000300a00 */
[----:B------:R-:W-:-:S03]  /*494e0*/  IMAD.MOV.U32 R27, RZ, RZ, R0 ;  /* 0x000000ffff1b7224 */ /* 0x000fc600078e0000 */
[----:B--2---:R-:W-:Y:S04]  /*494f0*/  STL.64 [R1+0x5938], R22 ;  /* 0x0059381601007387 */ /* 0x004fe80000100a00 */
[----:B---3--:R0:W-:Y:S04]  /*49500*/  STL.64 [R1+0x5930], R20 ;  /* 0x0059301401007387 */ /* 0x0081e80000100a00 */
[----:B0-----:R-:W2:Y:S04]  /*49510*/  LDL.LU.64 R20, [R1+0x870] ;  /* 0x0008700001147983 */ /* 0x001ea80000300a00 */
[----:B------:R-:W2:Y:S04]  /*49520*/  LDL.LU.64 R22, [R1+0x878] ;  /* 0x0008780001167983 */ /* 0x000ea80000300a00 */
[----:B------:R0:W-:Y:S04]  /*49530*/  STL.64 [R1+0x58d0], R24 ;  /* 0x0058d01801007387 */ /* 0x0001e80000100a00 */
[----:B0-----:R-:W3:Y:S04]  /*49540*/  LDL.64 R24, [R1+0x8] ;  /* 0x0000080001187983 */ /* 0x001ee80000100a00 */
[----:B----4-:R-:W-:Y:S04]  /*49550*/  STL.64 [R1+0x5908], R26 ;  /* 0x0059081a01007387 */ /* 0x010fe80000100a00 */
[----:B---3--:R0:W-:Y:S04]  /*49560*/  STL.64 [R1+0x5900], R24 ;  /* 0x0059001801007387 */ /* 0x0081e80000100a00 */
[----:B0-----:R-:W3:Y:S04]  /*49570*/  LDL.LU.64 R24, [R1+0x850] ;  /* 0x0008500001187983 */ /* 0x001ee80000300a00 */
[----:B------:R-:W3:Y:S04]  /*49580*/  LDL.LU.64 R26, [R1+0x858] ;  /* 0x00085800011a7983 */ /* 0x000ee80000300a00 */
[----:B------:R-:W-:Y:S04]  /*49590*/  STL.64 [R1+0x58b8], R6 ;  /* 0x0058b80601007387 */ /* 0x000fe80000100a00 */
[----:B------:R0:W-:Y:S04]  /*495a0*/  STL.64 [R1+0x58b0], R4 ;  /* 0x0058b00401007387 */ /* 0x0001e80000100a00 */
[----:B0-----:R-:W4:Y:S04]  /*495b0*/  LDL.LU.64 R4, [R1+0x800] ;  /* 0x0008000001047983 */ /* 0x001f280000300a00 */
[----:B------:R-:W3:Y:S01]  /*495c0*/  LDL.LU.64 R6, [R1+0x808] ;  /* 0x0008080001067983 */ /* 0x000ee20000300a00 */
[----:B------:R-:W-:-:S02]  /*495d0*/  F2FP.F16.E4M3.UNPACK_B R12, R12 ;  /* 0x0000000cff0c723e */ /* 0x000fc400020006ff */
[----:B------:R-:W-:Y:S02]  /*495e0*/  F2FP.F16.E4M3.UNPACK_B R13, R13 ;  /* 0x0000000dff0d723e */ /* 0x000fe400020006ff */
[----:B------:R-:W-:Y:S02]  /*495f0*/  F2FP.F16.E4M3.UNPACK_B R14, R14 ;  /* 0x0000000eff0e723e */ /* 0x000fe400020006ff */
[----:B------:R-:W-:-:S07]  /*49600*/  F2FP.F16.E4M3.UNPACK_B R15, R15 ;  /* 0x0000000fff0f723e */ /* 0x000fce00020006ff */
[C---:B--2---:R-:W-:Y:S01]  /*49610*/  HMMA.16816.F32 R8, R12.reuse, R10, R20 ;  /* 0x0000000a0c08723c */ /* 0x044fe20000001814 */
        /* <DEDUP_REMOVED lines=8> */
[----:B------:R0:W-:Y:S04]  /*496a0*/  STL [R1+0x58a8], R16 ;  /* 0x0058a81001007387 */ /* 0x0001e80000100800 */
[----:B0-----:R-:W3:Y:S04]  /*496b0*/  LDL.LU.64 R16, [R1+0x7f0] ;  /* 0x0007f00001107983 */ /* 0x001ee80000300a00 */
[----:B------:R-:W3:Y:S04]  /*496c0*/  LDL.LU.64 R18, [R1+0x7f8] ;  /* 0x0007f80001127983 */ /* 0x000ee80000300a00 */
[----:B------:R-:W4:Y:S04]  /*496d0*/  LDL.LU.64 R22, [R1+0x5938] ;  /* 0x0059380001167983 */ /* 0x000f280000300a00 */
[----:B------:R-:W4:Y:S04]  /*496e0*/  LDL.LU.64 R20, [R1+0x5930] ;  /* 0x0059300001147983 */ /* 0x000f280000300a00 */
[----:B------:R-:W-:Y:S04]  /*496f0*/  STL.64 [R1+0x980], R8 ;  /* 0x0009800801007387 */ /* 0x000fe80000100a00 */
[----:B------:R0:W-:Y:S04]  /*49700*/  STL.64 [R1+0x988], R10 ;  /* 0x0009880a01007387 */ /* 0x0001e80000100a00 */
[----:B0-----:R-:W4:Y:S04]  /*49710*/  LDL.LU.64 R10, [R1+0x5928] ;  /* 0x00592800010a7983 */ /* 0x001f280000300a00 */
[----:B------:R-:W2:Y:S01]  /*49720*/  LDL.LU.64 R8, [R1+0x5920] ;  /* 0x0059200001087983 */ /* 0x000ea20000300a00 */
[C---:B----4-:R-:W-:Y:S06]  /*49730*/  HMMA.16816.F32 R20, R12.reuse, R10, R20 ;  /* 0x0000000a0c14723c */ /* 0x050fec0000001814 */
[----:B--2---:R-:W-:-:S15]  /*49740*/  HMMA.16816.F32 R24, R12, R8, R24 ;  /* 0x000000080c18723c */ /* 0x004fde0000001818 */
[----:B------:R-:W-:-:S02]  /*49750*/  NOP ;  /* 0x0000000000007918 */ /* 0x000fc40000000000 */
[----:B------:R-:W-:Y:S04]  /*49760*/  STL.64 [R1+0x970], R20 ;  /* 0x0009701401007387 */ /* 0x000fe80000100a00 */
[----:B------:R0:W-:Y:S04]  /*49770*/  STL.64 [R1+0x978], R22 ;  /* 0x0009781601007387 */ /* 0x0001e80000100a00 */
[----:B0-----:R-:W2:Y:S04]  /*49780*/  LDL.LU.64 R22, [R1+0x5918] ;  /* 0x0059180001167983 */ /* 0x001ea80000300a00 */
[----:B------:R-:W4:Y:S04]  /*49790*/  LDL.LU R20, [R1+0x5910] ;  /* 0x0059100001147983 */ /* 0x000f280000300800 */
[----:B------:R-:W-:Y:S04]  /*497a0*/  STL.64 [R1+0x960], R24 ;  /* 0x0009601801007387 */ /* 0x000fe80000100a00 */
[----:B------:R0:W-:Y:S04]  /*497b0*/  STL.64 [R1+0x968], R26 ;  /* 0x0009681a01007387 */ /* 0x0001e80000100a00 */
[----:B0-----:R-:W3:Y:S04]  /*497c0*/  LDL.LU.64 R26, [R1+0x5908] ;  /* 0x00590800011a7983 */ /* 0x001ee80000300a00 */
[----:B------:R-:W2:Y:S02]  /*497d0*/  LDL.LU.64 R24, [R1+0x5900] ;  /* 0x0059000001187983 */ /* 0x000ea40000300a00 */
[----:B--2---:R-:W-:-:S15]  /*497e0*/  HMMA.16816.F32 R4, R12, R24, R4 ;  /* 0x000000180c04723c */ /* 0x004fde0000001804 */
[----:B------:R-:W-:-:S08]  /*497f0*/  NOP ;  /* 0x0000000000007918 */ /* 0x000fd00000000000 */
[----:B------:R-:W-:Y:S04]  /*49800*/  STL.64 [R1+0x950], R4 ;  /* 0x0009500401007387 */ /* 0x000fe80000100a00 */
[----:B------:R0:W-:Y:S04]  /*49810*/  STL.64 [R1+0x958], R6 ;  /* 0x0009580601007387 */ /* 0x0001e80000100a00 */
[----:B0-----:R-:W3:Y:S04]  /*49820*/  LDL.LU.64 R6, [R1+0x58f8] ;  /* 0x0058f80001067983 */ /* 0x001ee80000300a00 */
[----:B------:R-:W3:Y:S01]  /*49830*/  LDL.LU.64 R4, [R1+0x58f0] ;  /* 0x0058f00001047983 */ /* 0x000ee20000300a00 */
[----:B------:R-:W-:-:S02]  /*49840*/  IMAD.MOV.U32 R0, RZ, RZ, R25 ;  /* 0x000000ffff007224 */ /* 0x000fc400078e0019 */
[----:B------:R-:W-:Y:S02]  /*49850*/  IMAD.MOV.U32 R21, RZ, RZ, R10 ;  /* 0x000000ffff157224 */ /* 0x000fe400078e000a */
[----:B------:R-:W-:Y:S02]  /*49860*/  IMAD.MOV.U32 R10, RZ, RZ, R8 ;  /* 0x000000ffff0a7224 */ /* 0x000fe400078e0008 */
[----:B------:R-:W2:Y:S01]  /*49870*/  LDL.LU R8, [R1+0x15c0] ;  /* 0x0015c00001087983 */ /* 0x000ea20000300800 */
[----:B---3--:R-:W-:Y:S03]  /*49880*/  HMMA.16816.F32 R24, R12, R26, R4 ;  /* 0x0000001a0c18723c */ /* 0x008fe60000001804 */
[----:B------:R-:W3:Y:S04]  /*49890*/  LDL.LU.64 R6, [R1+0x58e8] ;  /* 0x0058e80001067983 */ /* 0x000ee80000300a00 */
[----:B------:R-:W3:-:S15]  /*498a0*/  LDL.LU.64 R4, [R1+0x58e0] ;  /* 0x0058e00001047983 */ /* 0x000ede0000300a00 */
[----:B------:R-:W-:-:S01]  /*498b0*/  NOP ;  /* 0x0000000000007918 */ /* 0x000fc20000000000 */
        /* <DEDUP_REMOVED lines=10> */
[----:B------:R-:W-:Y:S01]  /*49960*/  STL.64 [R1+0x57e8], R28 ;  /* 0x0057e81c01007387 */ /* 0x000fe20000100a00 */
[C---:B---3--:R-:W-:Y:S06]  /*49970*/  HMMA.16816.F32 R4, R12.reuse, R26, R4 ;  /* 0x0000001a0c04723c */ /* 0x048fec0000001804 */
[----:B----4-:R-:W-:-:S15]  /*49980*/  HMMA.16816.F32 R16, R12, R24, R16 ;  /* 0x000000180c10723c */ /* 0x010fde0000001810 */
[----:B------:R-:W-:-:S02]  /*49990*/  NOP ;  /* 0x0000000000007918 */ /* 0x000fc40000000000 */
[----:B------:R-:W-:Y:S04]  /*499a0*/  STL.64 [R1+0x920], R4 ;  /* 0x0009200401007387 */ /* 0x000fe80000100a00 */
[----:B------:R0:W-:Y:S04]  /*499b0*/  STL.64 [R1+0x928], R6 ;  /* 0x0009280601007387 */ /* 0x0001e80000100a00 */
[----:B0-----:R-:W3:Y:S04]  /*499c0*/  LDL.LU.64 R6, [R1+0x58b8] ;  /* 0x0058b80001067983 */ /* 0x001ee80000300a00 */
[----:B------:R-:W4:Y:S04]  /*499d0*/  LDL.LU.64 R4, [R1+0x58b0] ;  /* 0x0058b00001047983 */ /* 0x000f280000300a00 */
[----:B------:R0:W-:Y:S04]  /*499e0*/  STL.64 [R1+0x910], R16 ;  /* 0x0009101001007387 */ /* 0x0001e80000100a00 */
[----:B------:R-:W-:Y:S04]  /*499f0*/  STL.64 [R1+0x918], R18 ;  /* 0x0009181201007387 */ /* 0x000fe80000100a00 */
[----:B0-----:R-:W2:Y:S04]  /*49a00*/  LDL.LU R16, [R1+0x58a8] ;  /* 0x0058a80001107983 */ /* 0x001ea80000300800 */
[----:B------:R0:W-:Y:S02]  /*49a10*/  STL.64 [R1+0x57e0], R26 ;  /* 0x0057e01a01007387 */ /* 0x0001e40000100a00 */
[----:B0-----:R-:W-:-:S02]  /*49a20*/  IMAD.MOV.U32 R26, RZ, RZ, R10 ;  /* 0x000000ffff1a7224 */ /* 0x001fc400078e000a */
[----:B------:R-:W-:-:S05]  /*49a30*/  IMAD.MOV.U32 R27, RZ, RZ, R9 ;  /* 0x000000ffff1b7224 */ /* 0x000fca00078e0009 */
[----:B------:R2:W-:Y:S02]  /*49a40*/  STL.64 [R1+0x5820], R26 ;  /* 0x0058201a01007387 */ /* 0x0005e40000100a00 */
[----:B--2---:R-:W-:Y:S02]  /*49a50*/  IMAD.MOV.U32 R26, RZ, RZ, R16 ;  /* 0x000000ffff1a7224 */ /* 0x004fe400078e0010 */
[----:B------:R-:W2:Y:S04]  /*49a60*/  LDL.LU.64 R16, [R1+0x7d0] ;  /* 0x0007d00001107983 */ /* 0x000ea80000300a00 */
[----:B------:R-:W4:Y:S01]  /*49a70*/  LDL.LU.64 R18, [R1+0x7d8] ;  /* 0x0007d80001127983 */ /* 0x000f220000300a00 */
[----:B---3--:R-:W-:-:S03]  /*49a80*/  IMAD.MOV.U32 R27, RZ, RZ, R7 ;  /* 0x000000ffff1b7224 */ /* 0x008fc600078e0007 */
[----:B----4-:R-:W-:Y:S04]  /*49a90*/  STL.64 [R1+0x5898], R18 ;  /* 0x0058981201007387 */ /* 0x010fe80000100a00 */
[----:B--2---:R0:W-:Y:S04]  /*49aa0*/  STL.64 [R1+0x5890], R16 ;  /* 0x0058901001007387 */ /* 0x0041e80000100a00 */
[----:B0-----:R-:W2:Y:S04]  /*49ab0*/  LDL.LU.64 R16, [R1+0x7e0] ;  /* 0x0007e00001107983 */ /* 0x001ea80000300a00 */
[----:B------:R-:W2:Y:S04]  /*49ac0*/  LDL.LU.64 R18, [R1+0x7e8] ;  /* 0x0007e80001127983 */ /* 0x000ea80000300a00 */
[----:B------:R-:W3:Y:S01]  /*49ad0*/  LDL.LU R7, [R1+0x15cc] ;  /* 0x0015cc0001077983 */ /* 0x000ee20000300800 */
[----:B------:R-:W-:Y:S01]  /*49ae0*/  IMAD.MOV.U32 R3, RZ, RZ, R11 ;  /* 0x000000ffff037224 */ /* 0x000fe200078e000b */
[----:B--2---:R-:W-:Y:S02]  /*49af0*/  HMMA.16816.F32 R16, R12, R22, R16 ;  /* 0x000000160c10723c */ /* 0x004fe40000001810 */
[----:B---3--:R-:W-:Y:S04]  /*49b00*/  STL.64 [R1+0x5878], R6 ;  /* 0x0058780601007387 */ /* 0x008fe80000100a00 */
[----:B------:R0:W-:Y:S04]  /*49b10*/  STL.64 [R1+0x5870], R4 ;  /* 0x0058700401007387 */ /* 0x0001e80000100a00 */
[----:B0-----:R-:W2:Y:S04]  /*49b20*/  LDL.LU.64 R4, [R1+0x7c0] ;  /* 0x0007c00001047983 */ /* 0x001ea80000300a00 */
[----:B------:R-:W2:Y:S04]  /*49b30*/  LDL.LU.64 R6, [R1+0x7c8] ;  /* 0x0007c80001067983 */ /* 0x000ea80000300a00 */
[----:B------:R-:W3:Y:S04]  /*49b40*/  LDL.LU R9, [R1+0x15c8] ;  /* 0x0015c80001097983 */ /* 0x000ee80000300800 */
[----:B------:R-:W4:Y:S04]  /*49b50*/  LDL.LU R28, [R1+0x15d4] ;  /* 0x0015d400011c7983 */ /* 0x000f280000300800 */
[----:B------:R-:W4:Y:S04]  /*49b60*/  LDL.LU R10, [R1+0x15d0] ;  /* 0x0015d000010a7983 */ /* 0x000f280000300800 */
[----:B------:R-:W4:Y:S04]  /*49b70*/  LDL.LU R29, [R1+0x15dc] ;  /* 0x0015dc00011d7983 */ /* 0x000f280000300800 */
[----:B------:R-:W4:Y:S04]  /*49b80*/  LDL.LU R11, [R1+0x15d8] ;  /* 0x0015d800010b7983 */ /* 0x000f280000300800 */
[----:B------:R0:W-:Y:S02]  /*49b90*/  STL.64 [R1+0x57d8], R24 ;  /* 0x0057d81801007387 */ /* 0x0001e40000100a00 */
[----:B0-----:R-:W-:-:S02]  /*49ba0*/  IMAD.MOV.U32 R24, RZ, RZ, R21 ;  /* 0x000000ffff187224 */ /* 0x001fc400078e0015 */
[----:B------:R-:W-:Y:S01]  /*49bb0*/  IMAD.MOV.U32 R25, RZ, RZ, R3 ;  /* 0x000000ffff197224 */ /* 0x000fe200078e0003 */
[----:B------:R-:W2:Y:S04]  /*49bc0*/  LDL.LU R21, [R1+0x58a4] ;  /* 0x0058a40001157983 */ /* 0x000ea80000300800 */
[----:B------:R-:W4:Y:S04]  /*49bd0*/  LDL.LU R3, [R1+0x58a0] ;  /* 0x0058a00001037983 */ /* 0x000f280000300800 */
[----:B------:R0:W-:Y:S04]  /*49be0*/  STL.64 [R1+0x5840], R26 ;  /* 0x0058401a01007387 */ /* 0x0001e80000100a00 */
[----:B0-----:R-:W3:Y:S04]  /*49bf0*/  LDL.LU R27, [R1+0x15c4] ;  /* 0x0015c400011b7983 */ /* 0x001ee80000300800 */
[----:B------:R-:W-:Y:S04]  /*49c00*/  STL.64 [R1+0x5838], R24 ;  /* 0x0058381801007387 */ /* 0x000fe80000100a00 */
        /* <DEDUP_REMOVED lines=8> */
[----:B0-----:R-:W2:Y:S04]  /*49c90*/  LDL.LU.64 R18, [R1+0x5888] ;  /* 0x0058880001127983 */ /* 0x001ea80000300a00 */
[----:B------:R-:W4:Y:S04]  /*49ca0*/  LDL.LU.64 R16, [R1+0x5880] ;  /* 0x0058800001107983 */ /* 0x000f280000300a00 */
[----:B------:R-:W-:Y:S04]  /*49cb0*/  STL.64 [R1+0x57c0], R22 ;  /* 0x0057c01601007387 */ /* 0x000fe80000100a00 */
[----:B------:R0:W-:Y:S04]  /*49cc0*/  STL.64 [R1+0x57b8], R20 ;  /* 0x0057b81401007387 */ /* 0x0001e80000100a00 */
[----:B0-----:R-:W4:Y:S04]  /*49cd0*/  LDL.LU.64 R20, [R1+0x7b0] ;  /* 0x0007b00001147983 */ /* 0x001f280000300a00 */
[----:B------:R-:W4:Y:S01]  /*49ce0*/  LDL.LU.64 R22, [R1+0x7b8] ;  /* 0x0007b80001167983 */ /* 0x000f220000300a00 */
[----:B---3--:R-:W-:Y:S01]  /*49cf0*/  IMAD R8, R8, 0x100, R27 ;  /* 0x0000010008087824 */ /* 0x008fe200078e021b */
[C---:B--2---:R-:W-:Y:S06]  /*49d00*/  HMMA.16816.F32 R4, R12.reuse, R18, R4 ;  /* 0x000000120c04723c */ /* 0x044fec0000001804 */
[----:B----4-:R-:W-:-:S15]  /*49d10*/  HMMA.16816.F32 R20, R12, R16, R20 ;  /* 0x000000100c14723c */ /* 0x010fde0000001814 */
        /* <DEDUP_REMOVED lines=9> */
[----:B------:R-:W4:Y:S04]  /*49db0*/  LDL.LU.64 R24, [R1+0x1410] ;  /* 0x0014100001187983 */ /* 0x000f280000300a00 */
[----:B------:R-:W2:Y:S04]  /*49dc0*/  LDL.LU.64 R26, [R1+0x1418] ;  /* 0x00141800011a7983 */ /* 0x000ea80000300a00 */
        /* <DEDUP_REMOVED lines=8> */
[----:B------:R-:W4:Y:S04]  /*49e50*/  LDL.LU.64 R20, [R1+0x790] ;  /* 0x0007900001147983 */ /* 0x000f280000300a00 */
[----:B------:R-:W3:Y:S01]  /*49e60*/  LDL.LU.64 R22, [R1+0x798] ;  /* 0x0007980001167983 */ /* 0x000ee20000300a00 */
[----:B------:R-:W-:-:S03]  /*49e70*/  IMAD R9, R9, 0x100, R7 ;  /* 0x0000010009097824 */ /* 0x000fc600078e0207 */
[----:B---3--:R-:W-:Y:S04]  /*49e80*/  STL.64 [R1+0x5830], R22 ;  /* 0x0058301601007387 */ /* 0x008fe80000100a00 */
[----:B----4-:R0:W-:Y:S04]  /*49e90*/  STL.64 [R1+0x5828], R20 ;  /* 0x0058281401007387 */ /* 0x0101e80000100a00 */
[----:B0-----:R-:W3:Y:S04]  /*49ea0*/  LDL.LU.64 R20, [R1+0x1580] ;  /* 0x0015800001147983 */ /* 0x001ee80000300a00 */
[----:B------:R-:W3:Y:S04]  /*49eb0*/  LDL.LU.64 R22, [R1+0x1588] ;  /* 0x0015880001167983 */ /* 0x000ee80000300a00 */
[----:B------:R-:W4:Y:S04]  /*49ec0*/  LDL.LU.64 R16, [R1+0x780] ;  /* 0x0007800001107983 */ /* 0x000f280000300a00 */
[----:B------:R-:W4:Y:S04]  /*49ed0*/  LDL.LU.64 R18, [R1+0x788] ;  /* 0x0007880001127983 */ /* 0x000f280000300a00 */
[----:B------:R-:W2:Y:S02]  /*49ee0*/  LDL.LU R7, [R1+0x5868] ;  /* 0x0058680001077983 */ /* 0x000ea40000300800 */
[----:B--2---:R-:W-:-:S15]  /*49ef0*/  HMMA.16816.F32 R24, R12, R6, R24 ;  /* 0x000000060c18723c */ /* 0x004fde0000001818 */
[----:B------:R-:W-:-:S08]  /*49f00*/  NOP ;  /* 0x0000000000007918 */ /* 0x000fd00000000000 */
[----:B------:R-:W-:Y:S04]  /*49f10*/  STL.64 [R1+0x8c0], R24 ;  /* 0x0008c01801007387 */ /* 0x000fe80000100a00 */
[----:B------:R0:W-:Y:S04]  /*49f20*/  STL.64 [R1+0x8c8], R26 ;  /* 0x0008c81a01007387 */ /* 0x0001e80000100a00 */
[----:B0-----:R-:W2:Y:S04]  /*49f30*/  LDL.LU.64 R26, [R1+0x5860] ;  /* 0x00586000011a7983 */ /* 0x001ea80000300a00 */
[----:B------:R-:W2:Y:S01]  /*49f40*/  LDL.LU.64 R24, [R1+0x5858] ;  /* 0x0058580001187983 */ /* 0x000ea20000300a00 */
[----:B------:R-:W-:-:S02]  /*49f50*/  IMAD R10, R10, 0x100, R28 ;  /* 0x000001000a0a7824 */ /* 0x000fc400078e021c */
[----:B------:R-:W-:Y:S02]  /*49f60*/  IMAD R11, R11, 0x100, R29 ;  /* 0x000001000b0b7824 */ /* 0x000fe400078e021d */
[----:B------:R-:W4:Y:S01]  /*49f70*/  LDL.64 R28, [R1] ;  /* 0x00000000011c7983 */ /* 0x000f220000100a00 */
[----:B--2---:R-:W-:-:S15]  /*49f80*/  HMMA.16816.F32 R24, R12, R4, R24 ;  /* 0x000000040c18723c */ /* 0x004fde0000001818 */
[----:B------:R-:W-:-:S08]  /*49f90*/  NOP ;  /* 0x0000000000007918 */ /* 0x000fd00000000000 */
[----:B------:R-:W-:Y:S04]  /*49fa0*/  STL.64 [R1+0xf70], R24 ;  /* 0x000f701801007387 */ /* 0x000fe80000100a00 */
[----:B------:R0:W-:Y:S04]  /*49fb0*/  STL.64 [R1+0xf78], R26 ;  /* 0x000f781a01007387 */ /* 0x0001e80000100a00 */
[----:B0-----:R-:W2:Y:S04]  /*49fc0*/  LDL.LU.64 R26, [R1+0x5850] ;  /* 0x00585000011a7983 */ /* 0x001ea80000300a00 */
[----:B------:R-:W2:Y:S04]  /*49fd0*/  LDL.LU.64 R24, [R1+0x5848] ;  /* 0x0058480001187983 */ /* 0x000ea80000300a00 */
[----:B------:R0:W-:Y:S04]  /*49fe0*/  STL [R1+0x5784], R4 ;  /* 0x0057840401007387 */ /* 0x0001e80000100800 */
[----:B------:R1:W-:Y:S04]  /*49ff0*/  STL [R1+0x5780], R5 ;  /* 0x0057800501007387 */ /* 0x0003e80000100800 */
[----:B0-----:R-:W4:Y:S04]  /*4a000*/  LDL R4, [R1+0x20] ;  /* 0x0000200001047983 */ /* 0x001f280000100800 */
[----:B-1----:R-:W4:Y:S01]  /*4a010*/  LDL R5, [R1+0x24] ;  /* 0x0000240001057983 */ /* 0x002f220000100800 */
[----:B--2---:R-:W-:-:S15]  /*4a020*/  HMMA.16816.F32 R24, R12, R2, R24 ;  /* 0x000000020c18723c */ /* 0x004fde0000001818 */
[----:B------:R-:W-:-:S08]  /*4a030*/  NOP ;  /* 0x0000000000007918 */ /* 0x000fd00000000000 */
[----:B------:R-:W-:Y:S04]  /*4a040*/  STL.64 [R1+0xf60], R24 ;  /* 0x000f601801007387 */ /* 0x000fe80000100a00 */
[----:B------:R0:W-:Y:S04]  /*4a050*/  STL.64 [R1+0xf68], R26 ;  /* 0x000f681a01007387 */ /* 0x0001e80000100a00 */
[----:B0-----:R-:W3:Y:S04]  /*4a060*/  LDL.LU.64 R26, [R1+0x5840] ;  /* 0x00584000011a7983 */ /* 0x001ee80000300a00 */
[----:B------:R-:W2:Y:S01]  /*4a070*/  LDL.LU.64 R24, [R1+0x5838] ;  /* 0x0058380001187983 */ /* 0x000ea20000300a00 */
[----:B---3--:R-:W-:Y:S03]  /*4a080*/  HMMA.16816.F32 R12, R12, R26, R20 ;  /* 0x0000001a0c0c723c */ /* 0x008fe60000001814 */
[----:B------:R-:W2:Y:S04]  /*4a090*/  LDL.LU.64 R22, [R1+0x5830] ;  /* 0x0058300001167983 */ /* 0x000ea80000300a00 */
[----:B------:R-:W2:Y:S04]  /*4a0a0*/  LDL.LU.64 R20, [R1+0x5828] ;  /* 0x0058280001147983 */ /* 0x000ea80000300a00 */
[----:B------:R-:W3:-:S12]  /*4a0b0*/  LDL.LU.64 R26, [R1+0x5820] ;  /* 0x00582000011a7983 */ /* 0x000ed80000300a00 */
[----:B------:R0:W-:Y:S04]  /*4a0c0*/  STL.64 [R1+0x8b0], R12 ;  /* 0x0008b00c01007387 */ /* 0x0001e80000100a00 */
[----:B------:R1:W-:Y:S04]  /*4a0d0*/  STL.64 [R1+0x8b8], R14 ;  /* 0x0008b80e01007387 */ /* 0x0003e80000100a00 */
[----:B0-----:R-:W4:Y:S04]  /*4a0e0*/  LDL.LU.64 R12, [R1+0x1e0] ;  /* 0x0001e000010c7983 */ /* 0x001f280000300a00 */
[----:B-1----:R-:W4:Y:S01]  /*4a0f0*/  LDL.LU.64 R14, [R1+0x1e8] ;  /* 0x0001e800010e7983 */ /* 0x002f220000300a00 */
[----:B------:R-:W-:-:S02]  /*4a100*/  F2FP.F16.E4M3.UNPACK_B R8, R8 ;  /* 0x00000008ff08723e */ /* 0x000fc400020006ff */
[----:B------:R-:W-:Y:S02]  /*4a110*/  F2FP.F16.E4M3.UNPACK_B R9, R9 ;  /* 0x00000009ff09723e */ /* 0x000fe400020006ff */
[----:B------:R-:W-:Y:S02]  /*4a120*/  F2FP.F16.E4M3.UNPACK_B R10, R10 ;  /* 0x0000000aff0a723e */ /* 0x000fe400020006ff */
[----:B------:R-:W-:-:S07]  /*4a130*/  F2FP.F16.E4M3.UNPACK_B R11, R11 ;  /* 0x0000000bff0b723e */ /* 0x000fce00020006ff */
[C---:B--2---:R-:W-:Y:S06]  /*4a140*/  HMMA.16816.F32 R20, R8.reuse, R24, R20 ;  /* 0x000000180814723c */ /* 0x044fec0000001814 */
[----:B----4-:R-:W-:-:S15]  /*4a150*/  HMMA.16816.F32 R12, R8, R4, R12 ;  /* 0x00000004080c723c */ /* 0x010fde000000180c */
[----:B------:R-:W-:-:S08]  /*4a160*/  NOP ;  /* 0x0000000000007918 */ /* 0x000fd00000000000 */
[----:B------:R-:W-:Y:S04]  /*4a170*/  STL.64 [R1+0x8a0], R12 ;  /* 0x0008a00c01007387 */ /* 0x000fe80000100a00 */
[----:B------:R3:W-:Y:S04]  /*4a180*/  STL.64 [R1+0x8a8], R14 ;  /* 0x0008a80e01007387 */ /* 0x0007e80000100a00 */
[----:B------:R-:W2:Y:S04]  /*4a190*/  LDL.LU.64 R24, [R1+0x750] ;  /* 0x0007500001187983 */ /* 0x000ea80000300a00 */
[----:B------:R-:W-:Y:S04]  /*4a1a0*/  STL.64 [R1+0x890], R20 ;  /* 0x0008901401007387 */ /* 0x000fe80000100a00 */
[----:B------:R-:W-:Y:S01]  /*4a1b0*/  STL.64 [R1+0x898], R22 ;  /* 0x0008981601007387 */ /* 0x000fe20000100a00 */
[----:B---3--:R-:W-:Y:S03]  /*4a1c0*/  HMMA.16816.F32 R12, R8, R26, R16 ;  /* 0x0000001a080c723c */ /* 0x008fe60000001810 */
        /* <DEDUP_REMOVED lines=15> */
[----:B0-----:R-:W2:Y:S04]  /*4a2c0*/  LDL.LU.64 R20, [R1+0x740] ;  /* 0x0007400001147983 */ /* 0x001ea80000300a00 */
[----:B------:R-:W4:Y:S01]  /*4a2d0*/  LDL.LU.64 R22, [R1+0x748] ;  /* 0x0007480001167983 */ /* 0x000f220000300a00 */
[----:B------:R-:W-:-:S03]  /*4a2e0*/  IMAD.MOV.U32 R27, RZ, RZ, R0 ;  /* 0x000000ffff1b7224 */ /* 0x000fc600078e0000 */
[----:B----4-:R-:W-:Y:S04]  /*4a2f0*/  STL.64 [R1+0x5818], R22 ;  /* 0x0058181601007387 */ /* 0x010fe80000100a00 */
[----:B--2---:R0:W-:Y:S04]  /*4a300*/  STL.64 [R1+0x5810], R20 ;  /* 0x0058101401007387 */ /* 0x0041e80000100a00 */
[----:B0-----:R-:W3:Y:S04]  /*4a310*/  LDL.LU.64 R20, [R1+0x770] ;  /* 0x0007700001147983 */ /* 0x001ee80000300a00 */
[----:B------:R-:W3:Y:S04]  /*4a320*/  LDL.LU.64 R22, [R1+0x778] ;  /* 0x0007780001167983 */ /* 0x000ee80000300a00 */
[----:B------:R-:W2:Y:S04]  /*4a330*/  LDL.LU.64 R16, [R1+0x710] ;  /* 0x0007100001107983 */ /* 0x000ea80000300a00 */
[----:B------:R-:W4:Y:S01]  /*4a340*/  LDL.LU.64 R18, [R1+0x718] ;  /* 0x0007180001127983 */ /* 0x000f220000300a00 */
[C---:B---3--:R-:W-:Y:S03]  /*4a350*/  HMMA.16816.F32 R24, R8.reuse, R26, R20 ;  /* 0x0000001a0818723c */ /* 0x048fe60000001814 */
[----:B----4-:R-:W-:Y:S04]  /*4a360*/  STL.64 [R1+0x57b0], R18 ;  /* 0x0057b01201007387 */ /* 0x010fe80000100a00 */
[----:B--2---:R0:W-:Y:S04]  /*4a370*/  STL.64 [R1+0x57a8], R16 ;  /* 0x0057a81001007387 */ /* 0x0041e80000100a00 */
[----:B0-----:R-:W2:Y:S04]  /*4a380*/  LDL.LU.64 R16, [R1+0x720] ;  /* 0x0007200001107983 */ /* 0x001ea80000300a00 */
[----:B------:R-:W2:Y:S04]  /*4a390*/  LDL.LU.64 R18, [R1+0x728] ;  /* 0x0007280001127983 */ /* 0x000ea80000300a00 */
[----:B------:R-:W3:Y:S04]  /*4a3a0*/  LDL.LU R12, [R1+0x15e0] ;  /* 0x0015e000010c7983 */ /* 0x000ee80000300800 */
[----:B------:R-:W4:Y:S04]  /*4a3b0*/  LDL.LU R13, [R1+0x15e8] ;  /* 0x0015e800010d7983 */ /* 0x000f280000300800 */
[----:B------:R-:W3:Y:S04]  /*4a3c0*/  LDL.LU R4, [R1+0x15f4] ;  /* 0x0015f40001047983 */ /* 0x000ee80000300800 */
[----:B------:R-:W3:Y:S04]  /*4a3d0*/  LDL.LU R14, [R1+0x15f0] ;  /* 0x0015f000010e7983 */ /* 0x000ee80000300800 */
[----:B------:R-:W4:Y:S04]  /*4a3e0*/  LDL.LU R5, [R1+0x15fc] ;  /* 0x0015fc0001057983 */ /* 0x000f280000300800 */
        /* <DEDUP_REMOVED lines=33> */
[----:B------:R0:W-:Y:S04]  /*4a600*/  STL.64 [R1+0x5718], R26 ;  /* 0x0057181a01007387 */ /* 0x0001e80000100a00 */
[----:B0-----:R-:W4:Y:S04]  /*4a610*/  LDL.64 R26, [R1+0x28] ;  /* 0x00002800011a7983 */ /* 0x001f280000100a00 */
[----:B------:R0:W-:Y:S01]  /*4a620*/  STL.64 [R1+0x5710], R24 ;  /* 0x0057101801007387 */ /* 0x0001e20000100a00 */
[----:B--2---:R-:W-:Y:S03]  /*4a630*/  HMMA.16816.F32 R16, R8, R22, R16 ;  /* 0x000000160810723c */ /* 0x004fe60000001810 */
[----:B----4-:R1:W-:Y:S04]  /*4a640*/  STL.64 [R1+0x5778], R26 ;  /* 0x0057781a01007387 */ /* 0x0103e80000100a00 */
        /* <DEDUP_REMOVED lines=16> */
[----:B--2---:R-:W-:-:S15]  /*4a750*/  HMMA.16816.F32 R24, R8, R18, R24 ;  /* 0x000000120818723c */ /* 0x004fde0000001818 */
[----:B------:R-:W-:-:S08]  /*4a760*/  NOP ;  /* 0x0000000000007918 */ /* 0x000fd00000000000 */
[----:B------:R0:W-:Y:S04]  /*4a770*/  STL.64 [R1+0x800], R24 ;  /* 0x0008001801007387 */ /* 0x0001e80000100a00 */
[----:B------:R1:W-:Y:S04]  /*4a780*/  STL.64 [R1+0x808], R26 ;  /* 0x0008081a01007387 */ /* 0x0003e80000100a00 */
[----:B0-----:R-:W2:Y:S04]  /*4a790*/  LDL.LU.64 R24, [R1+0x1400] ;  /* 0x0014000001187983 */ /* 0x001ea80000300a00 */
[----:B-1----:R-:W4:Y:S01]  /*4a7a0*/  LDL.LU.64 R26, [R1+0x1408] ;  /* 0x00140800011a7983 */ /* 0x002f220000300a00 */
[----:B---3--:R-:W-:Y:S03]  /*4a7b0*/  HMMA.16816.F32 R20, R8, R16, R20 ;  /* 0x000000100814723c */ /* 0x008fe60000001814 */
[----:B----4-:R-:W-:Y:S04]  /*4a7c0*/  STL.64 [R1+0x5790], R26 ;  /* 0x0057901a01007387 */ /* 0x010fe80000100a00 */
[----:B--2---:R0:W-:Y:S04]  /*4a7d0*/  STL.64 [R1+0x5788], R24 ;  /* 0x0057881801007387 */ /* 0x0041e80000100a00 */
[----:B0-----:R-:W2:Y:S04]  /*4a7e0*/  LDL.LU.64 R24, [R1+0x6e0] ;  /* 0x0006e00001187983 */ /* 0x001ea80000300a00 */
[----:B------:R-:W2:Y:S04]  /*4a7f0*/  LDL.LU.64 R26, [R1+0x6e8] ;  /* 0x0006e800011a7983 */ /* 0x000ea80000300a00 */
[----:B------:R0:W-:Y:S04]  /*4a800*/  STL [R1+0x56f0], R18 ;  /* 0x0056f01201007387 */ /* 0x0001e80000100800 */
[----:B0-----:R-:W3:Y:S04]  /*4a810*/  LDL.LU R18, [R1+0x15ec] ;  /* 0x0015ec0001127983 */ /* 0x001ee80000300800 */
[----:B------:R0:W-:Y:S04]  /*4a820*/  STL [R1+0x56ec], R19 ;  /* 0x0056ec1301007387 */ /* 0x0001e80000100800 */
[----:B0-----:R-:W4:Y:S04]  /*4a830*/  LDL.LU R19, [R1+0x15e4] ;  /* 0x0015e40001137983 */ /* 0x001f280000300800 */
[----:B------:R0:W-:Y:S04]  /*4a840*/  STL.64 [R1+0x7f0], R20 ;  /* 0x0007f01401007387 */ /* 0x0001e80000100a00 */
[----:B------:R1:W-:Y:S01]  /*4a850*/  STL.64 [R1+0x7f8], R22 ;  /* 0x0007f81601007387 */ /* 0x0003e20000100a00 */
[----:B------:R-:W-:-:S03]  /*4a860*/  IMAD R14, R14, 0x100, R4 ;  /* 0x000001000e0e7824 */ /* 0x000fc600078e0204 */
[----:B0-----:R-:W4:Y:S04]  /*4a870*/  LDL.LU.64 R20, [R1+0x13f0] ;  /* 0x0013f00001147983 */ /* 0x001f280000300a00 */
[----:B-1----:R-:W4:Y:S04]  /*4a880*/  LDL.LU.64 R22, [R1+0x13f8] ;  /* 0x0013f80001167983 */ /* 0x002f280000300a00 */
[----:B------:R-:W-:Y:S04]  /*4a890*/  STL [R1+0x56f4], R16 ;  /* 0x0056f41001007387 */ /* 0x000fe80000100800 */
[----:B------:R0:W-:Y:S01]  /*4a8a0*/  STL [R1+0x56e8], R17 ;  /* 0x0056e81101007387 */ /* 0x0001e20000100800 */
[----:B------:R-:W-:-:S03]  /*4a8b0*/  IMAD R15, R15, 0x100, R5 ;  /* 0x000001000f0f7824 */ /* 0x000fc600078e0205 */
[----:B0-----:R-:W4:Y:S01]  /*4a8c0*/  LDL.LU.64 R16, [R1+0x1530] ;  /* 0x0015300001107983 */ /* 0x001f220000300a00 */
[----:B--2---:R-:W-:Y:S01]  /*4a8d0*/  HMMA.16816.F32 R24, R8, R6, R24 ;  /* 0x000000060818723c */ /* 0x004fe20000001818 */
[----:B---3--:R-:W-:Y:S02]  /*4a8e0*/  IMAD R13, R13, 0x100, R18 ;  /* 0x000001000d0d7824 */ /* 0x008fe400078e0212 */
[----:B----4-:R-:W-:Y:S02]  /*4a8f0*/  IMAD R12, R12, 0x100, R19 ;  /* 0x000001000c0c7824 */ /* 0x010fe400078e0213 */
[----:B------:R-:W2:-:S15]  /*4a900*/  LDL.LU.64 R18, [R1+0x1538] ;  /* 0x0015380001127983 */ /* 0x000e9e0000300a00 */
[----:B------:R-:W-:-:S03]  /*4a910*/  NOP ;  /* 0x0000000000007918 */ /* 0x000fc60000000000 */
[----:B------:R-:W-:Y:S04]  /*4a920*/  STL.64 [R1+0x7e0], R24 ;  /* 0x0007e01801007387 */ /* 0x000fe80000100a00 */
[----:B------:R0:W-:Y:S04]  /*4a930*/  STL.64 [R1+0x7e8], R26 ;  /* 0x0007e81a01007387 */ /* 0x0001e80000100a00 */
[----:B0-----:R-:W3:Y:S04]  /*4a940*/  LDL.LU.64 R26, [R1+0x5790] ;  /* 0x00579000011a7983 */ /* 0x001ee80000300a00 */
[----:B------:R-:W3:Y:S04]  /*4a950*/  LDL.LU.64 R24, [R1+0x5788] ;  /* 0x0057880001187983 */ /* 0x000ee80000300a00 */
[----:B------:R-:W3:Y:S04]  /*4a960*/  LDL.LU R4, [R1+0x5784] ;  /* 0x0057840001047983 */ /* 0x000ee80000300800 */
[----:B------:R-:W3:Y:S02]  /*4a970*/  LDL.LU R5, [R1+0x5780] ;  /* 0x0057800001057983 */ /* 0x000ee40000300800 */
[----:B---3--:R-:W-:-:S15]  /*4a980*/  HMMA.16816.F32 R24, R8, R4, R24 ;  /* 0x000000040818723c */ /* 0x008fde0000001818 */
[----:B------:R-:W-:-:S08]  /*4a990*/  NOP ;  /* 0x0000000000007918 */ /* 0x000fd00000000000 */
[----:B------:R-:W-:Y:S04]  /*4a9a0*/  STL.64 [R1+0xf50], R24 ;  /* 0x000f501801007387 */ /* 0x000fe80000100a00 */
[----:B------:R0:W-:Y:S04]  /*4a9b0*/  STL.64 [R1+0xf58], R26 ;  /* 0x000f581a01007387 */ /* 0x0001e80000100a00 */
[----:B0-----:R-:W2:Y:S01]  /*4a9c0*/  LDL.LU.64 R26, [R1+0x5778] ;  /* 0x00577800011a7983 */ /* 0x001ea20000300a00 */
[C---:B------:R-:W-:Y:S03]  /*4a9d0*/  HMMA.16816.F32 R20, R8.reuse, R2, R20 ;  /* 0x000000020814723c */ /* 0x040fe60000001814 */
[----:B------:R0:W-:Y:S04]  /*4a9e0*/  STL.64 [R1+0x56d0], R6 ;  /* 0x0056d00601007387 */ /* 0x0001e80000100a00 */
[----:B------:R1:W-:Y:S04]  /*4a9f0*/  STL.64 [R1+0x56c8], R4 ;  /* 0x0056c80401007387 */ /* 0x0003e80000100a00 */
[----:B0-----:R-:W3:Y:S04]  /*4aa00*/  LDL.64 R6, [R1+0x18] ;  /* 0x0000180001067983 */ /* 0x001ee80000100a00 */
[----:B-1----:R-:W4:Y:S08]  /*4aa10*/  LDL.64 R4, [R1+0x20] ;  /* 0x0000200001047983 */ /* 0x002f300000100a00 */
[----:B------:R-:W-:Y:S04]  /*4aa20*/  STL.64 [R1+0xf40], R20 ;  /* 0x000f401401007387 */ /* 0x000fe80000100a00 */
[----:B------:R-:W-:Y:S04]  /*4aa30*/  STL.64 [R1+0xf48], R22 ;  /* 0x000f481601007387 */ /* 0x000fe80000100a00 */
[----:B------:R-:W-:Y:S04]  /*4aa40*/  STL [R1+0x56fc], R2 ;  /* 0x0056fc0201007387 */ /* 0x000fe80000100800 */
[----:B------:R0:W-:Y:S04]  /*4aa50*/  STL [R1+0x56f8], R3 ;  /* 0x0056f80301007387 */ /* 0x0001e80000100800 */
[----:B0-----:R-:W3:Y:S01]  /*4aa60*/  LDL.64 R2, [R1+0x10] ;  /* 0x0000100001027983 */ /* 0x001ee20000100a00 */
[----:B--2---:R-:W-:Y:S07]  /*4aa70*/  HMMA.16816.F32 R8, R8, R26, R16 ;  /* 0x0000001a0808723c */ /* 0x004fee0000001810 */
[----:B------:R-:W-:-:S02]  /*4aa80*/  IMAD.MOV.U32 R19, RZ, RZ, R26 ;  /* 0x000000ffff137224 */ /* 0x000fc400078e001a */
[----:B------:R-:W-:-:S14]  /*4aa90*/  IMAD.MOV.U32 R17, RZ, RZ, R27 ;  /* 0x000000ffff117224 */ /* 0x000fdc00078e001b */
[----:B------:R-:W-:Y:S04]  /*4aaa0*/  STL.64 [R1+0x7d0], R8 ;  /* 0x0007d00801007387 */ /* 0x000fe80000100a00 */
[----:B------:R-:W-:Y:S04]  /*4aab0*/  STL.64 [R1+0x7d8], R10 ;  /* 0x0007d80a01007387 */ /* 0x000fe80000100a00 */
[----:B------:R-:W-:Y:S04]  /*4aac0*/  STL [R1+0x5774], R19 ;  /* 0x0057741301007387 */ /* 0x000fe80000100800 */
[----:B------:R0:W-:Y:S04]  /*4aad0*/  STL [R1+0x5770], R17 ;  /* 0x0057701101007387 */ /* 0x0001e80000100800 */
[----:B0-----:R-:W4:Y:S04]  /*4aae0*/  LDL.LU.64 R16, [R1+0x110] ;  /* 0x0001100001107983 */ /* 0x001f280000300a00 */
[----:B------:R-:W4:Y:S04]  /*4aaf0*/  LDL.LU.64 R18, [R1+0x118] ;  /* 0x0001180001127983 */ /* 0x000f280000300a00 */
[----:B------:R-:W2:Y:S04]  /*4ab00*/  LDL.LU.64 R24, [R1+0x690] ;  /* 0x0006900001187983 */ /* 0x000ea80000300a00 */
[----:B------:R-:W3:Y:S04]  /*4ab10*/  LDL.LU.64 R26, [R1+0x698] ;  /* 0x00069800011a7983 */ /* 0x000ee80000300a00 */
[----:B---3--:R0:W-:Y:S04]  /*4ab20*/  STL.64 [R1+0x5728], R26 ;  /* 0x0057281a01007387 */ /* 0x0081e80000100a00 */
[----:B0-----:R-:W3:Y:S04]  /*4ab30*/  LDL R26, [R1] ;  /* 0x00000000011a7983 */ /* 0x001ee80000100800 */
[----:B--2---:R0:W-:Y:S04]  /*4ab40*/  STL.64 [R1+0x5720], R24 ;  /* 0x0057201801007387 */ /* 0x0041e80000100a00 */
[----:B0-----:R-:W2:Y:S01]  /*4ab50*/  LDL.64 R24, [R1+0x8] ;  /* 0x0000080001187983 */ /* 0x001ea20000100a00 */
[----:B------:R-:W-:-:S05]  /*4ab60*/  IMAD.MOV.U32 R27, RZ, RZ, R0 ;  /* 0x000000ffff1b7224 */ /* 0x000fca00078e0000 */
        /* <DEDUP_REMOVED lines=9> */
[----:B------:R-:W2:Y:S01]  /*4ac00*/  LDL.LU.64 R22, [R1+0x688] ;  /* 0x0006880001167983 */ /* 0x000ea20000300a00 */
[----:B------:R-:W-:-:S02]  /*4ac10*/  F2FP.F16.E4M3.UNPACK_B R12, R12 ;  /* 0x0000000cff0c723e */ /* 0x000fc400020006ff */
[----:B------:R-:W-:Y:S02]  /*4ac20*/  F2FP.F16.E4M3.UNPACK_B R13, R13 ;  /* 0x0000000dff0d723e */ /* 0x000fe400020006ff */
[----:B------:R-:W-:Y:S02]  /*4ac30*/  F2FP.F16.E4M3.UNPACK_B R14, R14 ;  /* 0x0000000eff0e723e */ /* 0x000fe400020006ff */
[----:B------:R-:W-:-:S07]  /*4ac40*/  F2FP.F16.E4M3.UNPACK_B R15, R15 ;  /* 0x0000000fff0f723e */ /* 0x000fce00020006ff */
[C---:B----4-:R-:W-:Y:S01]  /*4ac50*/  HMMA.16816.F32 R16, R12.reuse, R4, R16 ;  /* 0x000000040c10723c */ /* 0x050fe20000001810 */
[----:B--2---:R-:W-:Y:S04]  /*4ac60*/  STL.64 [R1+0x5738], R22 ;  /* 0x0057381601007387 */ /* 0x004fe80000100a00 */
[----:B---3--:R0:W-:Y:S04]  /*4ac70*/  STL.64 [R1+0x5730], R20 ;  /* 0x0057301401007387 */ /* 0x0081e80000100a00 */
[----:B0-----:R-:W2:Y:S04]  /*4ac80*/  LDL.LU.64 R20, [R1+0x6a0] ;  /* 0x0006a00001147983 */ /* 0x001ea80000300a00 */
[----:B------:R-:W3:Y:S01]  /*4ac90*/  LDL.LU.64 R22, [R1+0x6a8] ;  /* 0x0006a80001167983 */ /* 0x000ee20000300a00 */
[C---:B------:R-:W-:Y:S03]  /*4aca0*/  HMMA.16816.F32 R24, R12.reuse, R6, R24 ;  /* 0x000000060c18723c */ /* 0x040fe60000001818 */
        /* <DEDUP_REMOVED lines=8> */
[----:B0-----:R-:W4:Y:S04]  /*4ad30*/  LDL.LU R19, [R1+0x5774] ;  /* 0x0057740001137983 */ /* 0x001f280000300800 */
[----:B------:R-:W4:Y:S04]  /*4ad40*/  LDL.LU R17, [R1+0x5770] ;  /* 0x0057700001117983 */ /* 0x000f280000300800 */
        /* <DEDUP_REMOVED lines=9> */
[----:B------:R-:W3:Y:S02]  /*4ade0*/  LDL.LU.64 R24, [R1+0x5750] ;  /* 0x0057500001187983 */ /* 0x000ee40000300a00 */
[----:B---3--:R-:W-:-:S15]  /*4adf0*/  HMMA.16816.F32 R20, R12, R24, R20 ;  /* 0x000000180c14723c */ /* 0x008fde0000001814 */
[----:B------:R-:W-:-:S08]  /*4ae00*/  NOP ;  /* 0x0000000000007918 */ /* 0x000fd00000000000 */
[----:B------:R-:W-:Y:S04]  /*4ae10*/  STL.64 [R1+0x790], R20 ;  /* 0x0007901401007387 */ /* 0x000fe80000100a00 */
[----:B------:R0:W-:Y:S04]  /*4ae20*/  STL.64 [R1+0x798], R22 ;  /* 0x0007981601007387 */ /* 0x0001e80000100a00 */
[----:B0-----:R-:W2:Y:S04]  /*4ae30*/  LDL.LU.64 R22, [R1+0x5748] ;  /* 0x0057480001167983 */ /* 0x001ea80000300a00 */
[----:B------:R-:W2:Y:S01]  /*4ae40*/  LDL.LU.64 R20, [R1+0x5740] ;  /* 0x0057400001147983 */ /* 0x000ea20000300a00 */
[----:B------:R-:W-:-:S02]  /*4ae50*/  IMAD.MOV.U32 R16, RZ, RZ, R4 ;  /* 0x000000ffff107224 */ /* 0x000fc400078e0004 */
[----:B------:R-:W-:Y:S02]  /*4ae60*/  IMAD.MOV.U32 R18, RZ, RZ, R5 ;  /* 0x000000ffff127224 */ /* 0x000fe400078e0005 */
[----:B------:R-:W-:Y:S02]  /*4ae70*/  IMAD.MOV.U32 R5, RZ, RZ, R6 ;  /* 0x000000ffff057224 */ /* 0x000fe400078e0006 */
[----:B------:R-:W-:Y:S02]  /*4ae80*/  IMAD.MOV.U32 R4, RZ, RZ, R7 ;  /* 0x000000ffff047224 */ /* 0x000fe400078e0007 */
[----:B------:R-:W-:Y:S02]  /*4ae90*/  IMAD.MOV.U32 R7, RZ, RZ, R2 ;  /* 0x000000ffff077224 */ /* 0x000fe400078e0002 */
[----:B------:R-:W-:Y:S02]  /*4aea0*/  IMAD.MOV.U32 R6, RZ, RZ, R3 ;  /* 0x000000ffff067224 */ /* 0x000fe400078e0003 */
[----:B------:R-:W-:-:S02]  /*4aeb0*/  IMAD.MOV.U32 R2, RZ, RZ, R24 ;  /* 0x000000ffff027224 */ /* 0x000fc400078e0018 */
[----:B------:R-:W-:Y:S02]  /*4aec0*/  IMAD.MOV.U32 R3, RZ, RZ, R25 ;  /* 0x000000ffff037224 */ /* 0x000fe400078e0019 */
[----:B--2---:R-:W-:Y:S01]  /*4aed0*/  HMMA.16816.F32 R24, R12, R26, R20 ;  /* 0x0000001a0c18723c */ /* 0x004fe20000001814 */
[----:B------:R-:W2:Y:S04]  /*4aee0*/  LDL.LU.64 R22, [R1+0x5738] ;  /* 0x0057380001167983 */ /* 0x000ea80000300a00 */
[----:B------:R-:W2:-:S15]  /*4aef0*/  LDL.LU.64 R20, [R1+0x5730] ;  /* 0x0057300001147983 */ /* 0x000e9e0000300a00 */
[----:B------:R-:W-:-:S03]  /*4af00*/  NOP ;  /* 0x0000000000007918 */ /* 0x000fc60000000000 */
        /* <DEDUP_REMOVED lines=19> */
[----:B0-----:R-:W4:Y:S04]  /*4b040*/  LDL.LU R8, [R1+0x1600] ;  /* 0x0016000001087983 */ /* 0x001f280000300800 */
[----:B------:R-:W4:Y:S04]  /*4b050*/  LDL.LU R9, [R1+0x1608] ;  /* 0x0016080001097983 */ /* 0x000f280000300800 */
[----:B-1----:R-:W2:Y:S04]  /*4b060*/  LDL.LU R10, [R1+0x1610] ;  /* 0x00161000010a7983 */ /* 0x002ea80000300800 */
[----:B------:R-:W2:Y:S04]  /*4b070*/  LDL.LU R11, [R1+0x161c] ;  /* 0x00161c00010b7983 */ /* 0x000ea80000300800 */
[----:B--2---:R-:W-:Y:S04]  /*4b080*/  STL.64 [R1+0x56e0], R10 ;  /* 0x0056e00a01007387 */ /* 0x004fe80000100a00 */
[----:B----4-:R0:W-:Y:S04]  /*4b090*/  STL.64 [R1+0x56d8], R8 ;  /* 0x0056d80801007387 */ /* 0x0101e80000100a00 */
[----:B0-----:R-:W3:Y:S04]  /*4b0a0*/  LDL.LU.64 R8, [R1+0x650] ;  /* 0x0006500001087983 */ /* 0x001ee80000300a00 */
[----:B------:R-:W3:Y:S04]  /*4b0b0*/  LDL.LU.64 R10, [R1+0x658] ;  /* 0x00065800010a7983 */ /* 0x000ee80000300a00 */
[----:B------:R-:W2:Y:S04]  /*4b0c0*/  LDL.LU R0, [R1+0x1618] ;  /* 0x0016180001007983 */ /* 0x000ea80000300800 */
[----:B------:R-:W-:Y:S04]  /*4b0d0*/  STL.64 [R1+0x5660], R26 ;  /* 0x0056601a01007387 */ /* 0x000fe80000100a00 */
[----:B------:R0:W-:Y:S04]  /*4b0e0*/  STL.64 [R1+0x5658], R24 ;  /* 0x0056581801007387 */ /* 0x0001e80000100a00 */
[----:B0-----:R-:W4:Y:S04]  /*4b0f0*/  LDL.LU.64 R24, [R1+0x660] ;  /* 0x0006600001187983 */ /* 0x001f280000300a00 */
[----:B------:R-:W4:Y:S01]  /*4b100*/  LDL.LU.64 R26, [R1+0x668] ;  /* 0x00066800011a7983 */ /* 0x000f220000300a00 */
[C---:B---3--:R-:W-:Y:S06]  /*4b110*/  HMMA.16816.F32 R8, R12.reuse, R20, R8 ;  /* 0x000000140c08723c */ /* 0x048fec0000001808 */
[----:B----4-:R-:W-:-:S15]  /*4b120*/  HMMA.16816.F32 R24, R12, R22, R24 ;  /* 0x000000160c18723c */ /* 0x010fde0000001818 */
[----:B------:R-:W-:-:S08]  /*4b130*/  NOP ;  /* 0x0000000000007918 */ /* 0x000fd00000000000 */
[----:B------:R0:W-:Y:S04]  /*4b140*/  STL.64 [R1+0x740], R24 ;  /* 0x0007401801007387 */ /* 0x0001e80000100a00 */
[----:B------:R1:W-:Y:S04]  /*4b150*/  STL.64 [R1+0x748], R26 ;  /* 0x0007481a01007387 */ /* 0x0003e80000100a00 */
[----:B------:R3:W-:Y:S04]  /*4b160*/  STL.64 [R1+0x730], R8 ;  /* 0x0007300801007387 */ /* 0x0007e80000100a00 */
[----:B------:R4:W-:Y:S01]  /*4b170*/  STL.64 [R1+0x738], R10 ;  /* 0x0007380a01007387 */ /* 0x0009e20000100a00 */
[----:B0-----:R-:W-:-:S02]  /*4b180*/  IMAD.MOV.U32 R24, RZ, RZ, R5 ;  /* 0x000000ffff187224 */ /* 0x001fc400078e0005 */
[----:B-1----:R-:W-:Y:S02]  /*4b190*/  IMAD.MOV.U32 R26, RZ, RZ, R7 ;  /* 0x000000ffff1a7224 */ /* 0x002fe400078e0007 */
[----:B------:R-:W-:Y:S01]  /*4b1a0*/  IMAD.MOV.U32 R27, RZ, RZ, R6 ;  /* 0x000000ffff1b7224 */ /* 0x000fe200078e0006 */
[----:B---3--:R-:W3:Y:S01]  /*4b1b0*/  LDL.LU.64 R8, [R1+0x640] ;  /* 0x0006400001087983 */ /* 0x008ee20000300a00 */
[----:B------:R-:W-:-:S03]  /*4b1c0*/  IMAD.MOV.U32 R25, RZ, RZ, R4 ;  /* 0x000000ffff197224 */ /* 0x000fc600078e0004 */
[----:B----4-:R-:W3:Y:S04]  /*4b1d0*/  LDL.LU.64 R10, [R1+0x648] ;  /* 0x00064800010a7983 */ /* 0x010ee80000300a00 */
[----:B------:R-:W4:Y:S04]  /*4b1e0*/  LDL.LU.64 R4, [R1+0x630] ;  /* 0x0006300001047983 */ /* 0x000f280000300a00 */
[----:B------:R-:W4:Y:S04]  /*4b1f0*/  LDL.LU.64 R6, [R1+0x638] ;  /* 0x0006380001067983 */ /* 0x000f280000300a00 */
[----:B------:R0:W-:Y:S04]  /*4b200*/  STL.64 [R1+0x5670], R26 ;  /* 0x0056701a01007387 */ /* 0x0001e80000100a00 */
[----:B------:R-:W-:Y:S04]  /*4b210*/  STL.64 [R1+0x5680], R24 ;  /* 0x0056801801007387 */ /* 0x000fe80000100a00 */
[----:B------:R1:W-:Y:S01]  /*4b220*/  STL.64 [R1+0x5640], R22 ;  /* 0x0056401601007387 */ /* 0x0003e20000100a00 */
[----:B0-----:R-:W-:-:S02]  /*4b230*/  IMAD.MOV.U32 R26, RZ, RZ, R16 ;  /* 0x000000ffff1a7224 */ /* 0x001fc400078e0010 */
[----:B-1----:R-:W-:Y:S02]  /*4b240*/  IMAD.MOV.U32 R22, RZ, RZ, R2 ;  /* 0x000000ffff167224 */ /* 0x002fe400078e0002 */
[----:B------:R-:W-:Y:S01]  /*4b250*/  IMAD.MOV.U32 R23, RZ, RZ, R3 ;  /* 0x000000ffff177224 */ /* 0x000fe200078e0003 */
[----:B------:R-:W2:Y:S04]  /*4b260*/  LDL.LU R2, [R1+0x56fc] ;  /* 0x0056fc0001027983 */ /* 0x000ea80000300800 */
[----:B------:R-:W2:Y:S04]  /*4b270*/  LDL.LU R3, [R1+0x56f8] ;  /* 0x0056f80001037983 */ /* 0x000ea80000300800 */
[----:B------:R-:W4:Y:S01]  /*4b280*/  LDL.LU R16, [R1+0x56f4] ;  /* 0x0056f40001107983 */ /* 0x000f220000300800 */
[----:B------:R-:W-:-:S02]  /*4b290*/  IMAD.MOV.U32 R27, RZ, RZ, R18 ;  /* 0x000000ffff1b7224 */ /* 0x000fc400078e0012 */
[----:B------:R-:W-:Y:S01]  /*4b2a0*/  IMAD.MOV.U32 R24, RZ, RZ, R19 ;  /* 0x000000ffff187224 */ /* 0x000fe200078e0013 */
[----:B------:R-:W3:Y:S04]  /*4b2b0*/  LDL.LU R18, [R1+0x56f0] ;  /* 0x0056f00001127983 */ /* 0x000ee80000300800 */
[----:B------:R-:W3:Y:S01]  /*4b2c0*/  LDL.LU R19, [R1+0x56ec] ;  /* 0x0056ec0001137983 */ /* 0x000ee20000300800 */
[----:B------:R-:W-:-:S03]  /*4b2d0*/  IMAD.MOV.U32 R25, RZ, RZ, R17 ;  /* 0x000000ffff197224 */ /* 0x000fc600078e0011 */
[----:B------:R-:W4:Y:S04]  /*4b2e0*/  LDL.LU R17, [R1+0x56e8] ;  /* 0x0056e80001117983 */ /* 0x000f280000300800 */
[----:B------:R0:W-:Y:S04]  /*4b2f0*/  STL.64 [R1+0x56b0], R26 ;  /* 0x0056b01a01007387 */ /* 0x0001e80000100a00 */
[----:B0-----:R-:W2:Y:S04]  /*4b300*/  LDL.LU R26, [R1+0x160c] ;  /* 0x00160c00011a7983 */ /* 0x001ea80000300800 */
[----:B------:R-:W2:Y:S04]  /*4b310*/  LDL.LU R27, [R1+0x1614] ;  /* 0x00161400011b7983 */ /* 0x000ea80000300800 */
[----:B------:R0:W-:Y:S04]  /*4b320*/  STL.64 [R1+0x56a8], R24 ;  /* 0x0056a81801007387 */ /* 0x0001e80000100a00 */
[----:B0-----:R-:W2:Y:S04]  /*4b330*/  LDL.LU R25, [R1+0x1604] ;  /* 0x0016040001197983 */ /* 0x001ea80000300800 */
[----:B------:R0:W-:Y:S04]  /*4b340*/  STL.64 [R1+0x5638], R20 ;  /* 0x0056381401007387 */ /* 0x0001e80000100a00 */
[----:B------:R1:W-:Y:S04]  /*4b350*/  STL.64 [R1+0x5668], R22 ;  /* 0x0056681601007387 */ /* 0x0003e80000100a00 */
[----:B0-----:R-:W2:Y:S04]  /*4b360*/  LDL.LU.64 R20, [R1+0x620] ;  /* 0x0006200001147983 */ /* 0x001ea80000300a00 */
[----:B-1----:R-:W2:Y:S01]  /*4b370*/  LDL.LU.64 R22, [R1+0x628] ;  /* 0x0006280001167983 */ /* 0x002ea20000300a00 */
[C---:B---3--:R-:W-:Y:S06]  /*4b380*/  HMMA.16816.F32 R8, R12.reuse, R18, R8 ;  /* 0x000000120c08723c */ /* 0x048fec0000001808 */
[----:B----4-:R-:W-:-:S15]  /*4b390*/  HMMA.16816.F32 R4, R12, R16, R4 ;  /* 0x000000100c04723c */ /* 0x010fde0000001804 */
[----:B------:R-:W-:-:S02]  /*4b3a0*/  NOP ;  /* 0x0000000000007918 */ /* 0x000fc40000000000 */
        /* <DEDUP_REMOVED lines=9> */
[----:B------:R-:W-:Y:S04]  /*4b440*/  STL.64 [R1+0x5618], R16 ;  /* 0x0056181001007387 */ /* 0x000fe80000100a00 */
[----:B0-----:R-:W3:Y:S01]  /*4b450*/  LDL.64 R18, [R1] ;  /* 0x0000000001127983 */ /* 0x001ee20000100a00 */
[----:B--2---:R-:W-:Y:S01]  /*4b460*/  HMMA.16816.F32 R20, R12, R6, R20 ;  /* 0x000000060c14723c */ /* 0x004fe20000001814 */
[----:B----4-:R-:W-:-:S02]  /*4b470*/  IMAD R8, R8, 0x100, R25 ;  /* 0x0000010008087824 */ /* 0x010fc400078e0219 */
[----:B------:R-:W-:Y:S02]  /*4b480*/  IMAD R9, R9, 0x100, R26 ;  /* 0x0000010009097824 */ /* 0x000fe400078e021a */
[----:B---3--:R-:W-:Y:S01]  /*4b490*/  IMAD R10, R10, 0x100, R27 ;  /* 0x000001000a0a7824 */ /* 0x008fe200078e021b */
[----:B------:R-:W-:-:S15]  /*4b4a0*/  STL.64 [R1+0x5678], R18 ;  /* 0x0056781201007387 */ /* 0x000fde0000100a00 */
[----:B------:R-:W-:-:S02]  /*4b4b0*/  NOP ;  /* 0x0000000000007918 */ /* 0x000fc40000000000 */
[----:B------:R-:W-:Y:S04]  /*4b4c0*/  STL.64 [R1+0x700], R20 ;  /* 0x0007001401007387 */ /* 0x000fe80000100a00 */
[----:B------:R-:W-:Y:S04]  /*4b4d0*/  STL.64 [R1+0x708], R22 ;  /* 0x0007081601007387 */ /* 0x000fe80000100a00 */
[----:B------:R-:W2:Y:S04]  /*4b4e0*/  LDL.LU.64 R24, [R1+0x13d0] ;  /* 0x0013d00001187983 */ /* 0x000ea80000300a00 */
[----:B------:R-:W3:Y:S04]  /*4b4f0*/  LDL.LU.64 R26, [R1+0x13d8] ;  /* 0x0013d800011a7983 */ /* 0x000ee80000300a00 */
[----:B---3--:R-:W-:Y:S04]  /*4b500*/  STL.64 [R1+0x56c0], R26 ;  /* 0x0056c01a01007387 */ /* 0x008fe80000100a00 */
[----:B--2---:R0:W-:Y:S04]  /*4b510*/  STL.64 [R1+0x56b8], R24 ;  /* 0x0056b81801007387 */ /* 0x0041e80000100a00 */
[----:B0-----:R-:W2:Y:S04]  /*4b520*/  LDL.LU.64 R24, [R1+0x13e0] ;  /* 0x0013e00001187983 */ /* 0x001ea80000300a00 */
[----:B------:R-:W2:Y:S04]  /*4b530*/  LDL.LU.64 R26, [R1+0x13e8] ;  /* 0x0013e800011a7983 */ /* 0x000ea80000300a00 */
[----:B------:R-:W3:Y:S04]  /*4b540*/  LDL.LU.64 R16, [R1+0x600] ;  /* 0x0006000001107983 */ /* 0x000ee80000300a00 */
[----:B------:R-:W4:Y:S04]  /*4b550*/  LDL.LU.64 R18, [R1+0x608] ;  /* 0x0006080001127983 */ /* 0x000f280000300a00 */
[----:B----4-:R-:W-:Y:S04]  /*4b560*/  STL.64 [R1+0x5690], R18 ;  /* 0x0056901201007387 */ /* 0x010fe80000100a00 */
[----:B---3--:R0:W-:Y:S04]  /*4b570*/  STL.64 [R1+0x5688], R16 ;  /* 0x0056881001007387 */ /* 0x0081e80000100a00 */
[----:B0-----:R-:W3:Y:S04]  /*4b580*/  LDL.LU.64 R16, [R1+0x610] ;  /* 0x0006100001107983 */ /* 0x001ee80000300a00 */
[----:B------:R-:W4:Y:S01]  /*4b590*/  LDL.LU.64 R18, [R1+0x618] ;  /* 0x0006180001127983 */ /* 0x000f220000300a00 */
[C---:B--2---:R-:W-:Y:S03]  /*4b5a0*/  HMMA.16816.F32 R24, R12.reuse, R4, R24 ;  /* 0x000000040c18723c */ /* 0x044fe60000001818 */
[----:B----4-:R-:W-:Y:S04]  /*4b5b0*/  STL.64 [R1+0x56a0], R18 ;  /* 0x0056a01201007387 */ /* 0x010fe80000100a00 */
[----:B---3--:R0:W-:Y:S04]  /*4b5c0*/  STL.64 [R1+0x5698], R16 ;  /* 0x0056981001007387 */ /* 0x0081e80000100a00 */
        /* <DEDUP_REMOVED lines=11> */
[----:B------:R-:W3:Y:S01]  /*4b680*/  LDL.LU.64 R6, [R1+0x5e8] ;  /* 0x0005e80001067983 */ /* 0x000ee20000300a00 */
[----:B----4-:R-:W-:-:S15]  /*4b690*/  HMMA.16816.F32 R24, R12, R2, R24 ;  /* 0x000000020c18723c */ /* 0x010fde0000001818 */
[----:B------:R-:W-:-:S08]  /*4b6a0*/  NOP ;  /* 0x0000000000007918 */ /* 0x000fd00000000000 */
[----:B------:R-:W-:Y:S04]  /*4b6b0*/  STL.64 [R1+0xf20], R24 ;  /* 0x000f201801007387 */ /* 0x000fe80000100a00 */
[----:B------:R0:W-:Y:S04]  /*4b6c0*/  STL.64 [R1+0xf28], R26 ;  /* 0x000f281a01007387 */ /* 0x0001e80000100a00 */
[----:B0-----:R-:W4:Y:S04]  /*4b6d0*/  LDL.LU.64 R26, [R1+0x56b0] ;  /* 0x0056b000011a7983 */ /* 0x001f280000300a00 */
[----:B------:R-:W2:Y:S04]  /*4b6e0*/  LDL.LU.64 R24, [R1+0x56a8] ;  /* 0x0056a80001187983 */ /* 0x000ea80000300a00 */
[----:B------:R-:W-:Y:S01]  /*4b6f0*/  STL [R1+0x55f0], R3 ;  /* 0x0055f00301007387 */ /* 0x000fe20000100800 */
[----:B------:R-:W-:Y:S01]  /*4b700*/  IMAD R11, R0, 0x100, R11 ;  /* 0x00000100000b7824 */ /* 0x000fe200078e020b */
[----:B------:R-:W-:-:S02]  /*4b710*/  F2FP.F16.E4M3.UNPACK_B R8, R8 ;  /* 0x00000008ff08723e */ /* 0x000fc400020006ff */
[----:B------:R-:W-:Y:S02]  /*4b720*/  F2FP.F16.E4M3.UNPACK_B R9, R9 ;  /* 0x00000009ff09723e */ /* 0x000fe400020006ff */
[----:B------:R-:W-:Y:S01]  /*4b730*/  F2FP.F16.E4M3.UNPACK_B R10, R10 ;  /* 0x0000000aff0a723e */ /* 0x000fe200020006ff */
[----:B--2---:R-:W-:Y:S01]  /*4b740*/  HMMA.16816.F32 R12, R12, R24, R16 ;  /* 0x000000180c0c723c */ /* 0x004fe20000001810 */
[----:B------:R-:W4:Y:S04]  /*4b750*/  LDL.LU.64 R18, [R1+0x56a0] ;  /* 0x0056a00001127983 */ /* 0x000f280000300a00 */
[----:B------:R-:W4:Y:S01]  /*4b760*/  LDL.LU.64 R16, [R1+0x5698] ;  /* 0x0056980001107983 */ /* 0x000f220000300a00 */
[----:B------:R-:W-:-:S15]  /*4b770*/  F2FP.F16.E4M3.UNPACK_B R11, R11 ;  /* 0x0000000bff0b723e */ /* 0x000fde00020006ff */
[----:B------:R-:W-:-:S02]  /*4b780*/  NOP ;  /* 0x0000000000007918 */ /* 0x000fc40000000000 */
[----:B------:R0:W-:Y:S04]  /*4b790*/  STL.64 [R1+0x6f0], R12 ;  /* 0x0006f00c01007387 */ /* 0x0001e80000100a00 */
[----:B------:R-:W-:Y:S04]  /*4b7a0*/  STL.64 [R1+0x6f8], R14 ;  /* 0x0006f80e01007387 */ /* 0x000fe80000100a00 */
[----:B0-----:R-:W2:Y:S04]  /*4b7b0*/  LDL.LU R12, [R1+0x1620] ;  /* 0x00162000010c7983 */ /* 0x001ea80000300800 */
[----:B------:R-:W2:Y:S01]  /*4b7c0*/  LDL.LU R13, [R1+0x1628] ;  /* 0x00162800010d7983 */ /* 0x000ea20000300800 */
[----:B----4-:R-:W-:Y:S03]  /*4b7d0*/  HMMA.16816.F32 R24, R8, R26, R16 ;  /* 0x0000001a0818723c */ /* 0x010fe60000001810 */
[----:B------:R-:W4:Y:S04]  /*4b7e0*/  LDL.LU.64 R18, [R1+0x5690] ;  /* 0x0056900001127983 */ /* 0x000f280000300a00 */
[----:B------:R-:W4:-:S15]  /*4b7f0*/  LDL.LU.64 R16, [R1+0x5688] ;  /* 0x0056880001107983 */ /* 0x000f1e0000300a00 */
[----:B------:R-:W-:-:S01]  /*4b800*/  NOP ;  /* 0x0000000000007918 */ /* 0x000fc20000000000 */
[----:B------:R0:W-:Y:S04]  /*4b810*/  STL.64 [R1+0x6e0], R24 ;  /* 0x0006e01801007387 */ /* 0x0001e80000100a00 */
[----:B------:R4:W-:Y:S04]  /*4b820*/  STL.64 [R1+0x6e8], R26 ;  /* 0x0006e81a01007387 */ /* 0x0009e80000100a00 */
[----:B0-----:R-:W4:Y:S02]  /*4b830*/  LDL.LU.64 R24, [R1+0x5680] ;  /* 0x0056800001187983 */ /* 0x001f240000300a00 */
[----:B----4-:R-:W-:Y:S02]  /*4b840*/  HMMA.16816.F32 R24, R8, R24, R16 ;  /* 0x000000180818723c */ /* 0x010fe40000001810 */
[----:B------:R-:W4:-:S15]  /*4b850*/  LDL.LU.64 R18, [R1+0x5678] ;  /* 0x0056780001127983 */ /* 0x000f1e0000300a00 */
[----:B------:R-:W-:-:S06]  /*4b860*/  NOP ;  /* 0x0000000000007918 */ /* 0x000fcc0000000000 */
[----:B------:R-:W-:Y:S04]  /*4b870*/  STL.64 [R1+0x6d0], R24 ;  /* 0x0006d01801007387 */ /* 0x000fe80000100a00 */
[----:B------:R0:W-:Y:S04]  /*4b880*/  STL.64 [R1+0x6d8], R26 ;  /* 0x0006d81a01007387 */ /* 0x0001e80000100a00 */
[----:B0-----:R-:W3:Y:S02]  /*4b890*/  LDL.LU.64 R26, [R1+0x5670] ;  /* 0x00567000011a7983 */ /* 0x001ee40000300a00 */
[----:B---3--:R-:W-:Y:S02]  /*4b8a0*/  HMMA.16816.F32 R24, R8, R26, R20 ;  /* 0x0000001a0818723c */ /* 0x008fe40000001814 */
[----:B------:R-:W3:-:S15]  /*4b8b0*/  LDL.LU.64 R22, [R1+0x5668] ;  /* 0x0056680001167983 */ /* 0x000ede0000300a00 */
[----:B------:R-:W-:-:S06]  /*4b8c0*/  NOP ;  /* 0x0000000000007918 */ /* 0x000fcc0000000000 */
[----:B------:R-:W-:Y:S04]  /*4b8d0*/  STL.64 [R1+0x6c0], R24 ;  /* 0x0006c01801007387 */ /* 0x000fe80000100a00 */
[----:B------:R0:W-:Y:S04]  /*4b8e0*/  STL.64 [R1+0x6c8], R26 ;  /* 0x0006c81a01007387 */ /* 0x0001e80000100a00 */
[----:B0-----:R-:W4:Y:S04]  /*4b8f0*/  LDL.LU.64 R26, [R1+0x5660] ;  /* 0x00566000011a7983 */ /* 0x001f280000300a00 */
[----:B------:R-:W4:Y:S01]  /*4b900*/  LDL.LU.64 R24, [R1+0x5658] ;  /* 0x0056580001187983 */ /* 0x000f220000300a00 */
[----:B---3--:R-:W-:Y:S03]  /*4b910*/  HMMA.16816.F32 R20, R8, R22, R4 ;  /* 0x000000160814723c */ /* 0x008fe60000001804 */
[----:B------:R-:W3:Y:S04]  /*4b920*/  LDL.LU.64 R4, [R1+0x5c0] ;  /* 0x0005c00001047983 */ /* 0x000ee80000300a00 */
[----:B------:R-:W3:-:S15]  /*4b930*/  LDL.LU.64 R6, [R1+0x5c8] ;  /* 0x0005c80001067983 */ /* 0x000ede0000300a00 */
[----:B------:R-:W-:-:S01]  /*4b940*/  NOP ;  /* 0x0000000000007918 */ /* 0x000fc20000000000 */
[----:B------:R0:W-:Y:S04]  /*4b950*/  STL.64 [R1+0x6b0], R20 ;  /* 0x0006b01401007387 */ /* 0x0001e80000100a00 */
[----:B------:R1:W-:Y:S04]  /*4b960*/  STL.64 [R1+0x6b8], R22 ;  /* 0x0006b81601007387 */ /* 0x0003e80000100a00 */
[----:B0-----:R-:W2:Y:S04]  /*4b970*/  LDL.LU.64 R20, [R1+0x5a0] ;  /* 0x0005a00001147983 */ /* 0x001ea80000300a00 */
[----:B-1----:R-:W4:Y:S04]  /*4b980*/  LDL.LU.64 R22, [R1+0x5a8] ;  /* 0x0005a80001167983 */ /* 0x002f280000300a00 */
[----:B----4-:R-:W-:Y:S04]  /*4b990*/  STL.64 [R1+0x5650], R22 ;  /* 0x0056501601007387 */ /* 0x010fe80000100a00 */
[----:B--2---:R0:W-:Y:S04]  /*4b9a0*/  STL.64 [R1+0x5648], R20 ;  /* 0x0056481401007387 */ /* 0x0041e80000100a00 */
[----:B0-----:R-:W2:Y:S04]  /*4b9b0*/  LDL.LU.64 R20, [R1+0x5b0] ;  /* 0x0005b00001147983 */ /* 0x001ea80000300a00 */
[----:B------:R-:W2:Y:S04]  /*4b9c0*/  LDL.LU.64 R22, [R1+0x5b8] ;  /* 0x0005b80001167983 */ /* 0x000ea80000300a00 */
[----:B------:R-:W4:Y:S04]  /*4b9d0*/  LDL.LU R14, [R1+0x1630] ;  /* 0x00163000010e7983 */ /* 0x000f280000300800 */
[----:B------:R-:W4:Y:S04]  /*4b9e0*/  LDL.LU R15, [R1+0x1638] ;  /* 0x00163800010f7983 */ /* 0x000f280000300800 */
[----:B----4-:R-:W-:Y:S04]  /*4b9f0*/  STL.64 [R1+0x5610], R14 ;  /* 0x0056100e01007387 */ /* 0x010fe80000100a00 */
[----:B------:R0:W-:Y:S04]  /*4ba00*/  STL.64 [R1+0x5608], R12 ;  /* 0x0056080c01007387 */ /* 0x0001e80000100a00 */
[----:B0-----:R-:W4:Y:S04]  /*4ba10*/  LDL.LU.64 R12, [R1+0x5d0] ;  /* 0x0005d000010c7983 */ /* 0x001f280000300a00 */
[----:B------:R-:W4:Y:S01]  /*4ba20*/  LDL.LU.64 R14, [R1+0x5d8] ;  /* 0x0005d800010e7983 */ /* 0x000f220000300a00 */
[----:B------:R-:W-:-:S02]  /*4ba30*/  IMAD.MOV.U32 R3, RZ, RZ, R18 ;  /* 0x000000ffff037224 */ /* 0x000fc400078e0012 */
[----:B------:R-:W-:Y:S01]  /*4ba40*/  IMAD.MOV.U32 R0, RZ, RZ, R19 ;  /* 0x000000ffff007224 */ /* 0x000fe200078e0013 */
[----:B----4-:R-:W-:-:S15]  /*4ba50*/  HMMA.16816.F32 R12, R8, R18, R12 ;  /* 0x00000012080c723c */ /* 0x010fde000000180c */
[----:B------:R-:W-:-:S08]  /*4ba60*/  NOP ;  /* 0x0000000000007918 */ /* 0x000fd00000000000 */
[----:B------:R-:W-:Y:S04]  /*4ba70*/  STL.64 [R1+0x6a0], R12 ;  /* 0x0006a00c01007387 */ /* 0x000fe80000100a00 */
[----:B------:R-:W-:Y:S04]  /*4ba80*/  STL.64 [R1+0x6a8], R14 ;  /* 0x0006a80e01007387 */ /* 0x000fe80000100a00 */
[----:B------:R-:W4:Y:S04]  /*4ba90*/  LDL.LU.64 R16, [R1+0x580] ;  /* 0x0005800001107983 */ /* 0x000f280000300a00 */
[----:B------:R-:W4:Y:S01]  /*4baa0*/  LDL.LU.64 R18, [R1+0x588] ;  /* 0x0005880001127983 */ /* 0x000f220000300a00 */
[C---:B---3--:R-:W-:Y:S06]  /*4bab0*/  HMMA.16816.F32 R4, R8.reuse, R28, R4 ;  /* 0x0000001c0804723c */ /* 0x048fec0000001804 */
[C---:B--2---:R-:W-:Y:S01]  /*4bac0*/  HMMA.16816.F32 R20, R8.reuse, R26, R20 ;  /* 0x0000001a0814723c */ /* 0x044fe20000001814 */
[----:B----4-:R-:W-:Y:S04]  /*4bad0*/  STL.64 [R1+0x5630], R18 ;  /* 0x0056301201007387 */ /* 0x010fe80000100a00 */
[----:B------:R0:W-:Y:S04]  /*4bae0*/  STL.64 [R1+0x5628], R16 ;  /* 0x0056281001007387 */ /* 0x0001e80000100a00 */
[----:B0-----:R-:W2:Y:S04]  /*4baf0*/  LDL.LU.64 R16, [R1+0x590] ;  /* 0x0005900001107983 */ /* 0x001ea80000300a00 */
[----:B------:R-:W2:Y:S04]  /*4bb00*/  LDL.LU.64 R18, [R1+0x598] ;  /* 0x0005980001127983 */ /* 0x000ea80000300a00 */
[----:B------:R-:W3:Y:S04]  /*4bb10*/  LDL.LU.64 R12, [R1+0x570] ;  /* 0x00057000010c7983 */ /* 0x000ee80000300a00 */
[----:B------:R-:W3:Y:S04]  /*4bb20*/  LDL.LU.64 R14, [R1+0x578] ;  /* 0x00057800010e7983 */ /* 0x000ee80000300a00 */
[----:B------:R0:W-:Y:S04]  /*4bb30*/  STL.64 [R1+0x690], R4 ;  /* 0x0006900401007387 */ /* 0x0001e80000100a00 */
[----:B------:R1:W-:Y:S04]  /*4bb40*/  STL.64 [R1+0x698], R6 ;  /* 0x0006980601007387 */ /* 0x0003e80000100a00 */
[----:B0-----:R-:W4:Y:S04]  /*4bb50*/  LDL.LU.64 R4, [R1+0x560] ;  /* 0x0005600001047983 */ /* 0x001f280000300a00 */
[----:B-1----:R-:W4:Y:S04]  /*4bb60*/  LDL.LU.64 R6, [R1+0x568] ;  /* 0x0005680001067983 */ /* 0x002f280000300a00 */
        /* <DEDUP_REMOVED lines=10> */
[----:B------:R-:W3:Y:S04]  /*4bc10*/  LDL.LU.64 R20, [R1+0x5638] ;  /* 0x0056380001147983 */ /* 0x000ee80000300a00 */
        /* <DEDUP_REMOVED lines=9> */
[----:B------:R-:W3:Y:S04]  /*4bcb0*/  LDL.LU.64 R16, [R1+0x5628] ;  /* 0x0056280001107983 */ /* 0x000ee80000300a00 */
[----:B------:R0:W-:Y:S04]  /*4bcc0*/  STL [R1+0x5564], R23 ;  /* 0x0055641701007387 */ /* 0x0001e80000100800 */
[----:B0-----:R-:W2:Y:S01]  /*4bcd0*/  LDL.LU R23, [R1+0x1634] ;  /* 0x0016340001177983 */ /* 0x001ea20000300800 */
[----:B---3--:R-:W-:-:S15]  /*4bce0*/  HMMA.16816.F32 R16, R8, R20, R16 ;  /* 0x000000140810723c */ /* 0x008fde0000001810 */
[----:B------:R-:W-:-:S08]  /*4bcf0*/  NOP ;  /* 0x0000000000007918 */ /* 0x000fd00000000000 */
[----:B------:R-:W-:Y:S04]  /*4bd00*/  STL.64 [R1+0x650], R16 ;  /* 0x0006501001007387 */ /* 0x000fe80000100a00 */
[----:B------:R0:W-:Y:S04]  /*4bd10*/  STL.64 [R1+0x658], R18 ;  /* 0x0006581201007387 */ /* 0x0001e80000100a00 */
[----:B0-----:R-:W3:Y:S04]  /*4bd20*/  LDL.LU.64 R18, [R1+0x5620] ;  /* 0x0056200001127983 */ /* 0x001ee80000300a00 */
[----:B------:R-:W4:Y:S04]  /*4bd30*/  LDL.LU.64 R16, [R1+0x5618] ;  /* 0x0056180001107983 */ /* 0x000f280000300a00 */
[----:B------:R-:W2:Y:S04]  /*4bd40*/  LDL.64 R28, [R1+0x28] ;  /* 0x00002800011c7983 */ /* 0x000ea80000100a00 */
[----:B------:R-:W-:Y:S04]  /*4bd50*/  STL [R1+0x5560], R20 ;  /* 0x0055601401007387 */ /* 0x000fe80000100800 */
[----:B------:R-:W-:Y:S04]  /*4bd60*/  STL [R1+0x555c], R21 ;  /* 0x00555c1501007387 */ /* 0x000fe80000100800 */
[----:B------:R-:W-:Y:S01]  /*4bd70*/  STL [R1+0x55b0], R22 ;  /* 0x0055b01601007387 */ /* 0x000fe20000100800 */
[----:B---3--:R-:W-:-:S15]  /*4bd80*/  HMMA.16816.F32 R12, R8, R18, R12 ;  /* 0x00000012080c723c */ /* 0x008fde000000180c */
[----:B------:R-:W-:-:S08]  /*4bd90*/  NOP ;  /* 0x0000000000007918 */ /* 0x000fd00000000000 */
[----:B------:R-:W-:Y:S04]  /*4bda0*/  STL.64 [R1+0x640], R12 ;  /* 0x0006400c01007387 */ /* 0x000fe80000100a00 */
[----:B------:R0:W-:Y:S04]  /*4bdb0*/  STL.64 [R1+0x648], R14 ;  /* 0x0006480e01007387 */ /* 0x0001e80000100a00 */
[----:B0-----:R-:W2:Y:S04]  /*4bdc0*/  LDL.LU.64 R14, [R1+0x5610] ;  /* 0x00561000010e7983 */ /* 0x001ea80000300a00 */
[----:B------:R-:W3:Y:S01]  /*4bdd0*/  LDL.LU.64 R12, [R1+0x5608] ;  /* 0x00560800010c7983 */ /* 0x000ee20000300a00 */
[----:B----4-:R-:W-:Y:S03]  /*4bde0*/  HMMA.16816.F32 R4, R8, R16, R4 ;  /* 0x000000100804723c */ /* 0x010fe60000001804 */
[----:B------:R-:W4:-:S15]  /*4bdf0*/  LDL.64 R24, [R1+0x18] ;  /* 0x0000180001187983 */ /* 0x000f1e0000100a00 */
[----:B------:R-:W-:-:S05]  /*4be00*/  NOP ;  /* 0x0000000000007918 */ /* 0x000fca0000000000 */
[----:B------:R-:W-:Y:S04]  /*4be10*/  STL.64 [R1+0x630], R4 ;  /* 0x0006300401007387 */ /* 0x000fe80000100a00 */
[----:B------:R0:W-:Y:S04]  /*4be20*/  STL.64 [R1+0x638], R6 ;  /* 0x0006380601007387 */ /* 0x0001e80000100a00 */
[----:B0-----:R-:W2:Y:S04]  /*4be30*/  LDL.LU.64 R6, [R1+0x5600] ;  /* 0x0056000001067983 */ /* 0x001ea80000300a00 */
[----:B------:R-:W2:Y:S04]  /*4be40*/  LDL.LU.64 R4, [R1+0x55f8] ;  /* 0x0055f80001047983 */ /* 0x000ea80000300a00 */
[----:B------:R0:W-:Y:S04]  /*4be50*/  STL.64 [R1+0x5550], R18 ;  /* 0x0055501201007387 */ /* 0x0001e80000100a00 */
[----:B0-----:R-:W2:Y:S04]  /*4be60*/  LDL.LU R19, [R1+0x163c] ;  /* 0x00163c0001137983 */ /* 0x001ea80000300800 */
[----:B------:R-:W-:Y:S01]  /*4be70*/  STL.64 [R1+0x5548], R16 ;  /* 0x0055481001007387 */ /* 0x000fe20000100a00 */
[----:B---3--:R-:W-:-:S02]  /*4be80*/  IMAD R12, R12, 0x100, R26 ;  /* 0x000001000c0c7824 */ /* 0x008fc400078e021a */
[----:B------:R-:W-:Y:S02]  /*4be90*/  IMAD R13, R13, 0x100, R27 ;  /* 0x000001000d0d7824 */ /* 0x000fe400078e021b */
[----:B------:R-:W3:Y:S04]  /*4bea0*/  LDL.64 R26, [R1+0x10] ;  /* 0x00001000011a7983 */ /* 0x000ee80000100a00 */
[----:B---3--:R-:W-:Y:S04]  /*4beb0*/  STL.64 [R1+0x55c0], R26 ;  /* 0x0055c01a01007387 */ /* 0x008fe80000100a00 */
[----:B----4-:R0:W-:Y:S04]  /*4bec0*/  STL.64 [R1+0x55b8], R24 ;  /* 0x0055b81801007387 */ /* 0x0101e80000100a00 */
[----:B0-----:R-:W3:Y:S04]  /*4bed0*/  LDL.LU.64 R24, [R1+0x550] ;  /* 0x0005500001187983 */ /* 0x001ee80000300a00 */
[----:B------:R-:W3:Y:S04]  /*4bee0*/  LDL.LU.64 R26, [R1+0x558] ;  /* 0x00055800011a7983 */ /* 0x000ee80000300a00 */
[----:B--2---:R-:W-:Y:S01]  /*4bef0*/  STL [R1+0x5558], R7 ;  /* 0x0055580701007387 */ /* 0x004fe20000100800 */
[----:B------:R-:W-:Y:S01]  /*4bf00*/  IMAD R14, R14, 0x100, R23 ;  /* 0x000001000e0e7824 */ /* 0x000fe200078e0217 */
[----:B---3--:R-:W-:-:S15]  /*4bf10*/  HMMA.16816.F32 R24, R8, R6, R24 ;  /* 0x000000060818723c */ /* 0x008fde0000001818 */
[----:B------:R-:W-:-:S08]  /*4bf20*/  NOP ;  /* 0x0000000000007918 */ /* 0x000fd00000000000 */
[----:B------:R0:W-:Y:S04]  /*4bf30*/  STL.64 [R1+0x620], R24 ;  /* 0x0006201801007387 */ /* 0x0001e80000100a00 */
[----:B------:R1:W-:Y:S04]  /*4bf40*/  STL.64 [R1+0x628], R26 ;  /* 0x0006281a01007387 */ /* 0x0003e80000100a00 */
[----:B------:R-:W2:Y:S04]  /*4bf50*/  LDL.LU.64 R20, [R1+0x13c0] ;  /* 0x0013c00001147983 */ /* 0x000ea80000300a00 */
[----:B------:R-:W2:Y:S04]  /*4bf60*/  LDL.LU.64 R22, [R1+0x13c8] ;  /* 0x0013c80001167983 */ /* 0x000ea80000300a00 */
[----:B0-----:R-:W3:Y:S04]  /*4bf70*/  LDL.LU.64 R24, [R1+0x540] ;  /* 0x0005400001187983 */ /* 0x001ee80000300a00 */
[----:B-1----:R-:W4:Y:S04]  /*4bf80*/  LDL.LU.64 R26, [R1+0x548] ;  /* 0x00054800011a7983 */ /* 0x002f280000300a00 */
[----:B----4-:R-:W-:Y:S04]  /*4bf90*/  STL.64 [R1+0x55d8], R26 ;  /* 0x0055d81a01007387 */ /* 0x010fe80000100a00 */
[----:B---3--:R0:W-:Y:S04]  /*4bfa0*/  STL.64 [R1+0x55d0], R24 ;  /* 0x0055d01801007387 */ /* 0x0081e80000100a00 */
[----:B0-----:R-:W3:Y:S04]  /*4bfb0*/  LDL.LU.64 R24, [R1+0x1570] ;  /* 0x0015700001187983 */ /* 0x001ee80000300a00 */
[----:B------:R-:W4:Y:S01]  /*4bfc0*/  LDL.LU.64 R26, [R1+0x1578] ;  /* 0x00157800011a7983 */ /* 0x000f220000300a00 */
[----:B------:R-:W-:Y:S01]  /*4bfd0*/  IMAD.MOV.U32 R18, RZ, RZ, R3 ;  /* 0x000000ffff127224 */ /* 0x000fe200078e0003 */
[C---:B--2---:R-:W-:Y:S02]  /*4bfe0*/  HMMA.16816.F32 R20, R8.reuse, R4, R20 ;  /* 0x000000040814723c */ /* 0x044fe40000001814 */
[----:B----4-:R-:W-:Y:S04]  /*4bff0*/  STL.64 [R1+0x55e8], R26 ;  /* 0x0055e81a01007387 */ /* 0x010fe80000100a00 */
[----:B---3--:R0:W-:Y:S04]  /*4c000*/  STL.64 [R1+0x55e0], R24 ;  /* 0x0055e01801007387 */ /* 0x0081e80000100a00 */
[----:B0-----:R-:W2:Y:S04]  /*4c010*/  LDL.LU.64 R24, [R1+0x13b0] ;  /* 0x0013b00001187983 */ /* 0x001ea80000300a00 */
[----:B------:R-:W2:Y:S04]  /*4c020*/  LDL.LU.64 R26, [R1+0x13b8] ;  /* 0x0013b800011a7983 */ /* 0x000ea80000300a00 */
[----:B------:R-:W2:Y:S04]  /*4c030*/  LDL.LU R3, [R1+0x55f0] ;  /* 0x0055f00001037983 */ /* 0x000ea80000300800 */
[----:B------:R-:W3:Y:S04]  /*4c040*/  LDL.64 R16, [R1+0x8] ;  /* 0x0000080001107983 */ /* 0x000ee80000100a00 */
[----:B------:R0:W-:Y:S04]  /*4c050*/  STL.64 [R1+0xf10], R20 ;  /* 0x000f101401007387 */ /* 0x0001e80000100a00 */
[----:B------:R1:W-:Y:S04]  /*4c060*/  STL.64 [R1+0xf18], R22 ;  /* 0x000f181601007387 */ /* 0x0003e80000100a00 */
[----:B0-----:R-:W4:Y:S04]  /*4c070*/  LDL.LU.64 R20, [R1+0x520] ;  /* 0x0005200001147983 */ /* 0x001f280000300a00 */
[----:B-1----:R-:W4:Y:S04]  /*4c080*/  LDL.LU.64 R22, [R1+0x528] ;  /* 0x0005280001167983 */ /* 0x002f280000300a00 */
[----:B------:R-:W-:Y:S04]  /*4c090*/  STL [R1+0x5534], R4 ;  /* 0x0055340401007387 */ /* 0x000fe80000100800 */
[----:B------:R-:W-:Y:S01]  /*4c0a0*/  STL [R1+0x5530], R5 ;  /* 0x0055300501007387 */ /* 0x000fe20000100800 */
[----:B--2---:R-:W-:-:S15]  /*4c0b0*/  HMMA.16816.F32 R24, R8, R2, R24 ;  /* 0x000000020818723c */ /* 0x004fde0000001818 */
[----:B------:R-:W-:-:S08]  /*4c0c0*/  NOP ;  /* 0x0000000000007918 */ /* 0x000fd00000000000 */
[----:B------:R-:W-:Y:S04]  /*4c0d0*/  STL.64 [R1+0xf00], R24 ;  /* 0x000f001801007387 */ /* 0x000fe80000100a00 */
[----:B------:R0:W-:Y:S04]  /*4c0e0*/  STL.64 [R1+0xf08], R26 ;  /* 0x000f081a01007387 */ /* 0x0001e80000100a00 */
[----:B0-----:R-:W2:Y:S04]  /*4c0f0*/  LDL.LU.64 R26, [R1+0x55e8] ;  /* 0x0055e800011a7983 */ /* 0x001ea80000300a00 */
[----:B------:R-:W2:Y:S01]  /*4c100*/  LDL.LU.64 R24, [R1+0x55e0] ;  /* 0x0055e00001187983 */ /* 0x000ea20000300a00 */
[----:B------:R-:W-:-:S02]  /*4c110*/  IMAD.MOV.U32 R5, RZ, RZ, R28 ;  /* 0x000000ffff057224 */ /* 0x000fc400078e001c */
[----:B------:R-:W-:Y:S01]  /*4c120*/  IMAD.MOV.U32 R4, RZ, RZ, R29 ;  /* 0x000000ffff047224 */ /* 0x000fe200078e001d */
[----:B--2---:R-:W-:Y:S01]  /*4c130*/  HMMA.16816.F32 R8, R8, R28, R24 ;  /* 0x0000001c0808723c */ /* 0x004fe20000001818 */
[----:B------:R-:W2:Y:S04]  /*4c140*/  LDL.LU.64 R26, [R1+0x55d8] ;  /* 0x0055d800011a7983 */ /* 0x000ea80000300a00 */
[----:B------:R-:W2:-:S15]  /*4c150*/  LDL.LU.64 R24, [R1+0x55d0] ;  /* 0x0055d00001187983 */ /* 0x000e9e0000300a00 */
[----:B------:R-:W-:-:S03]  /*4c160*/  NOP ;  /* 0x0000000000007918 */ /* 0x000fc60000000000 */
[----:B------:R0:W-:Y:S04]  /*4c170*/  STL.64 [R1+0x610], R8 ;  /* 0x0006100801007387 */ /* 0x0001e80000100a00 */
[----:B------:R1:W-:Y:S04]  /*4c180*/  STL.64 [R1+0x618], R10 ;  /* 0x0006180a01007387 */ /* 0x0003e80000100a00 */
[----:B------:R-:W3:Y:S04]  /*4c190*/  LDL.LU.64 R28, [R1+0x55c8] ;  /* 0x0055c800011c7983 */ /* 0x000ee80000300a00 */
[----:B0-----:R-:W2:Y:S01]  /*4c1a0*/  LDL.64 R8, [R1+0x20] ;  /* 0x0000200001087983 */ /* 0x001ea20000100a00 */
[----:B------:R-:W-:Y:S01]  /*4c1b0*/  IMAD R15, R15, 0x100, R19 ;  /* 0x000001000f0f7824 */ /* 0x000fe200078e0213 */
[----:B------:R-:W-:-:S02]  /*4c1c0*/  F2FP.F16.E4M3.UNPACK_B R12, R12 ;  /* 0x0000000cff0c723e */ /* 0x000fc400020006ff */
[----:B------:R-:W-:Y:S02]  /*4c1d0*/  F2FP.F16.E4M3.UNPACK_B R13, R13 ;  /* 0x0000000dff0d723e */ /* 0x000fe400020006ff */
[----:B------:R-:W-:Y:S02]  /*4c1e0*/  F2FP.F16.E4M3.UNPACK_B R14, R14 ;  /* 0x0000000eff0e723e */ /* 0x000fe400020006ff */
[----:B------:R-:W-:-:S07]  /*4c1f0*/  F2FP.F16.E4M3.UNPACK_B R15, R15 ;  /* 0x0000000fff0f723e */ /* 0x000fce00020006ff */
[----:B--2---:R-:W-:Y:S06]  /*4c200*/  HMMA.16816.F32 R24, R12, R8, R24 ;  /* 0x000000080c18723c */ /* 0x004fec0000001818 */
[----:B-1----:R-:W-:Y:S02]  /*4c210*/  IMAD.MOV.U32 R11, RZ, RZ, R8 ;  /* 0x000000ffff0b7224 */ /* 0x002fe400078e0008 */
[----:B------:R-:W-:-:S15]  /*4c220*/  IMAD.MOV.U32 R10, RZ, RZ, R9 ;  /* 0x000000ffff0a7224 */ /* 0x000fde00078e0009 */
[----:B------:R-:W-:Y:S04]  /*4c230*/  STL.64 [R1+0x600], R24 ;  /* 0x0006001801007387 */ /* 0x000fe80000100a00 */
[----:B------:R0:W-:Y:S04]  /*4c240*/  STL.64 [R1+0x608], R26 ;  /* 0x0006081a01007387 */ /* 0x0001e80000100a00 */
[----:B0-----:R-:W4:Y:S04]  /*4c250*/  LDL.LU.64 R26, [R1+0x55c0] ;  /* 0x0055c000011a7983 */ /* 0x001f280000300a00 */
[----:B------:R-:W2:Y:S04]  /*4c260*/  LDL.LU.64 R24, [R1+0x55b8] ;  /* 0x0055b80001187983 */ /* 0x000ea80000300a00 */
[----:B------:R0:W-:Y:S04]  /*4c270*/  STL.64 [R1+0x5598], R10 ;  /* 0x0055980a01007387 */ /* 0x0001e80000100a00 */
[----:B------:R-:W2:Y:S04]  /*4c280*/  LDL.LU.64 R8, [R1+0x530] ;  /* 0x0005300001087983 */ /* 0x000ea80000300a00 */
[----:B0-----:R-:W2:Y:S02]  /*4c290*/  LDL.LU.64 R10, [R1+0x538] ;  /* 0x00053800010a7983 */ /* 0x001ea40000300a00 */
[----:B--2---:R-:W-:-:S15]  /*4c2a0*/  HMMA.16816.F32 R8, R12, R24, R8 ;  /* 0x000000180c08723c */ /* 0x004fde0000001808 */
[----:B------:R-:W-:-:S08]  /*4c2b0*/  NOP ;  /* 0x0000000000007918 */ /* 0x000fd00000000000 */
[----:B------:R0:W-:Y:S04]  /*4c2c0*/  STL.64 [R1+0x5f0], R8 ;  /* 0x0005f00801007387 */ /* 0x0001e80000100a00 */
[----:B------:R1:W-:Y:S04]  /*4c2d0*/  STL.64 [R1+0x5f8], R10 ;  /* 0x0005f80a01007387 */ /* 0x0003e80000100a00 */
[----:B0-----:R-:W2:Y:S04]  /*4c2e0*/  LDL.LU.64 R8, [R1+0x4f0] ;  /* 0x0004f00001087983 */ /* 0x001ea80000300a00 */
[----:B-1----:R-:W3:Y:S01]  /*4c2f0*/  LDL.LU.64 R10, [R1+0x4f8] ;  /* 0x0004f800010a7983 */ /* 0x002ee20000300a00 */
[----:B----4-:R-:W-:Y:S06]  /*4c300*/  HMMA.16816.F32 R20, R12, R26, R20 ;  /* 0x0000001a0c14723c */ /* 0x010fec0000001814 */
[----:B------:R-:W-:-:S02]  /*4c310*/  IMAD.MOV.U32 R7, RZ, RZ, R27 ;  /* 0x000000ffff077224 */ /* 0x000fc400078e001b */
[----:B------:R-:W-:Y:S02]  /*4c320*/  IMAD.MOV.U32 R19, RZ, RZ, R0 ;  /* 0x000000ffff137224 */ /* 0x000fe400078e0000 */
[----:B------:R-:W-:Y:S01]  /*4c330*/  IMAD.MOV.U32 R0, RZ, RZ, R25 ;  /* 0x000000ffff007224 */ /* 0x000fe200078e0019 */
[----:B---3--:R-:W-:Y:S04]  /*4c340*/  STL.64 [R1+0x55a8], R10 ;  /* 0x0055a80a01007387 */ /* 0x008fe80000100a00 */
[----:B--2---:R0:W-:Y:S04]  /*4c350*/  STL.64 [R1+0x55a0], R8 ;  /* 0x0055a00801007387 */ /* 0x0041e80000100a00 */
[----:B0-----:R-:W2:Y:S04]  /*4c360*/  LDL.LU.64 R8, [R1+0x510] ;  /* 0x0005100001087983 */ /* 0x001ea80000300a00 */
[----:B------:R-:W2:Y:S04]  /*4c370*/  LDL.LU.64 R10, [R1+0x518] ;  /* 0x00051800010a7983 */ /* 0x000ea80000300a00 */
[----:B------:R0:W-:Y:S04]  /*4c380*/  STL.64 [R1+0x5e0], R20 ;  /* 0x0005e01401007387 */ /* 0x0001e80000100a00 */
[----:B------:R1:W-:Y:S01]  /*4c390*/  STL.64 [R1+0x5e8], R22 ;  /* 0x0005e81601007387 */ /* 0x0003e20000100a00 */
[----:B0-----:R-:W-:-:S03]  /*4c3a0*/  IMAD.MOV.U32 R21, RZ, RZ, R26 ;  /* 0x000000ffff157224 */ /* 0x001fc600078e001a */
[----:B-1----:R-:W3:Y:S04]  /*4c3b0*/  LDL.LU R22, [R1+0x55b0] ;  /* 0x0055b00001167983 */ /* 0x002ee80000300800 */
[----:B------:R-:W4:Y:S04]  /*4c3c0*/  LDL.LU.64 R24, [R1+0x4e0] ;  /* 0x0004e00001187983 */ /* 0x000f280000300a00 */
[----:B------:R-:W4:Y:S04]  /*4c3d0*/  LDL.LU.64 R26, [R1+0x4e8] ;  /* 0x0004e800011a7983 */ /* 0x000f280000300a00 */
[----:B------:R-:W-:Y:S04]  /*4c3e0*/  STL.64 [R1+0x5570], R6 ;  /* 0x0055700601007387 */ /* 0x000fe80000100a00 */
[----:B------:R0:W-:Y:S04]  /*4c3f0*/  STL.64 [R1+0x5568], R4 ;  /* 0x0055680401007387 */ /* 0x0001e80000100a00 */
[----:B0-----:R-:W3:Y:S04]  /*4c400*/  LDL.LU.64 R4, [R1+0x4c0] ;  /* 0x0004c00001047983 */ /* 0x001ee80000300a00 */
[----:B------:R-:W4:Y:S01]  /*4c410*/  LDL.LU.64 R6, [R1+0x4c8] ;  /* 0x0004c80001067983 */ /* 0x000f220000300a00 */
[----:B--2---:R-:W-:Y:S03]  /*4c420*/  HMMA.16816.F32 R8, R12, R16, R8 ;  /* 0x000000100c08723c */ /* 0x004fe60000001808 */
[----:B----4-:R-:W-:Y:S04]  /*4c430*/  STL.64 [R1+0x5580], R6 ;  /* 0x0055800601007387 */ /* 0x010fe80000100a00 */
[----:B---3--:R0:W-:Y:S04]  /*4c440*/  STL.64 [R1+0x5578], R4 ;  /* 0x0055780401007387 */ /* 0x0081e80000100a00 */
[----:B0-----:R-:W2:Y:S04]  /*4c450*/  LDL.LU.64 R4, [R1+0x4d0] ;  /* 0x0004d00001047983 */ /* 0x001ea80000300a00 */
[----:B------:R-:W2:Y:S08]  /*4c460*/  LDL.LU.64 R6, [R1+0x4d8] ;  /* 0x0004d80001067983 */ /* 0x000eb00000300a00 */
[----:B------:R-:W-:Y:S04]  /*4c470*/  STL.64 [R1+0x5d0], R8 ;  /* 0x0005d00801007387 */ /* 0x000fe80000100a00 */
[----:B------:R0:W-:Y:S04]  /*4c480*/  STL.64 [R1+0x5d8], R10 ;  /* 0x0005d80a01007387 */ /* 0x0001e80000100a00 */
[----:B0-----:R-:W3:Y:S04]  /*4c490*/  LDL.LU.64 R10, [R1+0x55a8] ;  /* 0x0055a800010a7983 */ /* 0x001ee80000300a00 */
[----:B------:R-:W3:Y:S01]  /*4c4a0*/  LDL.LU.64 R8, [R1+0x55a0] ;  /* 0x0055a00001087983 */ /* 0x000ee20000300a00 */
[----:B------:R-:W-:-:S02]  /*4c4b0*/  IMAD.MOV.U32 R23, RZ, RZ, R16 ;  /* 0x000000ffff177224 */ /* 0x000fc400078e0010 */
[----:B------:R-:W-:Y:S01]  /*4c4c0*/  IMAD.MOV.U32 R20, RZ, RZ, R17 ;  /* 0x000000ffff147224 */ /* 0x000fe200078e0011 */
[C---:B------:R-:W-:Y:S06]  /*4c4d0*/  HMMA.16816.F32 R24, R12.reuse, R28, R24 ;  /* 0x0000001c0c18723c */ /* 0x040fec0000001818 */
[----:B---3--:R-:W-:Y:S01]  /*4c4e0*/  HMMA.16816.F32 R16, R12, R18, R8 ;  /* 0x000000120c10723c */ /* 0x008fe20000001808 */
[----:B------:R-:W3:-:S15]  /*4c4f0*/  LDL.LU.64 R10, [R1+0x5598] ;  /* 0x00559800010a7983 */ /* 0x000ede0000300a00 */
[----:B------:R-:W-:-:S07]  /*4c500*/  NOP ;  /* 0x0000000000007918 */ /* 0x000fce0000000000 */
[----:B------:R0:W-:Y:S04]  /*4c510*/  STL.64 [R1+0x5c0], R16 ;  /* 0x0005c01001007387 */ /* 0x0001e80000100a00 */
[----:B------:R1:W-:Y:S04]  /*4c520*/  STL.64 [R1+0x5c8], R18 ;  /* 0x0005c81201007387 */ /* 0x0003e80000100a00 */
[----:B0-----:R-:W4:Y:S04]  /*4c530*/  LDL.LU.64 R16, [R1+0x4a0] ;  /* 0x0004a00001107983 */ /* 0x001f280000300a00 */
[----:B-1----:R-:W4:Y:S04]  /*4c540*/  LDL.LU.64 R18, [R1+0x4a8] ;  /* 0x0004a80001127983 */ /* 0x002f280000300a00 */
[----:B------:R-:W3:Y:S04]  /*4c550*/  LDL.LU R8, [R1+0x1640] ;  /* 0x0016400001087983 */ /* 0x000ee80000300800 */
[----:B------:R-:W3:Y:S04]  /*4c560*/  LDL.LU R9, [R1+0x1648] ;  /* 0x0016480001097983 */ /* 0x000ee80000300800 */
[----:B------:R-:W-:Y:S04]  /*4c570*/  STL.64 [R1+0x5b0], R24 ;  /* 0x0005b01801007387 */ /* 0x000fe80000100a00 */
[----:B------:R0:W-:Y:S04]  /*4c580*/  STL.64 [R1+0x5b8], R26 ;  /* 0x0005b81a01007387 */ /* 0x0001e80000100a00 */
[----:B0-----:R-:W2:Y:S04]  /*4c590*/  LDL.LU.64 R26, [R1+0x5590] ;  /* 0x00559000011a7983 */ /* 0x001ea80000300a00 */
[----:B------:R-:W4:Y:S01]  /*4c5a0*/  LDL.LU.64 R24, [R1+0x5588] ;  /* 0x0055880001187983 */ /* 0x000f220000300a00 */
[----:B--2---:R-:W-:-:S15]  /*4c5b0*/  HMMA.16816.F32 R4, R12, R26, R4 ;  /* 0x0000001a0c04723c */ /* 0x004fde0000001804 */
[----:B------:R-:W-:-:S08]  /*4c5c0*/  NOP ;  /* 0x0000000000007918 */ /* 0x000fd00000000000 */
        /* <DEDUP_REMOVED lines=8> */
[----:B0-----:R-:W2:Y:S04]  /*4c650*/  LDL.LU.64 R6, [R1+0x5570] ;  /* 0x0055700001067983 */ /* 0x001ea80000300a00 */
[----:B------:R-:W4:Y:S04]  /*4c660*/  LDL.LU.64 R4, [R1+0x5568] ;  /* 0x0055680001047983 */ /* 0x000f280000300a00 */
[----:B------:R0:W-:Y:S02]  /*4c670*/  STL.64 [R1+0x54c8], R26 ;  /* 0x0054c81a01007387 */ /* 0x0001e40000100a00 */
[----:B0-----:R-:W-:-:S02]  /*4c680*/  IMAD.MOV.U32 R26, RZ, RZ, R23 ;  /* 0x000000ffff1a7224 */ /* 0x001fc400078e0017 */
[----:B------:R-:W-:Y:S01]  /*4c690*/  IMAD.MOV.U32 R27, RZ, RZ, R20 ;  /* 0x000000ffff1b7224 */ /* 0x000fe200078e0014 */
[----:B------:R-:W3:Y:S04]  /*4c6a0*/  LDL.LU R23, [R1+0x5564] ;  /* 0x0055640001177983 */ /* 0x000ee80000300800 */
[----:B------:R-:W4:Y:S04]  /*4c6b0*/  LDL.LU R20, [R1+0x5560] ;  /* 0x0055600001147983 */ /* 0x000f280000300800 */
[----:B------:R0:W-:Y:S02]  /*4c6c0*/  STL.64 [R1+0x54c0], R24 ;  /* 0x0054c01801007387 */ /* 0x0001e40000100a00 */
[----:B0-----:R-:W-:-:S02]  /*4c6d0*/  IMAD.MOV.U32 R24, RZ, RZ, R21 ;  /* 0x000000ffff187224 */ /* 0x001fc400078e0015 */
[----:B------:R-:W4:Y:S01]  /*4c6e0*/  LDL.LU R21, [R1+0x555c] ;  /* 0x00555c0001157983 */ /* 0x000f220000300800 */
[----:B--2---:R-:W-:-:S03]  /*4c6f0*/  IMAD.MOV.U32 R25, RZ, RZ, R7 ;  /* 0x000000ffff197224 */ /* 0x004fc600078e0007 */
[----:B------:R-:W2:Y:S04]  /*4c700*/  LDL.LU R7, [R1+0x5558] ;  /* 0x0055580001077983 */ /* 0x000ea80000300800 */
[----:B------:R-:W-:Y:S04]  /*4c710*/  STL.64 [R1+0x54e8], R26 ;  /* 0x0054e81a01007387 */ /* 0x000fe80000100a00 */
[----:B------:R0:W-:Y:S04]  /*4c720*/  STL.64 [R1+0x54e0], R24 ;  /* 0x0054e01801007387 */ /* 0x0001e80000100a00 */
[----:B0-----:R-:W3:Y:S04]  /*4c730*/  LDL.LU.64 R24, [R1+0x4b0] ;  /* 0x0004b00001187983 */ /* 0x001ee80000300a00 */
[----:B------:R-:W3:Y:S01]  /*4c740*/  LDL.LU.64 R26, [R1+0x4b8] ;  /* 0x0004b800011a7983 */ /* 0x000ee20000300a00 */
[C---:B----4-:R-:W-:Y:S06]  /*4c750*/  HMMA.16816.F32 R16, R12.reuse, R20, R16 ;  /* 0x000000140c10723c */ /* 0x050fec0000001810 */
[----:B---3--:R-:W-:-:S15]  /*4c760*/  HMMA.16816.F32 R24, R12, R22, R24 ;  /* 0x000000160c18723c */ /* 0x008fde0000001818 */
[----:B------:R-:W-:-:S08]  /*4c770*/  NOP ;  /* 0x0000000000007918 */ /* 0x000fd00000000000 */
[----:B------:R0:W-:Y:S04]  /*4c780*/  STL.64 [R1+0x580], R24 ;  /* 0x0005801801007387 */ /* 0x0001e80000100a00 */
[----:B------:R1:W-:Y:S04]  /*4c790*/  STL.64 [R1+0x588], R26 ;  /* 0x0005881a01007387 */ /* 0x0003e80000100a00 */
[----:B------:R-:W-:Y:S04]  /*4c7a0*/  STL.64 [R1+0x570], R16 ;  /* 0x0005701001007387 */ /* 0x000fe80000100a00 */
[----:B------:R3:W-:Y:S01]  /*4c7b0*/  STL.64 [R1+0x578], R18 ;  /* 0x0005781201007387 */ /* 0x0007e20000100a00 */
[----:B0-----:R-:W-:-:S02]  /*4c7c0*/  IMAD.MOV.U32 R25, RZ, RZ, R4 ;  /* 0x000000ffff197224 */ /* 0x001fc400078e0004 */
[----:B-1----:R-:W-:Y:S01]  /*4c7d0*/  IMAD.MOV.U32 R27, RZ, RZ, R10 ;  /* 0x000000ffff1b7224 */ /* 0x002fe200078e000a */
[----:B---3--:R-:W3:Y:S04]  /*4c7e0*/  LDL.LU.64 R18, [R1+0x5550] ;  /* 0x0055500001127983 */ /* 0x008ee80000300a00 */
[----:B------:R-:W4:Y:S04]  /*4c7f0*/  LDL.LU.64 R16, [R1+0x5548] ;  /* 0x0055480001107983 */ /* 0x000f280000300a00 */
[----:B------:R-:W3:Y:S01]  /*4c800*/  LDL.LU R4, [R1+0x1654] ;  /* 0x0016540001047983 */ /* 0x000ee20000300800 */
[----:B------:R-:W-:-:S03]  /*4c810*/  IMAD.MOV.U32 R24, RZ, RZ, R5 ;  /* 0x000000ffff187224 */ /* 0x000fc600078e0005 */
[----:B------:R-:W4:Y:S04]  /*4c820*/  LDL.LU R10, [R1+0x1650] ;  /* 0x00165000010a7983 */ /* 0x000f280000300800 */
[----:B------:R-:W3:Y:S01]  /*4c830*/  LDL.LU R5, [R1+0x165c] ;  /* 0x00165c0001057983 */ /* 0x000ee20000300800 */
[----:B------:R-:W-:-:S03]  /*4c840*/  IMAD.MOV.U32 R26, RZ, RZ, R11 ;  /* 0x000000ffff1a7224 */ /* 0x000fc600078e000b */
[----:B--2---:R-:W-:Y:S04]  /*4c850*/  STL.64 [R1+0x5540], R6 ;  /* 0x0055400601007387 */ /* 0x004fe80000100a00 */
[----:B---3--:R0:W-:Y:S04]  /*4c860*/  STL.64 [R1+0x5538], R4 ;  /* 0x0055380401007387 */ /* 0x0081e80000100a00 */
[----:B0-----:R-:W2:Y:S04]  /*4c870*/  LDL.LU.64 R4, [R1+0x490] ;  /* 0x0004900001047983 */ /* 0x001ea80000300a00 */
[----:B------:R-:W2:Y:S04]  /*4c880*/  LDL.LU.64 R6, [R1+0x498] ;  /* 0x0004980001067983 */ /* 0x000ea80000300a00 */
[----:B------:R-:W3:Y:S04]  /*4c890*/  LDL.LU R11, [R1+0x1658] ;  /* 0x00165800010b7983 */ /* 0x000ee80000300800 */
[----:B------:R0:W-:Y:S04]  /*4c8a0*/  STL.64 [R1+0x5518], R26 ;  /* 0x0055181a01007387 */ /* 0x0001e80000100a00 */
[----:B0-----:R-:W3:Y:S04]  /*4c8b0*/  LDL.LU R26, [R1+0x1644] ;  /* 0x00164400011a7983 */ /* 0x001ee80000300800 */
[----:B------:R-:W3:Y:S04]  /*4c8c0*/  LDL.LU R27, [R1+0x164c] ;  /* 0x00164c00011b7983 */ /* 0x000ee80000300800 */
[----:B------:R-:W-:Y:S04]  /*4c8d0*/  STL.64 [R1+0x5510], R24 ;  /* 0x0055101801007387 */ /* 0x000fe80000100a00 */
[----:B------:R-:W-:Y:S04]  /*4c8e0*/  STL.64 [R1+0x54a8], R22 ;  /* 0x0054a81601007387 */ /* 0x000fe80000100a00 */
[----:B------:R0:W-:Y:S04]  /*4c8f0*/  STL.64 [R1+0x54a0], R20 ;  /* 0x0054a01401007387 */ /* 0x0001e80000100a00 */
[----:B0-----:R-:W4:Y:S04]  /*4c900*/  LDL.LU.64 R20, [R1+0x480] ;  /* 0x0004800001147983 */ /* 0x001f280000300a00 */
[----:B------:R-:W4:Y:S01]  /*4c910*/  LDL.LU.64 R22, [R1+0x488] ;  /* 0x0004880001167983 */ /* 0x000f220000300a00 */
[C---:B--2---:R-:W-:Y:S06]  /*4c920*/  HMMA.16816.F32 R4, R12.reuse, R18, R4 ;  /* 0x000000120c04723c */ /* 0x044fec0000001804 */
[----:B----4-:R-:W-:-:S15]  /*4c930*/  HMMA.16816.F32 R20, R12, R16, R20 ;  /* 0x000000100c14723c */ /* 0x010fde0000001814 */
[----:B------:R-:W-:-:S02]  /*4c940*/  NOP ;  /* 0x0000000000007918 */ /* 0x000fc40000000000 */
[----:B------:R-:W-:Y:S04]  /*4c950*/  STL.64 [R1+0x560], R4 ;  /* 0x0005600401007387 */ /* 0x000fe80000100a00 */
[----:B------:R0:W-:Y:S01]  /*4c960*/  STL.64 [R1+0x568], R6 ;  /* 0x0005680601007387 */ /* 0x0001e20000100a00 */
[----:B---3--:R-:W-:Y:S02]  /*4c970*/  IMAD R8, R8, 0x100, R26 ;  /* 0x0000010008087824 */ /* 0x008fe400078e021a */
[----:B------:R-:W-:Y:S01]  /*4c980*/  IMAD R9, R9, 0x100, R27 ;  /* 0x0000010009097824 */ /* 0x000fe200078e021b */
        /* <DEDUP_REMOVED lines=19> */
[----:B------:R-:W2:Y:S01]  /*4cac0*/  LDL.LU.64 R18, [R1+0x448] ;  /* 0x0004480001127983 */ /* 0x000ea20000300a00 */
[----:B------:R-:W-:-:S02]  /*4cad0*/  IMAD R10, R10, 0x100, R4 ;  /* 0x000001000a0a7824 */ /* 0x000fc400078e0204 */
[----:B------:R-:W-:Y:S01]  /*4cae0*/  IMAD R11, R11, 0x100, R5 ;  /* 0x000001000b0b7824 */ /* 0x000fe200078e0205 */
[C---:B---3--:R-:W-:Y:S01]  /*4caf0*/  HMMA.16816.F32 R20, R12.reuse, R6, R20 ;  /* 0x000000060c14723c */ /* 0x048fe20000001814 */
[----:B--2---:R-:W-:Y:S04]  /*4cb00*/  STL.64 [R1+0x5508], R18 ;  /* 0x0055081201007387 */ /* 0x004fe80000100a00 */
[----:B----4-:R0:W-:Y:S04]  /*4cb10*/  STL.64 [R1+0x5500], R16 ;  /* 0x0055001001007387 */ /* 0x0101e80000100a00 */
[----:B0-----:R-:W2:Y:S04]  /*4cb20*/  LDL.LU.64 R16, [R1+0x1560] ;  /* 0x0015600001107983 */ /* 0x001ea80000300a00 */
[----:B------:R-:W2:Y:S10]  /*4cb30*/  LDL.LU.64 R18, [R1+0x1568] ;  /* 0x0015680001127983 */ /* 0x000eb40000300a00 */
[----:B------:R0:W-:Y:S04]  /*4cb40*/  STL.64 [R1+0x540], R20 ;  /* 0x0005401401007387 */ /* 0x0001e80000100a00 */
[----:B------:R1:W-:Y:S04]  /*4cb50*/  STL.64 [R1+0x548], R22 ;  /* 0x0005481601007387 */ /* 0x0003e80000100a00 */
[----:B0-----:R-:W3:Y:S04]  /*4cb60*/  LDL.LU.64 R20, [R1+0xf0] ;  /* 0x0000f00001147983 */ /* 0x001ee80000300a00 */
[----:B-1----:R-:W3:Y:S04]  /*4cb70*/  LDL.LU.64 R22, [R1+0xf8] ;  /* 0x0000f80001167983 */ /* 0x002ee80000300a00 */
[----:B------:R-:W4:Y:S04]  /*4cb80*/  LDL.LU R4, [R1+0x5534] ;  /* 0x0055340001047983 */ /* 0x000f280000300800 */
[----:B------:R-:W4:Y:S02]  /*4cb90*/  LDL.LU R5, [R1+0x5530] ;  /* 0x0055300001057983 */ /* 0x000f240000300800 */
[----:B----4-:R-:W-:-:S15]  /*4cba0*/  HMMA.16816.F32 R24, R12, R4, R24 ;  /* 0x000000040c18723c */ /* 0x010fde0000001818 */
[----:B------:R-:W-:-:S08]  /*4cbb0*/  NOP ;  /* 0x0000000000007918 */ /* 0x000fd00000000000 */
[----:B------:R-:W-:Y:S04]  /*4cbc0*/  STL.64 [R1+0xef0], R24 ;  /* 0x000ef01801007387 */ /* 0x000fe80000100a00 */
[----:B------:R0:W-:Y:S04]  /*4cbd0*/  STL.64 [R1+0xef8], R26 ;  /* 0x000ef81a01007387 */ /* 0x0001e80000100a00 */
[----:B0-----:R-:W4:Y:S04]  /*4cbe0*/  LDL.LU.64 R26, [R1+0x5528] ;  /* 0x00552800011a7983 */ /* 0x001f280000300a00 */
[----:B------:R-:W4:Y:S04]  /*4cbf0*/  LDL.LU.64 R24, [R1+0x5520] ;  /* 0x0055200001187983 */ /* 0x000f280000300a00 */
[----:B------:R0:W-:Y:S04]  /*4cc00*/  STL.64 [R1+0x5478], R6 ;  /* 0x0054780601007387 */ /* 0x0001e80000100a00 */
[----:B0-----:R-:W3:Y:S04]  /*4cc10*/  LDL.64 R6, [R1] ;  /* 0x0000000001067983 */ /* 0x001ee80000100a00 */
[----:B------:R0:W-:Y:S04]  /*4cc20*/  STL.64 [R1+0x5470], R4 ;  /* 0x0054700401007387 */ /* 0x0001e80000100a00 */
[----:B0-----:R-:W3:Y:S01]  /*4cc30*/  LDL R4, [R1+0x18] ;  /* 0x0000180001047983 */ /* 0x001ee20000100800 */
[----:B----4-:R-:W-:-:S15]  /*4cc40*/  HMMA.16816.F32 R24, R12, R2, R24 ;  /* 0x000000020c18723c */ /* 0x010fde0000001818 */
[----:B------:R-:W-:-:S08]  /*4cc50*/  NOP ;  /* 0x0000000000007918 */ /* 0x000fd00000000000 */
[----:B------:R-:W-:Y:S04]  /*4cc60*/  STL.64 [R1+0xee0], R24 ;  /* 0x000ee01801007387 */ /* 0x000fe80000100a00 */
[----:B------:R0:W-:Y:S04]  /*4cc70*/  STL.64 [R1+0xee8], R26 ;  /* 0x000ee81a01007387 */ /* 0x0001e80000100a00 */
[----:B0-----:R-:W3:Y:S04]  /*4cc80*/  LDL.LU.64 R26, [R1+0x5518] ;  /* 0x00551800011a7983 */ /* 0x001ee80000300a00 */
[----:B------:R-:W2:Y:S01]  /*4cc90*/  LDL.LU.64 R24, [R1+0x5510] ;  /* 0x0055100001187983 */ /* 0x000ea20000300a00 */
[----:B------:R-:W-:-:S02]  /*4cca0*/  F2FP.F16.E4M3.UNPACK_B R8, R8 ;  /* 0x00000008ff08723e */ /* 0x000fc400020006ff */
[----:B------:R-:W-:Y:S02]  /*4ccb0*/  F2FP.F16.E4M3.UNPACK_B R9, R9 ;  /* 0x00000009ff09723e */ /* 0x000fe400020006ff */
[----:B------:R-:W-:Y:S02]  /*4ccc0*/  F2FP.F16.E4M3.UNPACK_B R10, R10 ;  /* 0x0000000aff0a723e */ /* 0x000fe400020006ff */
[----:B------:R-:W-:Y:S01]  /*4ccd0*/  F2FP.F16.E4M3.UNPACK_B R11, R11 ;  /* 0x0000000bff0b723e */ /* 0x000fe200020006ff */
[----:B--2---:R-:W-:Y:S06]  /*4cce0*/  HMMA.16816.F32 R12, R12, R24, R16 ;  /* 0x000000180c0c723c */ /* 0x004fec0000001810 */
[----:B---3--:R-:W-:Y:S01]  /*4ccf0*/  HMMA.16816.F32 R24, R8, R26, R20 ;  /* 0x0000001a0818723c */ /* 0x008fe20000001814 */
[----:B------:R-:W2:Y:S04]  /*4cd00*/  LDL.LU.64 R18, [R1+0x5508] ;  /* 0x0055080001127983 */ /* 0x000ea80000300a00 */
[----:B------:R-:W2:-:S12]  /*4cd10*/  LDL.LU.64 R16, [R1+0x5500] ;  /* 0x0055000001107983 */ /* 0x000e980000300a00 */
[----:B------:R0:W-:Y:S04]  /*4cd20*/  STL.64 [R1+0x530], R12 ;  /* 0x0005300c01007387 */ /* 0x0001e80000100a00 */
[----:B------:R1:W-:Y:S04]  /*4cd30*/  STL.64 [R1+0x538], R14 ;  /* 0x0005380e01007387 */ /* 0x0003e80000100a00 */
[----:B0-----:R-:W3:Y:S04]  /*4cd40*/  LDL.LU.64 R12, [R1+0x460] ;  /* 0x00046000010c7983 */ /* 0x001ee80000300a00 */
[----:B-1----:R-:W3:Y:S04]  /*4cd50*/  LDL.LU.64 R14, [R1+0x468] ;  /* 0x00046800010e7983 */ /* 0x002ee80000300a00 */
[----:B------:R-:W4:Y:S04]  /*4cd60*/  LDL.LU.64 R22, [R1+0x54f8] ;  /* 0x0054f80001167983 */ /* 0x000f280000300a00 */
[----:B------:R-:W4:Y:S04]  /*4cd70*/  LDL.LU.64 R20, [R1+0x54f0] ;  /* 0x0054f00001147983 */ /* 0x000f280000300a00 */
[----:B------:R-:W-:Y:S04]  /*4cd80*/  STL.64 [R1+0x4f0], R24 ;  /* 0x0004f01801007387 */ /* 0x000fe80000100a00 */
[----:B------:R0:W-:Y:S04]  /*4cd90*/  STL.64 [R1+0x4f8], R26 ;  /* 0x0004f81a01007387 */ /* 0x0001e80000100a00 */
[----:B0-----:R-:W2:Y:S04]  /*4cda0*/  LDL.LU.64 R26, [R1+0x54e8] ;  /* 0x0054e800011a7983 */ /* 0x001ea80000300a00 */
[----:B------:R-:W4:Y:S01]  /*4cdb0*/  LDL.LU.64 R24, [R1+0x54e0] ;  /* 0x0054e00001187983 */ /* 0x000f220000300a00 */
[----:B------:R-:W-:-:S07]  /*4cdc0*/  IMAD.MOV.U32 R5, RZ, RZ, R0 ;  /* 0x000000ffff057224 */ /* 0x000fce00078e0000 */
[C---:B---3--:R-:W-:Y:S06]  /*4cdd0*/  HMMA.16816.F32 R12, R8.reuse, R4, R12 ;  /* 0x00000004080c723c */ /* 0x048fec000000180c */
[----:B----4-:R-:W-:-:S15]  /*4cde0*/  HMMA.16816.F32 R20, R8, R24, R20 ;  /* 0x000000180814723c */ /* 0x010fde0000001814 */
[----:B------:R-:W-:-:S02]  /*4cdf0*/  NOP ;  /* 0x0000000000007918 */ /* 0x000fc40000000000 */
[----:B------:R-:W-:Y:S04]  /*4ce00*/  STL.64 [R1+0x4e0], R12 ;  /* 0x0004e00c01007387 */ /* 0x000fe80000100a00 */
[----:B------:R2:W-:Y:S04]  /*4ce10*/  STL.64 [R1+0x4e8], R14 ;  /* 0x0004e80e01007387 */ /* 0x0005e80000100a00 */
[----:B------:R-:W3:Y:S01]  /*4ce20*/  LDL.LU.64 R24, [R1+0x420] ;  /* 0x0004200001187983 */ /* 0x000ee20000300a00 */
[----:B--2---:R-:W-:Y:S03]  /*4ce30*/  HMMA.16816.F32 R12, R8, R26, R16 ;  /* 0x0000001a080c723c */ /* 0x004fe60000001810 */
[----:B------:R-:W-:Y:S04]  /*4ce40*/  STL.64 [R1+0x4d0], R20 ;  /* 0x0004d01401007387 */ /* 0x000fe80000100a00 */
[----:B------:R-:W-:Y:S04]  /*4ce50*/  STL.64 [R1+0x4d8], R22 ;  /* 0x0004d81601007387 */ /* 0x000fe80000100a00 */
[----:B------:R-:W2:-:S12]  /*4ce60*/  LDL.LU.64 R26, [R1+0x428] ;  /* 0x00042800011a7983 */ /* 0x000e980000300a00 */
[----:B------:R-:W-:Y:S04]  /*4ce70*/  STL.64 [R1+0x4c0], R12 ;  /* 0x0004c00c01007387 */ /* 0x000fe80000100a00 */
[----:B------:R-:W-:Y:S04]  /*4ce80*/  STL.64 [R1+0x4c8], R14 ;  /* 0x0004c80e01007387 */ /* 0x000fe80000100a00 */
[----:B--2---:R-:W-:Y:S04]  /*4ce90*/  STL.64 [R1+0x54d8], R26 ;  /* 0x0054d81a01007387 */ /* 0x004fe80000100a00 */
[----:B---3--:R0:W-:Y:S04]  /*4cea0*/  STL.64 [R1+0x54d0], R24 ;  /* 0x0054d01801007387 */ /* 0x0081e80000100a00 */
[----:B0-----:R-:W2:Y:S04]  /*4ceb0*/  LDL.LU.64 R24, [R1+0x430] ;  /* 0x0004300001187983 */ /* 0x001ea80000300a00 */
[----:B------:R-:W2:Y:S04]  /*4cec0*/  LDL.LU.64 R26, [R1+0x438] ;  /* 0x00043800011a7983 */ /* 0x000ea80000300a00 */
[----:B------:R-:W3:Y:S04]  /*4ced0*/  LDL.LU.64 R20, [R1+0x400] ;  /* 0x0004000001147983 */ /* 0x000ee80000300a00 */
[----:B------:R-:W4:Y:S04]  /*4cee0*/  LDL.LU.64 R22, [R1+0x408] ;  /* 0x0004080001167983 */ /* 0x000f280000300a00 */
[----:B----4-:R-:W-:Y:S04]  /*4cef0*/  STL.64 [R1+0x54b8], R22 ;  /* 0x0054b81601007387 */ /* 0x010fe80000100a00 */
[----:B---3--:R0:W-:Y:S04]  /*4cf00*/  STL.64 [R1+0x54b0], R20 ;  /* 0x0054b01401007387 */ /* 0x0081e80000100a00 */
[----:B0-----:R-:W3:Y:S04]  /*4cf10*/  LDL.LU.64 R20, [R1+0x410] ;  /* 0x0004100001147983 */ /* 0x001ee80000300a00 */
[----:B------:R-:W3:Y:S04]  /*4cf20*/  LDL.LU.64 R22, [R1+0x418] ;  /* 0x0004180001167983 */ /* 0x000ee80000300a00 */
[----:B------:R-:W4:Y:S04]  /*4cf30*/  LDL.LU.64 R16, [R1+0x3e0] ;  /* 0x0003e00001107983 */ /* 0x000f280000300a00 */
[----:B------:R-:W3:Y:S01]  /*4cf40*/  LDL.LU.64 R18, [R1+0x3e8] ;  /* 0x0003e80001127983 */ /* 0x000ee20000300a00 */
[----:B--2---:R-:W-:Y:S03]  /*4cf50*/  HMMA.16816.F32 R24, R8, R6, R24 ;  /* 0x000000060818723c */ /* 0x004fe60000001818 */
[----:B---3--:R-:W-:Y:S04]  /*4cf60*/  STL.64 [R1+0x5498], R18 ;  /* 0x0054981201007387 */ /* 0x008fe80000100a00 */
[----:B----4-:R0:W-:Y:S04]  /*4cf70*/  STL.64 [R1+0x5490], R16 ;  /* 0x0054901001007387 */ /* 0x0101e80000100a00 */
[----:B0-----:R-:W2:Y:S04]  /*4cf80*/  LDL.LU.64 R16, [R1+0x3f0] ;  /* 0x0003f00001107983 */ /* 0x001ea80000300a00 */
[----:B------:R-:W2:Y:S04]  /*4cf90*/  LDL.LU.64 R18, [R1+0x3f8] ;  /* 0x0003f80001127983 */ /* 0x000ea80000300a00 */
[----:B------:R-:W3:Y:S04]  /*4cfa0*/  LDL.LU R12, [R1+0x1660] ;  /* 0x00166000010c7983 */ /* 0x000ee80000300800 */
[----:B------:R-:W4:Y:S04]  /*4cfb0*/  LDL.LU R13, [R1+0x1668] ;  /* 0x00166800010d7983 */ /* 0x000f280000300800 */
[----:B------:R-:W3:Y:S04]  /*4cfc0*/  LDL.LU R14, [R1+0x1670] ;  /* 0x00167000010e7983 */ /* 0x000ee80000300800 */
[----:B------:R-:W4:Y:S04]  /*4cfd0*/  LDL.LU R15, [R1+0x1678] ;  /* 0x00167800010f7983 */ /* 0x000f280000300800 */
[----:B------:R-:W-:Y:S04]  /*4cfe0*/  STL.64 [R1+0x4b0], R24 ;  /* 0x0004b01801007387 */ /* 0x000fe80000100a00 */
[----:B------:R0:W-:Y:S04]  /*4cff0*/  STL.64 [R1+0x4b8], R26 ;  /* 0x0004b81a01007387 */ /* 0x0001e80000100a00 */
[----:B0-----:R-:W2:Y:S04]  /*4d000*/  LDL.LU.64 R26, [R1+0x54d8] ;  /* 0x0054d800011a7983 */ /* 0x001ea80000300a00 */
[----:B------:R-:W2:Y:S01]  /*4d010*/  LDL.LU.64 R24, [R1+0x54d0] ;  /* 0x0054d00001187983 */ /* 0x000ea20000300a00 */
[----:B------:R-:W-:-:S03]  /*4d020*/  IMAD.MOV.U32 R0, RZ, RZ, R7 ;  /* 0x000000ffff007224 */ /* 0x000fc600078e0007 */
[----:B------:R-:W3:Y:S04]  /*4d030*/  LDL.LU.64 R4, [R1+0x3d0] ;  /* 0x0003d00001047983 */ /* 0x000ee80000300a00 */
[----:B------:R-:W3:Y:S01]  /*4d040*/  LDL.LU.64 R6, [R1+0x3d8] ;  /* 0x0003d80001067983 */ /* 0x000ee20000300a00 */
[----:B--2---:R-:W-:-:S15]  /*4d050*/  HMMA.16816.F32 R24, R8, R28, R24 ;  /* 0x0000001c0818723c */ /* 0x004fde0000001818 */
[----:B------:R-:W-:-:S08]  /*4d060*/  NOP ;  /* 0x0000000000007918 */ /* 0x000fd00000000000 */
        /* <DEDUP_REMOVED lines=16> */
[----:B------:R-:W-:Y:S04]  /*4d170*/  STL.64 [R1+0x5420], R26 ;  /* 0x0054201a01007387 */ /* 0x000fe80000100a00 */
[----:B------:R0:W-:Y:S04]  /*4d180*/  STL.64 [R1+0x5418], R24 ;  /* 0x0054181801007387 */ /* 0x0001e80000100a00 */
[----:B0-----:R-:W3:Y:S04]  /*4d190*/  LDL.LU.64 R24, [R1+0x3c0] ;  /* 0x0003c00001187983 */ /* 0x001ee80000300a00 */
[----:B------:R-:W3:Y:S01]  /*4d1a0*/  LDL.LU.64 R26, [R1+0x3c8] ;  /* 0x0003c800011a7983 */ /* 0x000ee20000300a00 */
        /* <DEDUP_REMOVED lines=11> */
[----:B------:R-:W2:Y:S04]  /*4d260*/  LDL.LU.64 R16, [R1+0x5480] ;  /* 0x0054800001107983 */ /* 0x000ea80000300a00 */
[----:B------:R0:W-:Y:S04]  /*4d270*/  STL.64 [R1+0x5430], R22 ;  /* 0x0054301601007387 */ /* 0x0001e80000100a00 */
[----:B0-----:R-:W4:Y:S04]  /*4d280*/  LDL.64 R22, [R1+0x28] ;  /* 0x0000280001167983 */ /* 0x001f280000100a00 */
[----:B------:R0:W-:Y:S01]  /*4d290*/  STL.64 [R1+0x5428], R20 ;  /* 0x0054281401007387 */ /* 0x0001e20000100a00 */
[C---:B---3--:R-:W-:Y:S06]  /*4d2a0*/  HMMA.16816.F32 R4, R8.reuse, R18, R4 ;  /* 0x000000120804723c */ /* 0x048fec0000001804 */
[C---:B--2---:R-:W-:Y:S01]  /*4d2b0*/  HMMA.16816.F32 R24, R8.reuse, R16, R24 ;  /* 0x000000100818723c */ /* 0x044fe20000001818 */
[----:B----4-:R1:W-:Y:S04]  /*4d2c0*/  STL.64 [R1+0x5468], R22 ;  /* 0x0054681601007387 */ /* 0x0103e80000100a00 */
[----:B0-----:R-:W2:Y:S04]  /*4d2d0*/  LDL.LU.64 R20, [R1+0x3b0] ;  /* 0x0003b00001147983 */ /* 0x001ea80000300a00 */
[----:B-1----:R-:W2:Y:S08]  /*4d2e0*/  LDL.LU.64 R22, [R1+0x3b8] ;  /* 0x0003b80001167983 */ /* 0x002eb00000300a00 */
[----:B------:R-:W-:Y:S04]  /*4d2f0*/  STL.64 [R1+0x450], R4 ;  /* 0x0004500401007387 */ /* 0x000fe80000100a00 */
[----:B------:R0:W-:Y:S04]  /*4d300*/  STL.64 [R1+0x458], R6 ;  /* 0x0004580601007387 */ /* 0x0001e80000100a00 */
[----:B0-----:R-:W2:Y:S04]  /*4d310*/  LDL.LU.64 R6, [R1+0x5478] ;  /* 0x0054780001067983 */ /* 0x001ea80000300a00 */
[----:B------:R-:W3:Y:S04]  /*4d320*/  LDL.LU.64 R4, [R1+0x5470] ;  /* 0x0054700001047983 */ /* 0x000ee80000300a00 */
[----:B------:R0:W-:Y:S04]  /*4d330*/  STL.64 [R1+0x440], R24 ;  /* 0x0004401801007387 */ /* 0x0001e80000100a00 */
[----:B------:R1:W-:Y:S04]  /*4d340*/  STL.64 [R1+0x448], R26 ;  /* 0x0004481a01007387 */ /* 0x0003e80000100a00 */
[----:B0-----:R-:W4:Y:S04]  /*4d350*/  LDL.64 R24, [R1+0x18] ;  /* 0x0000180001187983 */ /* 0x001f280000100a00 */
[----:B-1----:R-:W3:Y:S01]  /*4d360*/  LDL.64 R26, [R1+0x10] ;  /* 0x00001000011a7983 */ /* 0x002ee20000100a00 */
[C---:B--2---:R-:W-:Y:S03]  /*4d370*/  HMMA.16816.F32 R20, R8.reuse, R6, R20 ;  /* 0x000000060814723c */ /* 0x044fe60000001814 */
[----:B---3--:R-:W-:Y:S04]  /*4d380*/  STL.64 [R1+0x5458], R26 ;  /* 0x0054581a01007387 */ /* 0x008fe80000100a00 */
[----:B----4-:R0:W-:Y:S04]  /*4d390*/  STL.64 [R1+0x5450], R24 ;  /* 0x0054501801007387 */ /* 0x0101e80000100a00 */
[----:B0-----:R-:W2:Y:S04]  /*4d3a0*/  LDL.LU.64 R24, [R1+0x1380] ;  /* 0x0013800001187983 */ /* 0x001ea80000300a00 */
[----:B------:R-:W2:Y:S04]  /*4d3b0*/  LDL.LU.64 R26, [R1+0x1388] ;  /* 0x00138800011a7983 */ /* 0x000ea80000300a00 */
[----:B------:R0:W-:Y:S04]  /*4d3c0*/  STL [R1+0x53f4], R16 ;  /* 0x0053f41001007387 */ /* 0x0001e80000100800 */
[----:B0-----:R-:W3:Y:S04]  /*4d3d0*/  LDL.LU R16, [R1+0x167c] ;  /* 0x00167c0001107983 */ /* 0x001ee80000300800 */
[----:B------:R0:W-:Y:S04]  /*4d3e0*/  STL [R1+0x53f0], R17 ;  /* 0x0053f01101007387 */ /* 0x0001e80000100800 */
[----:B0-----:R-:W4:Y:S04]  /*4d3f0*/  LDL.LU R17, [R1+0x1674] ;  /* 0x0016740001117983 */ /* 0x001f280000300800 */
[----:B------:R0:W-:Y:S04]  /*4d400*/  STL.64 [R1+0x5460], R18 ;  /* 0x0054601201007387 */ /* 0x0001e80000100a00 */
[----:B0-----:R-:W4:Y:S04]  /*4d410*/  LDL.LU R18, [R1+0x1664] ;  /* 0x0016640001127983 */ /* 0x001f280000300800 */
[----:B------:R-:W4:Y:S04]  /*4d420*/  LDL.LU R19, [R1+0x166c] ;  /* 0x00166c0001137983 */ /* 0x000f280000300800 */
[----:B------:R0:W-:Y:S04]  /*4d430*/  STL.64 [R1+0x430], R20 ;  /* 0x0004301401007387 */ /* 0x0001e80000100a00 */
[----:B------:R1:W-:Y:S04]  /*4d440*/  STL.64 [R1+0x438], R22 ;  /* 0x0004381601007387 */ /* 0x0003e80000100a00 */
[----:B0-----:R-:W4:Y:S04]  /*4d450*/  LDL.LU.64 R20, [R1+0x1370] ;  /* 0x0013700001147983 */ /* 0x001f280000300a00 */
[----:B-1----:R-:W4:Y:S01]  /*4d460*/  LDL.LU.64 R22, [R1+0x1378] ;  /* 0x0013780001167983 */ /* 0x002f220000300a00 */
[----:B--2---:R-:W-:Y:S01]  /*4d470*/  HMMA.16816.F32 R24, R8, R4, R24 ;  /* 0x000000040818723c */ /* 0x004fe20000001818 */
[----:B---3--:R-:W-:-:S02]  /*4d480*/  IMAD R15, R15, 0x100, R16 ;  /* 0x000001000f0f7824 */ /* 0x008fc400078e0210 */
[----:B----4-:R-:W-:Y:S02]  /*4d490*/  IMAD R14, R14, 0x100, R17 ;  /* 0x000001000e0e7824 */ /* 0x010fe400078e0211 */
[----:B------:R-:W2:Y:S01]  /*4d4a0*/  LDL.LU.64 R16, [R1+0x1510] ;  /* 0x0015100001107983 */ /* 0x000ea20000300a00 */
[----:B------:R-:W-:Y:S02]  /*4d4b0*/  IMAD R12, R12, 0x100, R18 ;  /* 0x000001000c0c7824 */ /* 0x000fe400078e0212 */
[----:B------:R-:W-:Y:S02]  /*4d4c0*/  IMAD R13, R13, 0x100, R19 ;  /* 0x000001000d0d7824 */ /* 0x000fe400078e0213 */
[----:B------:R-:W2:Y:S01]  /*4d4d0*/  LDL.LU.64 R18, [R1+0x1518] ;  /* 0x0015180001127983 */ /* 0x000ea20000300a00 */
[----:B------:R-:W-:-:S12]  /*4d4e0*/  HMMA.16816.F32 R20, R8, R2, R20 ;  /* 0x000000020814723c */ /* 0x000fd80000001814 */
[----:B------:R0:W-:Y:S04]  /*4d4f0*/  STL.64 [R1+0x520], R24 ;  /* 0x0005201801007387 */ /* 0x0001e80000100a00 */
[----:B------:R1:W-:Y:S04]  /*4d500*/  STL.64 [R1+0x528], R26 ;  /* 0x0005281a01007387 */ /* 0x0003e80000100a00 */
[----:B0-----:R-:W3:Y:S04]  /*4d510*/  LDL.LU.64 R24, [R1+0xa0] ;  /* 0x0000a00001187983 */ /* 0x001ee80000300a00 */
[----:B-1----:R-:W3:Y:S04]  /*4d520*/  LDL.LU.64 R26, [R1+0xa8] ;  /* 0x0000a800011a7983 */ /* 0x002ee80000300a00 */
[----:B------:R-:W-:Y:S04]  /*4d530*/  STL [R1+0x53c4], R4 ;  /* 0x0053c40401007387 */ /* 0x000fe80000100800 */
[----:B------:R0:W-:Y:S04]  /*4d540*/  STL [R1+0x53c0], R5 ;  /* 0x0053c00501007387 */ /* 0x0001e80000100800 */
[----:B------:R1:W-:Y:S04]  /*4d550*/  STL.64 [R1+0x5448], R6 ;  /* 0x0054480601007387 */ /* 0x0003e80000100a00 */
[----:B0-----:R-:W4:Y:S04]  /*4d560*/  LDL.LU.64 R4, [R1+0x3a0] ;  /* 0x0003a00001047983 */ /* 0x001f280000300a00 */
[----:B-1----:R-:W4:Y:S04]  /*4d570*/  LDL.LU.64 R6, [R1+0x3a8] ;  /* 0x0003a80001067983 */ /* 0x002f280000300a00 */
[----:B------:R-:W-:Y:S04]  /*4d580*/  STL.64 [R1+0x510], R20 ;  /* 0x0005101401007387 */ /* 0x000fe80000100a00 */
[----:B------:R0:W-:Y:S04]  /*4d590*/  STL.64 [R1+0x518], R22 ;  /* 0x0005181601007387 */ /* 0x0001e80000100a00 */
[----:B0-----:R-:W2:Y:S04]  /*4d5a0*/  LDL.LU.64 R22, [R1+0x5468] ;  /* 0x0054680001167983 */ /* 0x001ea80000300a00 */
[----:B------:R-:W4:Y:S04]  /*4d5b0*/  LDL R20, [R1+0x8] ;  /* 0x0000080001147983 */ /* 0x000f280000100800 */
[----:B------:R-:W4:Y:S04]  /*4d5c0*/  LDL R21, [R1+0xc] ;  /* 0x00000c0001157983 */ /* 0x000f280000100800 */
[----:B------:R-:W-:Y:S01]  /*4d5d0*/  STL [R1+0x53c8], R3 ;  /* 0x0053c80301007387 */ /* 0x000fe20000100800 */
[----:B--2---:R-:W-:Y:S03]  /*4d5e0*/  HMMA.16816.F32 R8, R8, R22, R16 ;  /* 0x000000160808723c */ /* 0x004fe60000001810 */
[----:B------:R-:W2:-:S15]  /*4d5f0*/  LDL.LU.64 R18, [R1+0x5460] ;  /* 0x0054600001127983 */ /* 0x000e9e0000300a00 */
[----:B------:R-:W-:-:S05]  /*4d600*/  NOP ;  /* 0x0000000000007918 */ /* 0x000fca0000000000 */
[----:B------:R-:W-:Y:S04]  /*4d610*/  STL.64 [R1+0x420], R8 ;  /* 0x0004200801007387 */ /* 0x000fe80000100a00 */
[----:B------:R0:W-:Y:S04]  /*4d620*/  STL.64 [R1+0x428], R10 ;  /* 0x0004280a01007387 */ /* 0x0001e80000100a00 */
[----:B0-----:R-:W3:Y:S04]  /*4d630*/  LDL R10, [R1+0x20] ;  /* 0x00002000010a7983 */ /* 0x001ee80000100800 */
[----:B------:R-:W3:Y:S01]  /*4d640*/  LDL R11, [R1+0x24] ;  /* 0x00002400010b7983 */ /* 0x000ee20000100800 */
[----:B------:R-:W-:-:S02]  /*4d650*/  F2FP.F16.E4M3.UNPACK_B R12, R12 ;  /* 0x0000000cff0c723e */ /* 0x000fc400020006ff */
[----:B------:R-:W-:Y:S02]  /*4d660*/  F2FP.F16.E4M3.UNPACK_B R13, R13 ;  /* 0x0000000dff0d723e */ /* 0x000fe400020006ff */
[----:B------:R-:W-:Y:S02]  /*4d670*/  F2FP.F16.E4M3.UNPACK_B R14, R14 ;  /* 0x0000000eff0e723e */ /* 0x000fe400020006ff */
[----:B------:R-:W-:Y:S01]  /*4d680*/  F2FP.F16.E4M3.UNPACK_B R15, R15 ;  /* 0x0000000fff0f723e */ /* 0x000fe200020006ff */
[----:B------:R-:W-:Y:S02]  /*4d690*/  IMAD.MOV.U32 R16, RZ, RZ, R22 ;  /* 0x000000ffff107224 */ /* 0x000fe400078e0016 */
[----:B------:R-:W-:Y:S01]  /*4d6a0*/  IMAD.MOV.U32 R17, RZ, RZ, R23 ;  /* 0x000000ffff117224 */ /* 0x000fe200078e0017 */
[----:B------:R-:W4:Y:S04]  /*4d6b0*/  LDL R22, [R1] ;  /* 0x0000000001167983 */ /* 0x000f280000100800 */
[----:B--2---:R-:W-:Y:S04]  /*4d6c0*/  STL.64 [R1+0x5400], R18 ;  /* 0x0054001201007387 */ /* 0x004fe80000100a00 */
[----:B------:R0:W-:Y:S04]  /*4d6d0*/  STL.64 [R1+0x53f8], R16 ;  /* 0x0053f81001007387 */ /* 0x0001e80000100a00 */
[----:B0-----:R-:W2:Y:S04]  /*4d6e0*/  LDL.LU.64 R16, [R1+0x390] ;  /* 0x0003900001107983 */ /* 0x001ea80000300a00 */
[----:B------:R-:W2:Y:S01]  /*4d6f0*/  LDL.LU.64 R18, [R1+0x398] ;  /* 0x0003980001127983 */ /* 0x000ea20000300a00 */
[----:B---3--:R-:W-:Y:S03]  /*4d700*/  HMMA.16816.F32 R8, R12, R10, R24 ;  /* 0x0000000a0c08723c */ /* 0x008fe60000001818 */
[----:B------:R-:W2:Y:S04]  /*4d710*/  LDL.LU.64 R26, [R1+0x5458] ;  /* 0x00545800011a7983 */ /* 0x000ea80000300a00 */
[----:B------:R-:W4:Y:S01]  /*4d720*/  LDL.LU.64 R24, [R1+0x5450] ;  /* 0x0054500001187983 */ /* 0x000f220000300a00 */
[----:B------:R-:W-:-:S15]  /*4d730*/  IMAD.MOV.U32 R23, RZ, RZ, R0 ;  /* 0x000000ffff177224 */ /* 0x000fde00078e0000 */
[----:B------:R-:W-:Y:S04]  /*4d740*/  STL.64 [R1+0x3d0], R8 ;  /* 0x0003d00801007387 */ /* 0x000fe80000100a00 */
[----:B------:R0:W-:Y:S04]  /*4d750*/  STL.64 [R1+0x3d8], R10 ;  /* 0x0003d80a01007387 */ /* 0x0001e80000100a00 */
[----:B0-----:R-:W3:Y:S01]  /*4d760*/  LDL.LU R10, [R1+0x1690] ;  /* 0x00169000010a7983 */ /* 0x001ee20000300800 */
[C---:B----4-:R-:W-:Y:S06]  /*4d770*/  HMMA.16816.F32 R4, R12.reuse, R24, R4 ;  /* 0x000000180c04723c */ /* 0x050fec0000001804 */
[----:B--2---:R-:W-:Y:S01]  /*4d780*/  HMMA.16816.F32 R16, R12, R26, R16 ;  /* 0x0000001a0c10723c */ /* 0x004fe20000001810 */
[----:B------:R-:W-:-:S05]  /*4d790*/  IMAD.MOV.U32 R0, RZ, RZ, R25 ;  /* 0x000000ffff007224 */ /* 0x000fca00078e0019 */
[----:B------:R-:W-:-:S11]  /*4d7a0*/  IMAD.MOV.U32 R3, RZ, RZ, R26 ;  /* 0x000000ffff037224 */ /* 0x000fd600078e001a */
[----:B------:R-:W-:Y:S04]  /*4d7b0*/  STL.64 [R1+0x3c0], R4 ;  /* 0x0003c00401007387 */ /* 0x000fe80000100a00 */
[----:B------:R0:W-:Y:S04]  /*4d7c0*/  STL.64 [R1+0x3c8], R6 ;  /* 0x0003c80601007387 */ /* 0x0001e80000100a00 */
[----:B0-----:R-:W2:Y:S04]  /*4d7d0*/  LDL.LU.64 R6, [R1+0x5448] ;  /* 0x0054480001067983 */ /* 0x001ea80000300a00 */
[----:B------:R-:W4:Y:S04]  /*4d7e0*/  LDL.LU R8, [R1+0x1680] ;  /* 0x0016800001087983 */ /* 0x000f280000300800 */
[----:B------:R-:W4:Y:S04]  /*4d7f0*/  LDL.LU R9, [R1+0x1688] ;  /* 0x0016880001097983 */ /* 0x000f280000300800 */
[----:B------:R0:W-:Y:S04]  /*4d800*/  STL.64 [R1+0x3b0], R16 ;  /* 0x0003b01001007387 */ /* 0x0001e80000100a00 */
[----:B------:R1:W-:Y:S01]  /*4d810*/  STL.64 [R1+0x3b8], R18 ;  /* 0x0003b81201007387 */ /* 0x0003e20000100a00 */
[----:B------:R-:W-:-:S02]  /*4d820*/  IMAD.MOV.U32 R5, RZ, RZ, R24 ;  /* 0x000000ffff057224 */ /* 0x000fc400078e0018 */
[----:B------:R-:W-:Y:S01]  /*4d830*/  IMAD.MOV.U32 R4, RZ, RZ, R27 ;  /* 0x000000ffff047224 */ /* 0x000fe200078e001b */
[----:B0-----:R-:W3:Y:S04]  /*4d840*/  LDL.LU.64 R16, [R1+0x380] ;  /* 0x0003800001107983 */ /* 0x001ee80000300a00 */
[----:B-1----:R-:W3:Y:S04]  /*4d850*/  LDL.LU.64 R18, [R1+0x388] ;  /* 0x0003880001127983 */ /* 0x002ee80000300a00 */
[----:B------:R-:W2:Y:S04]  /*4d860*/  LDL.LU.64 R24, [R1+0x360] ;  /* 0x0003600001187983 */ /* 0x000ea80000300a00 */
[----:B------:R-:W4:Y:S04]  /*4d870*/  LDL.LU.64 R26, [R1+0x368] ;  /* 0x00036800011a7983 */ /* 0x000f280000300a00 */
[----:B----4-:R-:W-:Y:S04]  /*4d880*/  STL.64 [R1+0x5440], R26 ;  /* 0x0054401a01007387 */ /* 0x010fe80000100a00 */
[----:B--2---:R0:W-:Y:S04]  /*4d890*/  STL.64 [R1+0x5438], R24 ;  /* 0x0054381801007387 */ /* 0x0041e80000100a00 */
[----:B0-----:R-:W2:Y:S04]  /*4d8a0*/  LDL.LU.64 R24, [R1+0x370] ;  /* 0x0003700001187983 */ /* 0x001ea80000300a00 */
[----:B------:R-:W2:Y:S04]  /*4d8b0*/  LDL.LU.64 R26, [R1+0x378] ;  /* 0x00037800011a7983 */ /* 0x000ea80000300a00 */
[----:B------:R-:W-:Y:S04]  /*4d8c0*/  STL.64 [R1+0x53d8], R6 ;  /* 0x0053d80601007387 */ /* 0x000fe80000100a00 */
[----:B------:R0:W-:Y:S04]  /*4d8d0*/  STL.64 [R1+0x53d0], R4 ;  /* 0x0053d00401007387 */ /* 0x0001e80000100a00 */
[----:B0-----:R-:W4:Y:S04]  /*4d8e0*/  LDL.LU.64 R4, [R1+0x340] ;  /* 0x0003400001047983 */ /* 0x001f280000300a00 */
[----:B------:R-:W4:Y:S04]  /*4d8f0*/  LDL.LU.64 R6, [R1+0x348] ;  /* 0x0003480001067983 */ /* 0x000f280000300a00 */
[----:B------:R-:W2:Y:S01]  /*4d900*/  LDL.LU R11, [R1+0x1698] ;  /* 0x00169800010b7983 */ /* 0x000ea20000300800 */
[C---:B---3--:R-:W-:Y:S03]  /*4d910*/  HMMA.16816.F32 R16, R12.reuse, R20, R16 ;  /* 0x000000140c10723c */ /* 0x048fe60000001810 */
[----:B--2---:R-:W-:Y:S04]  /*4d920*/  STL.64 [R1+0x53e8], R10 ;  /* 0x0053e80a01007387 */ /* 0x004fe80000100a00 */
[----:B------:R0:W-:Y:S04]  /*4d930*/  STL.64 [R1+0x53e0], R8 ;  /* 0x0053e00801007387 */ /* 0x0001e80000100a00 */
[----:B0-----:R-:W2:Y:S04]  /*4d940*/  LDL.LU.64 R8, [R1+0x350] ;  /* 0x0003500001087983 */ /* 0x001ea80000300a00 */
[----:B------:R-:W2:Y:S08]  /*4d950*/  LDL.LU.64 R10, [R1+0x358] ;  /* 0x00035800010a7983 */ /* 0x000eb00000300a00 */
[----:B------:R0:W-:Y:S04]  /*4d960*/  STL.64 [R1+0x3a0], R16 ;  /* 0x0003a01001007387 */ /* 0x0001e80000100a00 */
[----:B------:R1:W-:Y:S04]  /*4d970*/  STL.64 [R1+0x3a8], R18 ;  /* 0x0003a81201007387 */ /* 0x0003e80000100a00 */
[----:B0-----:R-:W3:Y:S04]  /*4d980*/  LDL.LU.64 R16, [R1+0x320] ;  /* 0x0003200001107983 */ /* 0x001ee80000300a00 */
[----:B-1----:R-:W4:Y:S01]  /*4d990*/  LDL.LU.64 R18, [R1+0x328] ;  /* 0x0003280001127983 */ /* 0x002f220000300a00 */
[C---:B------:R-:W-:Y:S03]  /*4d9a0*/  HMMA.16816.F32 R20, R12.reuse, R22, R24 ;  /* 0x000000160c14723c */ /* 0x040fe60000001818 */
[----:B----4-:R-:W-:Y:S04]  /*4d9b0*/  STL.64 [R1+0x5410], R18 ;  /* 0x0054101201007387 */ /* 0x010fe80000100a00 */
[----:B---3--:R0:W-:Y:S04]  /*4d9c0*/  STL.64 [R1+0x5408], R16 ;  /* 0x0054081001007387 */ /* 0x0081e80000100a00 */
[----:B0-----:R-:W3:Y:S04]  /*4d9d0*/  LDL.LU.64 R16, [R1+0x330] ;  /* 0x0003300001107983 */ /* 0x001ee80000300a00 */
[----:B------:R-:W3:Y:S04]  /*4d9e0*/  LDL.LU.64 R18, [R1+0x338] ;  /* 0x0003380001127983 */ /* 0x000ee80000300a00 */
[----:B------:R-:W4:Y:S04]  /*4d9f0*/  LDL.LU.64 R26, [R1+0x5440] ;  /* 0x00544000011a7983 */ /* 0x000f280000300a00 */
[----:B------:R-:W4:Y:S04]  /*4da00*/  LDL.LU.64 R24, [R1+0x5438] ;  /* 0x0054380001187983 */ /* 0x000f280000300a00 */
[----:B------:R-:W-:Y:S04]  /*4da10*/  STL.64 [R1+0x390], R20 ;  /* 0x0003901401007387 */ /* 0x000fe80000100a00 */
[----:B------:R0:W-:Y:S04]  /*4da20*/  STL.64 [R1+0x398], R22 ;  /* 0x0003981601007387 */ /* 0x0001e80000100a00 */
[----:B0-----:R-:W3:Y:S04]  /*4da30*/  LDL.LU.64 R22, [R1+0x5430] ;  /* 0x0054300001167983 */ /* 0x001ee80000300a00 */
[----:B------:R-:W2:Y:S01]  /*4da40*/  LDL.LU.64 R20, [R1+0x5428] ;  /* 0x0054280001147983 */ /* 0x000ea20000300a00 */
[----:B----4-:R-:W-:-:S15]  /*4da50*/  HMMA.16816.F32 R24, R12, R28, R24 ;  /* 0x0000001c0c18723c */ /* 0x010fde0000001818 */
[----:B------:R-:W-:-:S08]  /*4da60*/  NOP ;  /* 0x0000000000007918 */ /* 0x000fd00000000000 */
[----:B------:R-:W-:Y:S04]  /*4da70*/  STL.64 [R1+0x380], R24 ;  /* 0x0003801801007387 */ /* 0x000fe80000100a00 */
[----:B------:R0:W-:Y:S04]  /*4da80*/  STL.64 [R1+0x388], R26 ;  /* 0x0003881a01007387 */ /* 0x0001e80000100a00 */
[----:B0-----:R-:W2:Y:S04]  /*4da90*/  LDL.LU.64 R26, [R1+0x5420] ;  /* 0x00542000011a7983 */ /* 0x001ea80000300a00 */
[----:B------:R-:W4:Y:S01]  /*4daa0*/  LDL.LU.64 R24, [R1+0x5418] ;  /* 0x0054180001187983 */ /* 0x000f220000300a00 */
[C---:B---3--:R-:W-:Y:S03]  /*4dab0*/  HMMA.16816.F32 R16, R12.reuse, R22, R16 ;  /* 0x000000160c10723c */ /* 0x048fe60000001810 */
[----:B------:R0:W-:Y:S04]  /*4dac0*/  STL.64 [R1+0x5368], R28 ;  /* 0x0053681c01007387 */ /* 0x0001e80000100a00 */
[----:B0-----:R-:W3:Y:S04]  /*4dad0*/  LDL.LU R28, [R1+0x1694] ;  /* 0x00169400011c7983 */ /* 0x001ee80000300800 */
[----:B------:R-:W3:Y:S01]  /*4dae0*/  LDL.LU R29, [R1+0x169c] ;  /* 0x00169c00011d7983 */ /* 0x000ee20000300800 */
[C---:B--2---:R-:W-:Y:S06]  /*4daf0*/  HMMA.16816.F32 R8, R12.reuse, R26, R8 ;  /* 0x0000001a0c08723c */ /* 0x044fec0000001808 */
[----:B----4-:R-:W-:-:S15]  /*4db00*/  HMMA.16816.F32 R4, R12, R24, R4 ;  /* 0x000000180c04723c */ /* 0x010fde0000001804 */
[----:B------:R-:W-:-:S02]  /*4db10*/  NOP ;  /* 0x0000000000007918 */ /* 0x000fc40000000000 */
[----:B------:R0:W-:Y:S04]  /*4db20*/  STL.64 [R1+0x370], R8 ;  /* 0x0003700801007387 */ /* 0x0001e80000100a00 */
[----:B------:R1:W-:Y:S04]  /*4db30*/  STL.64 [R1+0x378], R10 ;  /* 0x0003780a01007387 */ /* 0x0003e80000100a00 */
[----:B0-----:R-:W2:Y:S04]  /*4db40*/  LDL.LU.64 R8, [R1+0x310] ;  /* 0x0003100001087983 */ /* 0x001ea80000300a00 */
[----:B-1----:R-:W2:Y:S04]  /*4db50*/  LDL.LU.64 R10, [R1+0x318] ;  /* 0x00031800010a7983 */ /* 0x002ea80000300a00 */
[----:B------:R0:W-:Y:S04]  /*4db60*/  STL.64 [R1+0x360], R4 ;  /* 0x0003600401007387 */ /* 0x0001e80000100a00 */
[----:B------:R1:W-:Y:S04]  /*4db70*/  STL.64 [R1+0x368], R6 ;  /* 0x0003680601007387 */ /* 0x0003e80000100a00 */
[----:B0-----:R-:W4:Y:S04]  /*4db80*/  LDL.LU.64 R4, [R1+0x300] ;  /* 0x0003000001047983 */ /* 0x001f280000300a00 */
[----:B-1----:R-:W4:Y:S04]  /*4db90*/  LDL.LU.64 R6, [R1+0x308] ;  /* 0x0003080001067983 */ /* 0x002f280000300a00 */
[----:B------:R-:W-:Y:S04]  /*4dba0*/  STL.64 [R1+0x5360], R26 ;  /* 0x0053601a01007387 */ /* 0x000fe80000100a00 */
[----:B------:R0:W-:Y:S04]  /*4dbb0*/  STL.64 [R1+0x5358], R24 ;  /* 0x0053581801007387 */ /* 0x0001e80000100a00 */
[----:B0-----:R-:W3:Y:S04]  /*4dbc0*/  LDL.LU.64 R24, [R1+0x2f0] ;  /* 0x0002f00001187983 */ /* 0x001ee80000300a00 */
[----:B------:R-:W3:Y:S04]  /*4dbd0*/  LDL.LU.64 R26, [R1+0x2f8] ;  /* 0x0002f800011a7983 */ /* 0x000ee80000300a00 */
        /* <DEDUP_REMOVED lines=10> */
[----:B------:R4:W-:Y:S02]  /*4dc80*/  STL.64 [R1+0x5378], R22 ;  /* 0x0053781601007387 */ /* 0x0009e40000100a00 */
[----:B----4-:R-:W-:-:S02]  /*4dc90*/  IMAD.MOV.U32 R22, RZ, RZ, R16 ;  /* 0x000000ffff167224 */ /* 0x010fc400078e0010 */
[----:B------:R-:W-:Y:S01]  /*4dca0*/  IMAD.MOV.U32 R23, RZ, RZ, R17 ;  /* 0x000000ffff177224 */ /* 0x000fe200078e0011 */
[----:B------:R-:W4:Y:S04]  /*4dcb0*/  LDL.LU R16, [R1+0x53f4] ;  /* 0x0053f40001107983 */ /* 0x000f280000300800 */
[----:B------:R-:W4:Y:S01]  /*4dcc0*/  LDL.LU R17, [R1+0x53f0] ;  /* 0x0053f00001117983 */ /* 0x000f220000300800 */
[C---:B--2---:R-:W-:Y:S03]  /*4dcd0*/  HMMA.16816.F32 R8, R12.reuse, R18, R8 ;  /* 0x000000120c08723c */ /* 0x044fe60000001808 */
[----:B------:R0:W-:Y:S04]  /*4dce0*/  STL.64 [R1+0x5370], R20 ;  /* 0x0053701401007387 */ /* 0x0001e80000100a00 */
[----:B0-----:R-:W2:Y:S04]  /*4dcf0*/  LDL.LU R20, [R1+0x1684] ;  /* 0x0016840001147983 */ /* 0x001ea80000300800 */
[----:B------:R-:W3:Y:S04]  /*4dd00*/  LDL.LU R21, [R1+0x168c] ;  /* 0x00168c0001157983 */ /* 0x000ee80000300800 */
[----:B------:R-:W-:Y:S08]  /*4dd10*/  STL.64 [R1+0x53b8], R22 ;  /* 0x0053b81601007387 */ /* 0x000ff00000100a00 */
[----:B------:R-:W-:Y:S04]  /*4dd20*/  STL.64 [R1+0x330], R8 ;  /* 0x0003300801007387 */ /* 0x000fe80000100a00 */
[----:B------:R0:W-:Y:S04]  /*4dd30*/  STL.64 [R1+0x338], R10 ;  /* 0x0003380a01007387 */ /* 0x0001e80000100a00 */
[----:B0-----:R-:W3:Y:S04]  /*4dd40*/  LDL.LU.64 R10, [R1+0x53e8] ;  /* 0x0053e800010a7983 */ /* 0x001ee80000300a00 */
[----:B------:R-:W2:Y:S04]  /*4dd50*/  LDL.LU.64 R8, [R1+0x53e0] ;  /* 0x0053e00001087983 */ /* 0x000ea80000300a00 */
[----:B------:R-:W-:Y:S04]  /*4dd60*/  STL [R1+0x5334], R19 ;  /* 0x0053341301007387 */ /* 0x000fe80000100800 */
[----:B------:R-:W-:Y:S01]  /*4dd70*/  STL [R1+0x5380], R18 ;  /* 0x0053801201007387 */ /* 0x000fe20000100800 */
[----:B----4-:R-:W-:-:S15]  /*4dd80*/  HMMA.16816.F32 R4, R12, R16, R4 ;  /* 0x000000100c04723c */ /* 0x010fde0000001804 */
[----:B------:R-:W-:-:S08]  /*4dd90*/  NOP ;  /* 0x0000000000007918 */ /* 0x000fd00000000000 */
[----:B------:R-:W-:Y:S04]  /*4dda0*/  STL.64 [R1+0x320], R4 ;  /* 0x0003200401007387 */ /* 0x000fe80000100a00 */
[----:B------:R0:W-:Y:S04]  /*4ddb0*/  STL.64 [R1+0x328], R6 ;  /* 0x0003280601007387 */ /* 0x0001e80000100a00 */
[----:B0-----:R-:W4:Y:S04]  /*4ddc0*/  LDL.LU.64 R6, [R1+0x53d8] ;  /* 0x0053d80001067983 */ /* 0x001f280000300a00 */
[----:B------:R-:W4:Y:S04]  /*4ddd0*/  LDL.LU.64 R4, [R1+0x53d0] ;  /* 0x0053d00001047983 */ /* 0x000f280000300a00 */
[----:B------:R-:W-:Y:S04]  /*4dde0*/  STL [R1+0x5330], R16 ;  /* 0x0053301001007387 */ /* 0x000fe80000100800 */
[----:B------:R4:W-:Y:S01]  /*4ddf0*/  STL [R1+0x532c], R17 ;  /* 0x00532c1101007387 */ /* 0x0009e20000100800 */
[----:B--2---:R-:W-:-:S02]  /*4de00*/  IMAD R8, R8, 0x100, R20 ;  /* 0x0000010008087824 */ /* 0x004fc400078e0214 */
[----:B---3--:R-:W-:Y:S02]  /*4de10*/  IMAD R9, R9, 0x100, R21 ;  /* 0x0000010009097824 */ /* 0x008fe400078e0215 */
[----:B------:R-:W2:Y:S01]  /*4de20*/  LDL.LU.64 R20, [R1+0x1360] ;  /* 0x0013600001147983 */ /* 0x000ea20000300a00 */
[----:B----4-:R-:W-:Y:S07]  /*4de30*/  HMMA.16816.F32 R16, R12, R6, R24 ;  /* 0x000000060c10723c */ /* 0x010fee0000001818 */
[----:B------:R-:W-:-:S02]  /*4de40*/  IMAD.MOV.U32 R26, RZ, RZ, R3 ;  /* 0x000000ffff1a7224 */ /* 0x000fc400078e0003 */
[----:B------:R-:W-:Y:S02]  /*4de50*/  IMAD.MOV.U32 R27, RZ, RZ, R4 ;  /* 0x000000ffff1b7224 */ /* 0x000fe400078e0004 */
[----:B------:R-:W-:-:S12]  /*4de60*/  IMAD.MOV.U32 R24, RZ, RZ, R5 ;  /* 0x000000ffff187224 */ /* 0x000fd800078e0005 */
[----:B------:R0:W-:Y:S04]  /*4de70*/  STL.64 [R1+0x310], R16 ;  /* 0x0003101001007387 */ /* 0x0001e80000100a00 */
[----:B------:R-:W-:Y:S04]  /*4de80*/  STL.64 [R1+0x318], R18 ;  /* 0x0003181201007387 */ /* 0x000fe80000100a00 */
[----:B------:R-:W2:Y:S04]  /*4de90*/  LDL.LU.64 R22, [R1+0x1368] ;  /* 0x0013680001167983 */ /* 0x000ea80000300a00 */
[----:B0-----:R-:W3:Y:S04]  /*4dea0*/  LDL.LU.64 R16, [R1+0x20] ;  /* 0x0000200001107983 */ /* 0x001ee80000300a00 */
[----:B------:R-:W4:Y:S04]  /*4deb0*/  LDL.LU R3, [R1+0x53c8] ;  /* 0x0053c80001037983 */ /* 0x000f280000300800 */
[----:B------:R-:W2:Y:S04]  /*4dec0*/  LDL.LU R4, [R1+0x53c4] ;  /* 0x0053c40001047983 */ /* 0x000ea80000300800 */
[----:B------:R-:W2:Y:S01]  /*4ded0*/  LDL.LU R5, [R1+0x53c0] ;  /* 0x0053c00001057983 */ /* 0x000ea20000300800 */
[----:B------:R-:W-:-:S03]  /*4dee0*/  IMAD.MOV.U32 R25, RZ, RZ, R0 ;  /* 0x000000ffff197224 */ /* 0x000fc600078e0000 */
[----:B------:R-:W-:Y:S04]  /*4def0*/  STL.64 [R1+0x53a0], R26 ;  /* 0x0053a01a01007387 */ /* 0x000fe80000100a00 */
[----:B------:R0:W-:Y:S04]  /*4df00*/  STL.64 [R1+0x5398], R24 ;  /* 0x0053981801007387 */ /* 0x0001e80000100a00 */
[----:B0-----:R-:W4:Y:S04]  /*4df10*/  LDL.LU.64 R24, [R1+0x1350] ;  /* 0x0013500001187983 */ /* 0x001f280000300a00 */
[----:B------:R-:W4:Y:S04]  /*4df20*/  LDL.LU.64 R26, [R1+0x1358] ;  /* 0x00135800011a7983 */ /* 0x000f280000300a00 */
[----:B------:R-:W3:Y:S01]  /*4df30*/  LDL.LU.64 R18, [R1+0x8] ;  /* 0x0000080001127983 */ /* 0x000ee20000300a00 */
[----:B------:R-:W-:-:S02]  /*4df40*/  IMAD R10, R10, 0x100, R28 ;  /* 0x000001000a0a7824 */ /* 0x000fc400078e021c */
[----:B------:R-:W-:Y:S01]  /*4df50*/  IMAD R11, R11, 0x100, R29 ;  /* 0x000001000b0b7824 */ /* 0x000fe200078e021d */
[C---:B--2---:R-:W-:Y:S01]  /*4df60*/  HMMA.16816.F32 R20, R12.reuse, R4, R20 ;  /* 0x000000040c14723c */ /* 0x044fe20000001814 */
[----:B---3--:R-:W-:Y:S04]  /*4df70*/  STL.64 [R1+0x53b0], R18 ;  /* 0x0053b01201007387 */ /* 0x008fe80000100a00 */
[----:B------:R0:W-:Y:S04]  /*4df80*/  STL.64 [R1+0x53a8], R16 ;  /* 0x0053a81001007387 */ /* 0x0001e80000100a00 */
[----:B0-----:R-:W2:Y:S04]  /*4df90*/  LDL.LU.64 R16, [R1+0x1500] ;  /* 0x0015000001107983 */ /* 0x001ea80000300a00 */
[----:B------:R-:W2:Y:S04]  /*4dfa0*/  LDL.LU.64 R18, [R1+0x1508] ;  /* 0x0015080001127983 */ /* 0x000ea80000300a00 */
[----:B------:R-:W3:Y:S06]  /*4dfb0*/  LDL.LU.64 R28, [R1] ;  /* 0x00000000011c7983 */ /* 0x000eec0000300a00 */
[----:B------:R-:W-:Y:S04]  /*4dfc0*/  STL.64 [R1+0x410], R20 ;  /* 0x0004101401007387 */ /* 0x000fe80000100a00 */
[----:B------:R0:W-:Y:S04]  /*4dfd0*/  STL.64 [R1+0x418], R22 ;  /* 0x0004181601007387 */ /* 0x0001e80000100a00 */
[----:B0-----:R-:W2:Y:S01]  /*4dfe0*/  LDL.LU.64 R22, [R1+0x53b8] ;  /* 0x0053b80001167983 */ /* 0x001ea20000300a00 */
[----:B----4-:R-:W-:Y:S03]  /*4dff0*/  HMMA.16816.F32 R24, R12, R2, R24 ;  /* 0x000000020c18723c */ /* 0x010fe60000001818 */
[----:B------:R-:W-:-:S15]  /*4e000*/  STL [R1+0x5300], R5 ;  /* 0x0053000501007387 */ /* 0x000fde0000100800 */
[----:B------:R-:W-:-:S05]  /*4e010*/  NOP ;  /* 0x0000000000007918 */ /* 0x000fca0000000000 */
[----:B------:R0:W-:Y:S04]  /*4e020*/  STL.64 [R1+0x400], R24 ;  /* 0x0004001801007387 */ /* 0x0001e80000100a00 */
[----:B------:R1:W-:Y:S04]  /*4e030*/  STL.64 [R1+0x408], R26 ;  /* 0x0004081a01007387 */ /* 0x0003e80000100a00 */
[----:B0-----:R-:W4:Y:S04]  /*4e040*/  LDL.LU.64 R24, [R1+0x2e0] ;  /* 0x0002e00001187983 */ /* 0x001f280000300a00 */
[----:B-1----:R-:W4:Y:S04]  /*4e050*/  LDL.LU.64 R26, [R1+0x2e8] ;  /* 0x0002e800011a7983 */ /* 0x002f280000300a00 */
[----:B------:R-:W-:Y:S01]  /*4e060*/  STL [R1+0x5328], R3 ;  /* 0x0053280301007387 */ /* 0x000fe20000100800 */
[----:B--2---:R-:W-:Y:S03]  /*4e070*/  HMMA.16816.F32 R12, R12, R22, R16 ;  /* 0x000000160c0c723c */ /* 0x004fe60000001810 */
[----:B------:R-:W2:Y:S04]  /*4e080*/  LDL.LU.64 R18, [R1+0x53b0] ;  /* 0x0053b00001127983 */ /* 0x000ea80000300a00 */
[----:B------:R-:W4:Y:S04]  /*4e090*/  LDL.LU.64 R16, [R1+0x53a8] ;  /* 0x0053a80001107983 */ /* 0x000f280000300a00 */
[----:B------:R-:W3:Y:S04]  /*4e0a0*/  LDL.LU.64 R20, [R1+0x2a0] ;  /* 0x0002a00001147983 */ /* 0x000ee80000300a00 */
[----:B------:R-:W2:Y:S08]  /*4e0b0*/  LDL.LU.64 R22, [R1+0x2a8] ;  /* 0x0002a80001167983 */ /* 0x000eb00000300a00 */
[----:B------:R-:W-:Y:S04]  /*4e0c0*/  STL.64 [R1+0x300], R12 ;  /* 0x0003000c01007387 */ /* 0x000fe80000100a00 */
[----:B------:R-:W-:Y:S04]  /*4e0d0*/  STL.64 [R1+0x308], R14 ;  /* 0x0003080e01007387 */ /* 0x000fe80000100a00 */
[----:B--2---:R-:W-:Y:S04]  /*4e0e0*/  STL.64 [R1+0x5390], R22 ;  /* 0x0053901601007387 */ /* 0x004fe80000100a00 */
[----:B---3--:R0:W-:Y:S04]  /*4e0f0*/  STL.64 [R1+0x5388], R20 ;  /* 0x0053881401007387 */ /* 0x0081e80000100a00 */
[----:B0-----:R-:W2:Y:S04]  /*4e100*/  LDL.LU.64 R20, [R1+0x2b0] ;  /* 0x0002b00001147983 */ /* 0x001ea80000300a00 */
[----:B------:R-:W2:Y:S04]  /*4e110*/  LDL.LU.64 R22, [R1+0x2b8] ;  /* 0x0002b80001167983 */ /* 0x000ea80000300a00 */
[----:B------:R-:W3:Y:S04]  /*4e120*/  LDL.LU R12, [R1+0x16a0] ;  /* 0x0016a000010c7983 */ /* 0x000ee80000300800 */
[----:B------:R-:W3:Y:S04]  /*4e130*/  LDL.LU R13, [R1+0x16a8] ;  /* 0x0016a800010d7983 */ /* 0x000ee80000300800 */
[----:B------:R-:W2:Y:S04]  /*4e140*/  LDL.LU R14, [R1+0x16b0] ;  /* 0x0016b000010e7983 */ /* 0x000ea80000300800 */
[----:B------:R-:W2:Y:S01]  /*4e150*/  LDL.LU R15, [R1+0x16b8] ;  /* 0x0016b800010f7983 */ /* 0x000ea20000300800 */
[----:B------:R-:W-:-:S02]  /*4e160*/  F2FP.F16.E4M3.UNPACK_B R8, R8 ;  /* 0x00000008ff08723e */ /* 0x000fc400020006ff */
[----:B------:R-:W-:Y:S02]  /*4e170*/  F2FP.F16.E4M3.UNPACK_B R9, R9 ;  /* 0x00000009ff09723e */ /* 0x000fe400020006ff */
[----:B------:R-:W-:Y:S02]  /*4e180*/  F2FP.F16.E4M3.UNPACK_B R10, R10 ;  /* 0x0000000aff0a723e */ /* 0x000fe400020006ff */
[----:B------:R-:W-:-:S07]  /*4e190*/  F2FP.F16.E4M3.UNPACK_B R11, R11 ;  /* 0x0000000bff0b723e */ /* 0x000fce00020006ff */
[C---:B----4-:R-:W-:Y:S06]  /*4e1a0*/  HMMA.16816.F32 R24, R8.reuse, R16, R24 ;  /* 0x000000100818723c */ /* 0x050fec0000001818 */
[----:B------:R-:W-:Y:S01]  /*4e1b0*/  IMAD.MOV.U32 R5, RZ, RZ, R16 ;  /* 0x000000ffff057224 */ /* 0x000fe200078e0010 */
[----:B--2---:R-:W-:Y:S04]  /*4e1c0*/  STL.64 [R1+0x5310], R14 ;  /* 0x0053100e01007387 */ /* 0x004fe80000100a00 */
[----:B---3--:R0:W-:Y:S04]  /*4e1d0*/  STL.64 [R1+0x5308], R12 ;  /* 0x0053080c01007387 */ /* 0x0081e80000100a00 */
[----:B0-----:R-:W2:Y:S04]  /*4e1e0*/  LDL.LU.64 R12, [R1+0x2c0] ;  /* 0x0002c000010c7983 */ /* 0x001ea80000300a00 */
[----:B------:R-:W2:Y:S04]  /*4e1f0*/  LDL.LU.64 R14, [R1+0x2c8] ;  /* 0x0002c800010e7983 */ /* 0x000ea80000300a00 */
        /* <DEDUP_REMOVED lines=8> */
[----:B------:R-:W-:Y:S01]  /*4e280*/  HMMA.16816.F32 R20, R8, R18, R20 ;  /* 0x000000120814723c */ /* 0x000fe20000001814 */
[----:B------:R-:W-:-:S05]  /*4e290*/  IMAD.MOV.U32 R0, RZ, RZ, R17 ;  /* 0x000000ffff007224 */ /* 0x000fca00078e0011 */
[----:B------:R-:W-:Y:S01]  /*4e2a0*/  IMAD.MOV.U32 R17, RZ, RZ, R18 ;  /* 0x000000ffff117224 */ /* 0x000fe200078e0012 */
[----:B---3--:R-:W-:-:S15]  /*4e2b0*/  HMMA.16816.F32 R4, R8, R24, R4 ;  /* 0x000000180804723c */ /* 0x008fde0000001804 */
[----:B------:R-:W-:-:S08]  /*4e2c0*/  NOP ;  /* 0x0000000000007918 */ /* 0x000fd00000000000 */
[----:B------:R-:W-:Y:S04]  /*4e2d0*/  STL.64 [R1+0x2e0], R4 ;  /* 0x0002e00401007387 */ /* 0x000fe80000100a00 */
[----:B------:R2:W-:Y:S04]  /*4e2e0*/  STL.64 [R1+0x2e8], R6 ;  /* 0x0002e80601007387 */ /* 0x0005e80000100a00 */
[----:B------:R-:W3:Y:S01]  /*4e2f0*/  LDL.LU.64 R24, [R1+0x290] ;  /* 0x0002900001187983 */ /* 0x000ee20000300a00 */
[----:B--2---:R-:W-:Y:S03]  /*4e300*/  HMMA.16816.F32 R4, R8, R26, R12 ;  /* 0x0000001a0804723c */ /* 0x004fe6000000180c */
[----:B------:R-:W3:-:S15]  /*4e310*/  LDL.LU.64 R26, [R1+0x298] ;  /* 0x00029800011a7983 */ /* 0x000ede0000300a00 */
[----:B------:R-:W-:-:S05]  /*4e320*/  NOP ;  /* 0x0000000000007918 */ /* 0x000fca0000000000 */
[----:B------:R0:W-:Y:S04]  /*4e330*/  STL.64 [R1+0x2d0], R4 ;  /* 0x0002d00401007387 */ /* 0x0001e80000100a00 */
[----:B------:R1:W-:Y:S04]  /*4e340*/  STL.64 [R1+0x2d8], R6 ;  /* 0x0002d80601007387 */ /* 0x0003e80000100a00 */
[----:B------:R-:W2:Y:S04]  /*4e350*/  LDL.LU.64 R12, [R1+0x280] ;  /* 0x00028000010c7983 */ /* 0x000ea80000300a00 */
[----:B------:R-:W2:Y:S04]  /*4e360*/  LDL.LU.64 R14, [R1+0x288] ;  /* 0x00028800010e7983 */ /* 0x000ea80000300a00 */
[----:B0-----:R-:W4:Y:S04]  /*4e370*/  LDL.LU.64 R4, [R1+0x270] ;  /* 0x0002700001047983 */ /* 0x001f280000300a00 */
[----:B-1----:R-:W4:Y:S04]  /*4e380*/  LDL.LU.64 R6, [R1+0x278] ;  /* 0x0002780001067983 */ /* 0x002f280000300a00 */
[----:B------:R-:W-:Y:S04]  /*4e390*/  STL.64 [R1+0x2c0], R20 ;  /* 0x0002c01401007387 */ /* 0x000fe80000100a00 */
[----:B------:R0:W-:Y:S04]  /*4e3a0*/  STL.64 [R1+0x2c8], R22 ;  /* 0x0002c81601007387 */ /* 0x0001e80000100a00 */
[----:B0-----:R-:W3:Y:S04]  /*4e3b0*/  LDL.LU.64 R22, [R1+0x5390] ;  /* 0x0053900001167983 */ /* 0x001ee80000300a00 */
[----:B------:R-:W3:Y:S04]  /*4e3c0*/  LDL.LU.64 R20, [R1+0x5388] ;  /* 0x0053880001147983 */ /* 0x000ee80000300a00 */
[----:B------:R-:W2:Y:S01]  /*4e3d0*/  LDL.LU R18, [R1+0x5380] ;  /* 0x0053800001127983 */ /* 0x000ea20000300800 */
[----:B------:R-:W-:-:S02]  /*4e3e0*/  IMAD.MOV.U32 R3, RZ, RZ, R19 ;  /* 0x000000ffff037224 */ /* 0x000fc400078e0013 */
[----:B------:R-:W-:Y:S02]  /*4e3f0*/  IMAD.MOV.U32 R19, RZ, RZ, R28 ;  /* 0x000000ffff137224 */ /* 0x000fe400078e001c */
[----:B------:R-:W-:Y:S01]  /*4e400*/  IMAD.MOV.U32 R16, RZ, RZ, R29 ;  /* 0x000000ffff107224 */ /* 0x000fe200078e001d */
[----:B---3--:R-:W-:-:S15]  /*4e410*/  HMMA.16816.F32 R20, R8, R28, R20 ;  /* 0x0000001c0814723c */ /* 0x008fde0000001814 */
[----:B------:R-:W-:-:S08]  /*4e420*/  NOP ;  /* 0x0000000000007918 */ /* 0x000fd00000000000 */
[----:B------:R-:W-:Y:S04]  /*4e430*/  STL.64 [R1+0x2b0], R20 ;  /* 0x0002b01401007387 */ /* 0x000fe80000100a00 */
[----:B------:R0:W-:Y:S04]  /*4e440*/  STL.64 [R1+0x2b8], R22 ;  /* 0x0002b81601007387 */ /* 0x0001e80000100a00 */
[----:B0-----:R-:W3:Y:S04]  /*4e450*/  LDL.LU.64 R22, [R1+0x5378] ;  /* 0x0053780001167983 */ /* 0x001ee80000300a00 */
[----:B------:R-:W4:Y:S04]  /*4e460*/  LDL.LU.64 R20, [R1+0x5370] ;  /* 0x0053700001147983 */ /* 0x000f280000300a00 */
[----:B------:R-:W3:Y:S04]  /*4e470*/  LDL.LU.64 R28, [R1+0x5368] ;  /* 0x00536800011c7983 */ /* 0x000ee80000300a00 */
[----:B--2---:R-:W-:Y:S04]  /*4e480*/  STL.64 [R1+0x5340], R18 ;  /* 0x0053401201007387 */ /* 0x004fe80000100a00 */
[----:B------:R0:W-:Y:S04]  /*4e490*/  STL.64 [R1+0x5338], R16 ;  /* 0x0053381001007387 */ /* 0x0001e80000100a00 */
[----:B0-----:R-:W2:Y:S04]  /*4e4a0*/  LDL.LU.64 R16, [R1+0x250] ;  /* 0x0002500001107983 */ /* 0x001ea80000300a00 */
[----:B------:R-:W4:Y:S01]  /*4e4b0*/  LDL.LU.64 R18, [R1+0x258] ;  /* 0x0002580001127983 */ /* 0x000f220000300a00 */
[C---:B---3--:R-:W-:Y:S03]  /*4e4c0*/  HMMA.16816.F32 R24, R8.reuse, R28, R24 ;  /* 0x0000001c0818723c */ /* 0x048fe60000001818 */
[----:B----4-:R-:W-:Y:S04]  /*4e4d0*/  STL.64 [R1+0x5350], R18 ;  /* 0x0053501201007387 */ /* 0x010fe80000100a00 */
[----:B--2---:R0:W-:Y:S04]  /*4e4e0*/  STL.64 [R1+0x5348], R16 ;  /* 0x0053481001007387 */ /* 0x0041e80000100a00 */
[----:B0-----:R-:W2:Y:S04]  /*4e4f0*/  LDL.LU.64 R16, [R1+0x260] ;  /* 0x0002600001107983 */ /* 0x001ea80000300a00 */
[----:B------:R-:W2:Y:S08]  /*4e500*/  LDL.LU.64 R18, [R1+0x268] ;  /* 0x0002680001127983 */ /* 0x000eb00000300a00 */
[----:B------:R-:W-:Y:S04]  /*4e510*/  STL.64 [R1+0x2a0], R24 ;  /* 0x0002a01801007387 */ /* 0x000fe80000100a00 */
[----:B------:R0:W-:Y:S04]  /*4e520*/  STL.64 [R1+0x2a8], R26 ;  /* 0x0002a81a01007387 */ /* 0x0001e80000100a00 */
[----:B0-----:R-:W3:Y:S04]  /*4e530*/  LDL.LU.64 R26, [R1+0x5360] ;  /* 0x00536000011a7983 */ /* 0x001ee80000300a00 */
[----:B------:R-:W4:Y:S01]  /*4e540*/  LDL.LU.64 R24, [R1+0x5358] ;  /* 0x0053580001187983 */ /* 0x000f220000300a00 */
[C---:B---3--:R-:W-:Y:S06]  /*4e550*/  HMMA.16816.F32 R12, R8.reuse, R26, R12 ;  /* 0x0000001a080c723c */ /* 0x048fec000000180c */
[----:B--2---:R-:W-:-:S15]  /*4e560*/  HMMA.16816.F32 R16, R8, R22, R16 ;  /* 0x000000160810723c */ /* 0x004fde0000001810 */
[----:B------:R-:W-:-:S02]  /*4e570*/  NOP ;  /* 0x0000000000007918 */ /* 0x000fc40000000000 */
[----:B------:R-:W-:Y:S04]  /*4e580*/  STL.64 [R1+0x290], R12 ;  /* 0x0002900c01007387 */ /* 0x000fe80000100a00 */
[----:B------:R4:W-:Y:S02]  /*4e590*/  STL.64 [R1+0x298], R14 ;  /* 0x0002980e01007387 */ /* 0x0009e40000100a00 */
[----:B----4-:R-:W-:Y:S02]  /*4e5a0*/  HMMA.16816.F32 R12, R8, R24, R4 ;  /* 0x00000018080c723c */ /* 0x010fe40000001804 */
[----:B------:R-:W2:Y:S04]  /*4e5b0*/  LDL.LU.64 R4, [R1+0x240] ;  /* 0x0002400001047983 */ /* 0x000ea80000300a00 */
[----:B------:R-:W2:-:S15]  /*4e5c0*/  LDL.LU.64 R6, [R1+0x248] ;  /* 0x0002480001067983 */ /* 0x000e9e0000300a00 */
[----:B------:R-:W-:-:S02]  /*4e5d0*/  NOP ;  /* 0x0000000000007918 */ /* 0x000fc40000000000 */
[----:B------:R0:W-:Y:S04]  /*4e5e0*/  STL.64 [R1+0x280], R12 ;  /* 0x0002800c01007387 */ /* 0x0001e80000100a00 */
[----:B------:R1:W-:Y:S04]  /*4e5f0*/  STL.64 [R1+0x288], R14 ;  /* 0x0002880e01007387 */ /* 0x0003e80000100a00 */
[----:B0-----:R-:W3:Y:S04]  /*4e600*/  LDL.LU.64 R12, [R1+0x230] ;  /* 0x00023000010c7983 */ /* 0x001ee80000300a00 */
[----:B-1----:R-:W3:Y:S04]  /*4e610*/  LDL.LU.64 R14, [R1+0x238] ;  /* 0x00023800010e7983 */ /* 0x002ee80000300a00 */
[----:B------:R0:W-:Y:S04]  /*4e620*/  STL.64 [R1+0x52a8], R26 ;  /* 0x0052a81a01007387 */ /* 0x0001e80000100a00 */
[----:B0-----:R-:W4:Y:S04]  /*4e630*/  LDL.LU R26, [R1+0x16b4] ;  /* 0x0016b400011a7983 */ /* 0x001f280000300800 */
[----:B------:R-:W4:Y:S04]  /*4e640*/  LDL.LU R27, [R1+0x16bc] ;  /* 0x0016bc00011b7983 */ /* 0x000f280000300800 */
        /* <DEDUP_REMOVED lines=13> */
[----:B------:R2:W-:Y:S02]  /*4e720*/  STL.64 [R1+0x5288], R22 ;  /* 0x0052881601007387 */ /* 0x0005e40000100a00 */
[----:B--2---:R-:W-:-:S02]  /*4e730*/  IMAD.MOV.U32 R22, RZ, RZ, R19 ;  /* 0x000000ffff167224 */ /* 0x004fc400078e0013 */
[----:B------:R-:W2:Y:S01]  /*4e740*/  LDL.LU R19, [R1+0x5334] ;  /* 0x0053340001137983 */ /* 0x000ea20000300800 */
[----:B---3--:R-:W-:-:S03]  /*4e750*/  IMAD.MOV.U32 R23, RZ, RZ, R16 ;  /* 0x000000ffff177224 */ /* 0x008fc600078e0010 */
[----:B------:R-:W3:Y:S04]  /*4e760*/  LDL.LU R16, [R1+0x5330] ;  /* 0x0053300001107983 */ /* 0x000ee80000300800 */
[----:B------:R0:W-:Y:S02]  /*4e770*/  STL.64 [R1+0x5280], R20 ;  /* 0x0052801401007387 */ /* 0x0001e40000100a00 */
[----:B0-----:R-:W-:Y:S02]  /*4e780*/  IMAD.MOV.U32 R20, RZ, RZ, R17 ;  /* 0x000000ffff147224 */ /* 0x001fe400078e0011 */
[----:B------:R-:W3:Y:S01]  /*4e790*/  LDL.LU R17, [R1+0x532c] ;  /* 0x00532c0001117983 */ /* 0x000ee20000300800 */
[----:B------:R-:W-:-:S03]  /*4e7a0*/  IMAD.MOV.U32 R21, RZ, RZ, R3 ;  /* 0x000000ffff157224 */ /* 0x000fc600078e0003 */
[----:B------:R-:W4:Y:S04]  /*4e7b0*/  LDL.LU R3, [R1+0x5328] ;  /* 0x0053280001037983 */ /* 0x000f280000300800 */
[----:B------:R-:W-:Y:S04]  /*4e7c0*/  STL.64 [R1+0x52b8], R22 ;  /* 0x0052b81601007387 */ /* 0x000fe80000100a00 */
[----:B------:R0:W-:Y:S04]  /*4e7d0*/  STL.64 [R1+0x52b0], R20 ;  /* 0x0052b01401007387 */ /* 0x0001e80000100a00 */
[----:B0-----:R-:W4:Y:S04]  /*4e7e0*/  LDL.LU.64 R20, [R1+0x220] ;  /* 0x0002200001147983 */ /* 0x001f280000300a00 */
[----:B------:R-:W4:Y:S01]  /*4e7f0*/  LDL.LU.64 R22, [R1+0x228] ;  /* 0x0002280001167983 */ /* 0x000f220000300a00 */
[C---:B--2---:R-:W-:Y:S06]  /*4e800*/  HMMA.16816.F32 R4, R8.reuse, R18, R4 ;  /* 0x000000120804723c */ /* 0x044fec0000001804 */
[----:B---3--:R-:W-:-:S15]  /*4e810*/  HMMA.16816.F32 R12, R8, R16, R12 ;  /* 0x00000010080c723c */ /* 0x008fde000000180c */
[----:B------:R-:W-:-:S02]  /*4e820*/  NOP ;  /* 0x0000000000007918 */ /* 0x000fc40000000000 */
[----:B------:R-:W-:Y:S04]  /*4e830*/  STL.64 [R1+0x250], R4 ;  /* 0x0002500401007387 */ /* 0x000fe80000100a00 */
[----:B------:R0:W-:Y:S04]  /*4e840*/  STL.64 [R1+0x258], R6 ;  /* 0x0002580601007387 */ /* 0x0001e80000100a00 */
[----:B0-----:R-:W4:Y:S04]  /*4e850*/  LDL.LU.64 R6, [R1+0x5320] ;  /* 0x0053200001067983 */ /* 0x001f280000300a00 */
[----:B------:R-:W2:Y:S04]  /*4e860*/  LDL.LU.64 R4, [R1+0x5318] ;  /* 0x0053180001047983 */ /* 0x000ea80000300a00 */
[----:B------:R-:W-:Y:S04]  /*4e870*/  STL.64 [R1+0x240], R12 ;  /* 0x0002400c01007387 */ /* 0x000fe80000100a00 */
[----:B------:R0:W-:Y:S04]  /*4e880*/  STL.64 [R1+0x248], R14 ;  /* 0x0002480e01007387 */ /* 0x0001e80000100a00 */
[----:B0-----:R-:W3:Y:S04]  /*4e890*/  LDL.LU.64 R14, [R1+0x5310] ;  /* 0x00531000010e7983 */ /* 0x001ee80000300a00 */
[----:B------:R-:W2:Y:S04]  /*4e8a0*/  LDL.LU.64 R12, [R1+0x5308] ;  /* 0x00530800010c7983 */ /* 0x000ea80000300a00 */
[----:B------:R-:W-:Y:S04]  /*4e8b0*/  STL.64 [R1+0x5268], R18 ;  /* 0x0052681201007387 */ /* 0x000fe80000100a00 */
[----:B------:R4:W-:Y:S02]  /*4e8c0*/  STL.64 [R1+0x5260], R16 ;  /* 0x0052601001007387 */ /* 0x0009e40000100a00 */
[----:B----4-:R-:W-:Y:S01]  /*4e8d0*/  HMMA.16816.F32 R16, R8, R6, R20 ;  /* 0x000000060810723c */ /* 0x010fe20000001814 */
[----:B---3--:R-:W-:-:S02]  /*4e8e0*/  IMAD R14, R14, 0x100, R26 ;  /* 0x000001000e0e7824 */ /* 0x008fc400078e021a */
[----:B--2---:R-:W-:Y:S02]  /*4e8f0*/  IMAD R12, R12, 0x100, R24 ;  /* 0x000001000c0c7824 */ /* 0x004fe400078e0218 */
[----:B------:R-:W-:Y:S02]  /*4e900*/  IMAD R13, R13, 0x100, R25 ;  /* 0x000001000d0d7824 */ /* 0x000fe400078e0219 */
[----:B------:R-:W-:-:S15]  /*4e910*/  IMAD R15, R15, 0x100, R27 ;  /* 0x000001000f0f7824 */ /* 0x000fde00078e021b */
[----:B------:R-:W-:-:S01]  /*4e920*/  NOP ;  /* 0x0000000000007918 */ /* 0x000fc20000000000 */
[----:B------:R-:W-:Y:S04]  /*4e930*/  STL.64 [R1+0x230], R16 ;  /* 0x0002301001007387 */ /* 0x000fe80000100a00 */
[----:B------:R-:W-:Y:S04]  /*4e940*/  STL.64 [R1+0x238], R18 ;  /* 0x0002381201007387 */ /* 0x000fe80000100a00 */
[----:B------:R-:W2:Y:S04]  /*4e950*/  LDL.LU.64 R24, [R1+0x1340] ;  /* 0x0013400001187983 */ /* 0x000ea80000300a00 */
[----:B------:R-:W2:Y:S04]  /*4e960*/  LDL.LU.64 R26, [R1+0x1348] ;  /* 0x00134800011a7983 */ /* 0x000ea80000300a00 */
[----:B------:R-:W3:Y:S04]  /*4e970*/  LDL.LU.64 R20, [R1+0x1170] ;  /* 0x0011700001147983 */ /* 0x000ee80000300a00 */
[----:B------:R-:W4:Y:S04]  /*4e980*/  LDL.LU.64 R22, [R1+0x1178] ;  /* 0x0011780001167983 */ /* 0x000f280000300a00 */
[----:B----4-:R0:W-:Y:S02]  /*4e990*/  STL.64 [R1+0x52c8], R22 ;  /* 0x0052c81601007387 */ /* 0x0101e40000100a00 */
[----:B0-----:R-:W-:-:S02]  /*4e9a0*/  IMAD.MOV.U32 R22, RZ, RZ, R5 ;  /* 0x000000ffff167224 */ /* 0x001fc400078e0005 */
[----:B------:R-:W2:Y:S04]  /*4e9b0*/  LDL.LU R5, [R1+0x5300] ;  /* 0x0053000001057983 */ /* 0x000ea80000300800 */
[----:B---3--:R0:W-:Y:S04]  /*4e9c0*/  STL.64 [R1+0x52c0], R20 ;  /* 0x0052c01401007387 */ /* 0x0081e80000100a00 */
[----:B0-----:R-:W3:Y:S01]  /*4e9d0*/  LDL.64 R20, [R1+0x28] ;  /* 0x0000280001147983 */ /* 0x001ee20000100a00 */
[----:B------:R-:W-:-:S05]  /*4e9e0*/  IMAD.MOV.U32 R23, RZ, RZ, R0 ;  /* 0x000000ffff177224 */ /* 0x000fca00078e0000 */
[----:B------:R-:W-:Y:S04]  /*4e9f0*/  STL.64 [R1+0x52f8], R22 ;  /* 0x0052f81601007387 */ /* 0x000fe80000100a00 */
[----:B---3--:R0:W-:Y:S04]  /*4ea00*/  STL.64 [R1+0x52f0], R20 ;  /* 0x0052f01401007387 */ /* 0x0081e80000100a00 */
        /* <DEDUP_REMOVED lines=8> */
[----:B------:R-:W3:Y:S01]  /*4ea90*/  LDL.LU.64 R18, [R1+0x208] ;  /* 0x0002080001127983 */ /* 0x000ee20000300a00 */
[----:B------:R-:W-:Y:S03]  /*4eaa0*/  HMMA.16816.F32 R20, R8, R2, R20 ;  /* 0x000000020814723c */ /* 0x000fe60000001814 */
[----:B---3--:R-:W-:Y:S04]  /*4eab0*/  STL.64 [R1+0x52e8], R18 ;  /* 0x0052e81201007387 */ /* 0x008fe80000100a00 */
[----:B--2---:R0:W-:Y:S04]  /*4eac0*/  STL.64 [R1+0x52e0], R16 ;  /* 0x0052e01001007387 */ /* 0x0041e80000100a00 */
        /* <DEDUP_REMOVED lines=18> */
[----:B--2---:R-:W-:Y:S01]  /*4ebf0*/  HMMA.16816.F32 R8, R8, R20, R16 ;  /* 0x000000140808723c */ /* 0x004fe20000001810 */
[----:B------:R-:W3:Y:S04]  /*4ec00*/  LDL.LU.64 R18, [R1+0x52e8] ;  /* 0x0052e80001127983 */ /* 0x000ee80000300a00 */
[----:B------:R-:W3:Y:S01]  /*4ec10*/  LDL.LU.64 R16, [R1+0x52e0] ;  /* 0x0052e00001107983 */ /* 0x000ee20000300a00 */
[----:B------:R-:W-:-:S15]  /*4ec20*/  IMAD.MOV.U32 R0, RZ, RZ, R21 ;  /* 0x000000ffff007224 */ /* 0x000fde00078e0015 */
[----:B------:R-:W-:-:S02]  /*4ec30*/  NOP ;  /* 0x0000000000007918 */ /* 0x000fc40000000000 */
[----:B------:R-:W-:Y:S04]  /*4ec40*/  STL.64 [R1+0x220], R8 ;  /* 0x0002200801007387 */ /* 0x000fe80000100a00 */
[----:B------:R0:W-:Y:S04]  /*4ec50*/  STL.64 [R1+0x228], R10 ;  /* 0x0002280a01007387 */ /* 0x0001e80000100a00 */
[----:B0-----:R-:W2:Y:S04]  /*4ec60*/  LDL.LU R10, [R1+0x18] ;  /* 0x00001800010a7983 */ /* 0x001ea80000300800 */
[----:B------:R-:W2:Y:S01]  /*4ec70*/  LDL.LU R11, [R1+0x1c] ;  /* 0x00001c00010b7983 */ /* 0x000ea20000300800 */
[----:B---3--:R-:W-:Y:S03]  /*4ec80*/  HMMA.16816.F32 R20, R12, R22, R16 ;  /* 0x000000160c14723c */ /* 0x008fe60000001810 */
[----:B------:R-:W3:Y:S04]  /*4ec90*/  LDL.LU.64 R18, [R1+0x52d8] ;  /* 0x0052d80001127983 */ /* 0x000ee80000300a00 */
[----:B------:R-:W3:-:S15]  /*4eca0*/  LDL.LU.64 R16, [R1+0x52d0] ;  /* 0x0052d00001107983 */ /* 0x000ede0000300a00 */
[----:B------:R-:W-:-:S01]  /*4ecb0*/  NOP ;  /* 0x0000000000007918 */ /* 0x000fc20000000000 */
[----:B------:R-:W-:Y:S04]  /*4ecc0*/  STL.64 [R1+0x200], R20 ;  /* 0x0002001401007387 */ /* 0x000fe80000100a00 */
[----:B------:R0:W-:Y:S04]  /*4ecd0*/  STL.64 [R1+0x208], R22 ;  /* 0x0002081601007387 */ /* 0x0001e80000100a00 */
[----:B0-----:R-:W2:Y:S04]  /*4ece0*/  LDL.LU.64 R22, [R1+0x52c8] ;  /* 0x0052c80001167983 */ /* 0x001ea80000300a00 */
[----:B------:R-:W2:Y:S02]  /*4ecf0*/  LDL.LU.64 R20, [R1+0x52c0] ;  /* 0x0052c00001147983 */ /* 0x000ea40000300a00 */
[----:B--2---:R-:W-:Y:S02]  /*4ed00*/  HMMA.16816.F32 R8, R12, R10, R20 ;  /* 0x0000000a0c08723c */ /* 0x004fe40000001814 */
[----:B------:R-:W3:Y:S04]  /*4ed10*/  LDL.LU.64 R22, [R1+0x52b8] ;  /* 0x0052b80001167983 */ /* 0x000ee80000300a00 */
[----:B------:R-:W4:-:S15]  /*4ed20*/  LDL.LU.64 R20, [R1+0x52b0] ;  /* 0x0052b00001147983 */ /* 0x000f1e0000300a00 */
[----:B------:R-:W-:-:S02]  /*4ed30*/  NOP ;  /* 0x0000000000007918 */ /* 0x000fc40000000000 */
[----:B------:R0:W-:Y:S04]  /*4ed40*/  STL.64 [R1+0x1e0], R8 ;  /* 0x0001e00801007387 */ /* 0x0001e80000100a00 */
[----:B------:R1:W-:Y:S04]  /*4ed50*/  STL.64 [R1+0x1e8], R10 ;  /* 0x0001e80a01007387 */ /* 0x0003e80000100a00 */
[----:B0-----:R-:W2:Y:S04]  /*4ed60*/  LDL.LU.64 R8, [R1+0x70] ;  /* 0x0000700001087983 */ /* 0x001ea80000300a00 */
[----:B-1----:R-:W3:Y:S04]  /*4ed70*/  LDL.LU.64 R10, [R1+0x78] ;  /* 0x00007800010a7983 */ /* 0x002ee80000300a00 */
[----:B---3--:R0:W-:Y:S04]  /*4ed80*/  STL.64 [R1+0x5238], R10 ;  /* 0x0052380a01007387 */ /* 0x0081e80000100a00 */
[----:B0-----:R-:W3:Y:S04]  /*4ed90*/  LDL.LU R10, [R1+0x10] ;  /* 0x00001000010a7983 */ /* 0x001ee80000300800 */
[----:B------:R-:W3:Y:S04]  /*4eda0*/  LDL.LU R11, [R1+0x14] ;  /* 0x00001400010b7983 */ /* 0x000ee80000300800 */
[----:B--2---:R3:W-:Y:S02]  /*4edb0*/  STL.64 [R1+0x5230], R8 ;  /* 0x0052300801007387 */ /* 0x0047e40000100a00 */
[----:B---3--:R-:W-:Y:S02]  /*4edc0*/  HMMA.16816.F32 R8, R12, R10, R24 ;  /* 0x0000000a0c08723c */ /* 0x008fe40000001818 */
[----:B------:R-:W2:Y:S04]  /*4edd0*/  LDL.LU.64 R26, [R1+0x52a8] ;  /* 0x0052a800011a7983 */ /* 0x000ea80000300a00 */
[----:B------:R-:W3:-:S15]  /*4ede0*/  LDL.LU.64 R24, [R1+0x52a0] ;  /* 0x0052a00001187983 */ /* 0x000ede0000300a00 */
[----:B------:R-:W-:-:S02]  /*4edf0*/  NOP ;  /* 0x0000000000007918 */ /* 0x000fc40000000000 */
[----:B------:R-:W-:Y:S04]  /*4ee00*/  STL.64 [R1+0x1c0], R8 ;  /* 0x0001c00801007387 */ /* 0x000fe80000100a00 */
[----:B------:R4:W-:Y:S02]  /*4ee10*/  STL.64 [R1+0x1c8], R10 ;  /* 0x0001c80a01007387 */ /* 0x0009e40000100a00 */
[C---:B----4-:R-:W-:Y:S06]  /*4ee20*/  HMMA.16816.F32 R8, R12.reuse, R20, R4 ;  /* 0x000000140c08723c */ /* 0x050fec0000001804 */
[----:B------:R-:W-:-:S15]  /*4ee30*/  HMMA.16816.F32 R4, R12, R22, R16 ;  /* 0x000000160c04723c */ /* 0x000fde0000001810 */
[----:B------:R-:W-:-:S02]  /*4ee40*/  NOP ;  /* 0x0000000000007918 */ /* 0x000fc40000000000 */
        /* <DEDUP_REMOVED lines=13> */
[----:B------:R-:W2:Y:S01]  /*4ef20*/  LDL.LU.64 R18, [R1+0x108] ;  /* 0x0001080001127983 */ /* 0x000ea20000300a00 */
[C---:B----4-:R-:W-:Y:S03]  /*4ef30*/  HMMA.16816.F32 R8, R12.reuse, R28, R8 ;  /* 0x0000001c0c08723c */ /* 0x050fe60000001808 */
[----:B--2---:R-:W-:Y:S04]  /*4ef40*/  STL.64 [R1+0x5278], R18 ;  /* 0x0052781201007387 */ /* 0x004fe80000100a00 */
[----:B---3--:R0:W-:Y:S04]  /*4ef50*/  STL.64 [R1+0x5270], R16 ;  /* 0x0052701001007387 */ /* 0x0081e80000100a00 */
[----:B0-----:R-:W2:Y:S04]  /*4ef60*/  LDL.LU.64 R16, [R1+0x1080] ;  /* 0x0010800001107983 */ /* 0x001ea80000300a00 */
[----:B------:R-:W2:Y:S04]  /*4ef70*/  LDL.LU.64 R18, [R1+0x1088] ;  /* 0x0010880001127983 */ /* 0x000ea80000300a00 */
[----:B------:R-:W3:Y:S04]  /*4ef80*/  LDL.LU.64 R4, [R1+0x1070] ;  /* 0x0010700001047983 */ /* 0x000ee80000300a00 */
[----:B------:R-:W4:Y:S01]  /*4ef90*/  LDL.LU.64 R6, [R1+0x1078] ;  /* 0x0010780001067983 */ /* 0x000f220000300a00 */
[C---:B------:R-:W-:Y:S03]  /*4efa0*/  HMMA.16816.F32 R20, R12.reuse, R26, R20 ;  /* 0x0000001a0c14723c */ /* 0x040fe60000001814 */
[----:B----4-:R-:W-:Y:S04]  /*4efb0*/  STL.64 [R1+0x5258], R6 ;  /* 0x0052580601007387 */ /* 0x010fe80000100a00 */
[----:B---3--:R0:W-:Y:S04]  /*4efc0*/  STL.64 [R1+0x5250], R4 ;  /* 0x0052500401007387 */ /* 0x0081e80000100a00 */
[----:B0-----:R-:W3:Y:S04]  /*4efd0*/  LDL.LU.64 R4, [R1+0xc0] ;  /* 0x0000c00001047983 */ /* 0x001ee80000300a00 */
[----:B------:R-:W3:Y:S04]  /*4efe0*/  LDL.LU.64 R6, [R1+0xc8] ;  /* 0x0000c80001067983 */ /* 0x000ee80000300a00 */
[----:B------:R0:W-:Y:S04]  /*4eff0*/  STL.64 [R1+0x160], R8 ;  /* 0x0001600801007387 */ /* 0x0001e80000100a00 */
[----:B------:R1:W-:Y:S04]  /*4f000*/  STL.64 [R1+0x168], R10 ;  /* 0x0001680a01007387 */ /* 0x0003e80000100a00 */
[----:B0-----:R-:W4:Y:S04]  /*4f010*/  LDL.LU.64 R8, [R1+0x80] ;  /* 0x0000800001087983 */ /* 0x001f280000300a00 */
[----:B-1----:R-:W4:Y:S04]  /*4f020*/  LDL.LU.64 R10, [R1+0x88] ;  /* 0x00008800010a7983 */ /* 0x002f280000300a00 */
[----:B------:R-:W4:Y:S04]  /*4f030*/  LDL.LU R28, [R1+0x16dc] ;  /* 0x0016dc00011c7983 */ /* 0x000f280000300800 */
[----:B------:R-:W4:Y:S04]  /*4f040*/  LDL.LU R29, [R1+0x16d8] ;  /* 0x0016d800011d7983 */ /* 0x000f280000300800 */
[----:B------:R-:W-:Y:S04]  /*4f050*/  STL.64 [R1+0x140], R20 ;  /* 0x0001401401007387 */ /* 0x000fe80000100a00 */
[----:B------:R0:W-:Y:S04]  /*4f060*/  STL.64 [R1+0x148], R22 ;  /* 0x0001481601007387 */ /* 0x0001e80000100a00 */
[----:B0-----:R-:W2:Y:S04]  /*4f070*/  LDL.LU.64 R22, [R1+0x5298] ;  /* 0x0052980001167983 */ /* 0x001ea80000300a00 */
[----:B------:R-:W2:Y:S04]  /*4f080*/  LDL.LU.64 R20, [R1+0x5290] ;  /* 0x0052900001147983 */ /* 0x000ea80000300a00 */
[----:B------:R-:W4:Y:S04]  /*4f090*/  LDL.LU R26, [R1+0x16d4] ;  /* 0x0016d400011a7983 */ /* 0x000f280000300800 */
[----:B------:R-:W4:Y:S01]  /*4f0a0*/  LDL.LU R27, [R1+0x16d0] ;  /* 0x0016d000011b7983 */ /* 0x000f220000300800 */
[----:B--2---:R-:W-:-:S15]  /*4f0b0*/  HMMA.16816.F32 R20, R12, R24, R20 ;  /* 0x000000180c14723c */ /* 0x004fde0000001814 */
[----:B------:R-:W-:-:S08]  /*4f0c0*/  NOP ;  /* 0x0000000000007918 */ /* 0x000fd00000000000 */
[----:B------:R-:W-:Y:S04]  /*4f0d0*/  STL.64 [R1+0x120], R20 ;  /* 0x0001201401007387 */ /* 0x000fe80000100a00 */
[----:B------:R0:W-:Y:S04]  /*4f0e0*/  STL.64 [R1+0x128], R22 ;  /* 0x0001281601007387 */ /* 0x0001e80000100a00 */
[----:B0-----:R-:W2:Y:S04]  /*4f0f0*/  LDL.LU.64 R22, [R1+0x5288] ;  /* 0x0052880001167983 */ /* 0x001ea80000300a00 */
[----:B------:R-:W3:Y:S04]  /*4f100*/  LDL.LU.64 R20, [R1+0x5280] ;  /* 0x0052800001147983 */ /* 0x000ee80000300a00 */
[----:B------:R-:W4:Y:S04]  /*4f110*/  LDL.LU R24, [R1+0x16cc] ;  /* 0x0016cc0001187983 */ /* 0x000f280000300800 */
[----:B------:R-:W4:Y:S01]  /*4f120*/  LDL.LU R25, [R1+0x16c8] ;  /* 0x0016c80001197983 */ /* 0x000f220000300800 */
[----:B--2---:R-:W-:-:S15]  /*4f130*/  HMMA.16816.F32 R16, R12, R22, R16 ;  /* 0x000000160c10723c */ /* 0x004fde0000001810 */
[----:B------:R-:W-:-:S08]  /*4f140*/  NOP ;  /* 0x0000000000007918 */ /* 0x000fd00000000000 */
[----:B------:R-:W-:Y:S04]  /*4f150*/  STL.64 [R1+0x110], R16 ;  /* 0x0001101001007387 */ /* 0x000fe80000100a00 */
[----:B------:R0:W-:Y:S04]  /*4f160*/  STL.64 [R1+0x118], R18 ;  /* 0x0001181201007387 */ /* 0x0001e80000100a00 */
[----:B0-----:R-:W3:Y:S04]  /*4f170*/  LDL.LU.64 R18, [R1+0x5278] ;  /* 0x0052780001127983 */ /* 0x001ee80000300a00 */
[----:B------:R-:W3:Y:S04]  /*4f180*/  LDL.LU.64 R16, [R1+0x5270] ;  /* 0x0052700001107983 */ /* 0x000ee80000300a00 */
[----:B------:R-:W2:Y:S04]  /*4f190*/  LDL.LU R22, [R1+0x16c4] ;  /* 0x0016c40001167983 */ /* 0x000ea80000300800 */
[----:B------:R-:W2:Y:S01]  /*4f1a0*/  LDL.LU R23, [R1+0x16c0] ;  /* 0x0016c00001177983 */ /* 0x000ea20000300800 */
[----:B---3--:R-:W-:-:S15]  /*4f1b0*/  HMMA.16816.F32 R16, R12, R20, R16 ;  /* 0x000000140c10723c */ /* 0x008fde0000001810 */
[----:B------:R-:W-:-:S08]  /*4f1c0*/  NOP ;  /* 0x0000000000007918 */ /* 0x000fd00000000000 */
[----:B------:R-:W-:Y:S04]  /*4f1d0*/  STL.64 [R1+0x100], R16 ;  /* 0x0001001001007387 */ /* 0x000fe80000100a00 */
[----:B------:R0:W-:Y:S04]  /*4f1e0*/  STL.64 [R1+0x108], R18 ;  /* 0x0001081201007387 */ /* 0x0001e80000100a00 */
[----:B0-----:R-:W3:Y:S04]  /*4f1f0*/  LDL.LU.64 R18, [R1+0x5268] ;  /* 0x0052680001127983 */ /* 0x001ee80000300a00 */
[----:B------:R-:W4:Y:S01]  /*4f200*/  LDL.LU.64 R16, [R1+0x5260] ;  /* 0x0052600001107983 */ /* 0x000f220000300a00 */
[----:B---3--:R-:W-:-:S15]  /*4f210*/  HMMA.16816.F32 R4, R12, R18, R4 ;  /* 0x000000120c04723c */ /* 0x008fde0000001804 */
[----:B------:R-:W-:-:S08]  /*4f220*/  NOP ;  /* 0x0000000000007918 */ /* 0x000fd00000000000 */
[----:B------:R-:W-:Y:S04]  /*4f230*/  STL.64 [R1+0xc0], R4 ;  /* 0x0000c00401007387 */ /* 0x000fe80000100a00 */
[----:B------:R0:W-:Y:S04]  /*4f240*/  STL.64 [R1+0xc8], R6 ;  /* 0x0000c80601007387 */ /* 0x0001e80000100a00 */
[----:B0-----:R-:W4:Y:S04]  /*4f250*/  LDL.LU.64 R6, [R1+0x5258] ;  /* 0x0052580001067983 */ /* 0x001f280000300a00 */
[----:B------:R-:W4:Y:S02]  /*4f260*/  LDL.LU.64 R4, [R1+0x5250] ;  /* 0x0052500001047983 */ /* 0x000f240000300a00 */
[----:B----4-:R-:W-:Y:S02]  /*4f270*/  HMMA.16816.F32 R16, R12, R16, R4 ;  /* 0x000000100c10723c */ /* 0x010fe40000001804 */
[----:B------:R-:W3:Y:S04]  /*4f280*/  LDL.LU.64 R6, [R1+0x5248] ;  /* 0x0052480001067983 */ /* 0x000ee80000300a00 */
[----:B------:R-:W4:-:S15]  /*4f290*/  LDL.LU.64 R4, [R1+0x5240] ;  /* 0x0052400001047983 */ /* 0x000f1e0000300a00 */
[----:B------:R-:W-:-:S02]  /*4f2a0*/  NOP ;  /* 0x0000000000007918 */ /* 0x000fc40000000000 */
[----:B------:R0:W-:Y:S04]  /*4f2b0*/  STL.64 [R1+0xa0], R16 ;  /* 0x0000a01001007387 */ /* 0x0001e80000100a00 */
[----:B------:R1:W-:Y:S04]  /*4f2c0*/  STL.64 [R1+0xa8], R18 ;  /* 0x0000a81201007387 */ /* 0x0003e80000100a00 */
[----:B0-----:R-:W4:Y:S04]  /*4f2d0*/  LDL.LU.64 R16, [R1+0xe0] ;  /* 0x0000e00001107983 */ /* 0x001f280000300a00 */
[----:B-1----:R-:W4:Y:S01]  /*4f2e0*/  LDL.LU.64 R18, [R1+0xe8] ;  /* 0x0000e80001127983 */ /* 0x002f220000300a00 */
[----:B---3--:R-:W-:-:S15]  /*4f2f0*/  HMMA.16816.F32 R8, R12, R6, R8 ;  /* 0x000000060c08723c */ /* 0x008fde0000001808 */
[----:B------:R-:W-:-:S08]  /*4f300*/  NOP ;  /* 0x0000000000007918 */ /* 0x000fd00000000000 */
[----:B------:R-:W-:Y:S04]  /*4f310*/  STL.64 [R1+0x80], R8 ;  /* 0x0000800801007387 */ /* 0x000fe80000100a00 */
[----:B------:R0:W-:Y:S04]  /*4f320*/  STL.64 [R1+0x88], R10 ;  /* 0x0000880a01007387 */ /* 0x0001e80000100a00 */
[----:B0-----:R-:W3:Y:S04]  /*4f330*/  LDL.LU.64 R10, [R1+0x5238] ;  /* 0x00523800010a7983 */ /* 0x001ee80000300a00 */
[----:B------:R-:W3:Y:S01]  /*4f340*/  LDL.LU.64 R8, [R1+0x5230] ;  /* 0x0052300001087983 */ /* 0x000ee20000300a00 */
[----:B----4-:R-:W-:-:S15]  /*4f350*/  HMMA.16816.F32 R16, R12, R4, R16 ;  /* 0x000000040c10723c */ /* 0x010fde0000001810 */
[----:B------:R-:W-:-:S08]  /*4f360*/  NOP ;  /* 0x0000000000007918 */ /* 0x000fd00000000000 */
[----:B------:R0:W-:Y:S04]  /*4f370*/  STL.64 [R1+0x50], R16 ;  /* 0x0000501001007387 */ /* 0x0001e80000100a00 */
[----:B------:R1:W-:Y:S04]  /*4f380*/  STL.64 [R1+0x58], R18 ;  /* 0x0000581201007387 */ /* 0x0003e80000100a00 */
[----:B------:R-:W-:Y:S04]  /*4f390*/  STL [R1+0x5228], R15 ;  /* 0x0052280f01007387 */ /* 0x000fe80000100800 */
[----:B0-----:R-:W4:Y:S01]  /*4f3a0*/  LDL.LU R16, [R1+0xb0] ;  /* 0x0000b00001107983 */ /* 0x001f220000300800 */
[----:B---3--:R-:W-:-:S15]  /*4f3b0*/  HMMA.16816.F32 R8, R12, R2, R8 ;  /* 0x000000020c08723c */ /* 0x008fde0000001808 */
[----:B------:R-:W-:-:S08]  /*4f3c0*/  NOP ;  /* 0x0000000000007918 */ /* 0x000fd00000000000 */
[----:B------:R0:W-:Y:S04]  /*4f3d0*/  STL.64 [R1+0x40], R8 ;  /* 0x0000400801007387 */ /* 0x0001e80000100a00 */
[----:B------:R3:W-:Y:S04]  /*4f3e0*/  STL.64 [R1+0x48], R10 ;  /* 0x0000480a01007387 */ /* 0x0007e80000100a00 */
[----:B------:R-:W4:Y:S04]  /*4f3f0*/  LDL.LU R17, [R1+0xb4] ;  /* 0x0000b40001117983 */ /* 0x000f280000300800 */
[----:B-1----:R-:W3:Y:S04]  /*4f400*/  LDL.LU R18, [R1+0xb8] ;  /* 0x0000b80001127983 */ /* 0x002ee80000300800 */
[----:B------:R-:W3:Y:S01]  /*4f410*/  LDL.LU R19, [R1+0xbc] ;  /* 0x0000bc0001137983 */ /* 0x000ee20000300800 */
[----:B--2---:R-:W-:-:S03]  /*4f420*/  IMAD R4, R23, 0x100, R22 ;  /* 0x0000010017047824 */ /* 0x004fc600078e0216 */
[----:B---3--:R-:W-:Y:S04]  /*4f430*/  STL.64 [R1+0x51f0], R18 ;  /* 0x0051f01201007387 */ /* 0x008fe80000100a00 */
[----:B----4-:R1:W-:Y:S04]  /*4f440*/  STL.64 [R1+0x51e8], R16 ;  /* 0x0051e81001007387 */ /* 0x0103e80000100a00 */
[----:B0-----:R-:W2:Y:S04]  /*4f450*/  LDL.LU R9, [R1+0x1a90] ;  /* 0x001a900001097983 */ /* 0x001ea80000300800 */
[----:B------:R-:W3:Y:S04]  /*4f460*/  LDL.LU R10, [R1+0x1a94] ;  /* 0x001a9400010a7983 */ /* 0x000ee80000300800 */
[----:B------:R-:W4:Y:S04]  /*4f470*/  LDL.LU R20, [R1+0xd0] ;  /* 0x0000d00001147983 */ /* 0x000f280000300800 */
[----:B------:R-:W4:Y:S04]  /*4f480*/  LDL.LU R21, [R1+0xd4] ;  /* 0x0000d40001157983 */ /* 0x000f280000300800 */
[----:B------:R-:W2:Y:S04]  /*4f490*/  LDL.LU R22, [R1+0xd8] ;  /* 0x0000d80001167983 */ /* 0x000ea80000300800 */
[----:B------:R-:W2:Y:S04]  /*4f4a0*/  LDL.LU R23, [R1+0xdc] ;  /* 0x0000dc0001177983 */ /* 0x000ea80000300800 */
[----:B-1----:R-:W3:Y:S04]  /*4f4b0*/  LDL.LU R16, [R1+0x28] ;  /* 0x0000280001107983 */ /* 0x002ee80000300800 */
[----:B------:R-:W3:Y:S04]  /*4f4c0*/  LDL.LU R15, [R1+0x1a60] ;  /* 0x001a6000010f7983 */ /* 0x000ee80000300800 */
[----:B------:R-:W3:Y:S04]  /*4f4d0*/  LDL.LU R18, [R1+0x1a64] ;  /* 0x001a640001127983 */ /* 0x000ee80000300800 */
[----:B------:R-:W3:Y:S04]  /*4f4e0*/  LDL.LU R2, [R1+0x1a70] ;  /* 0x001a700001027983 */ /* 0x000ee80000300800 */
[----:B------:R-:W3:Y:S04]  /*4f4f0*/  LDL.LU R3, [R1+0x1a74] ;  /* 0x001a740001037983 */ /* 0x000ee80000300800 */
[----:B------:R-:W3:Y:S04]  /*4f500*/  LDL.LU R19, [R1+0x1a80] ;  /* 0x001a800001137983 */ /* 0x000ee80000300800 */
[----:B------:R-:W3:Y:S04]  /*4f510*/  LDL.LU R8, [R1+0x1a84] ;  /* 0x001a840001087983 */ /* 0x000ee80000300800 */
[----:B--2---:R-:W-:Y:S04]  /*4f520*/  STL.64 [R1+0x5200], R22 ;  /* 0x0052001601007387 */ /* 0x004fe80000100a00 */
[----:B----4-:R0:W-:Y:S04]  /*4f530*/  STL.64 [R1+0x51f8], R20 ;  /* 0x0051f81401007387 */ /* 0x0101e80000100a00 */
[----:B0-----:R-:W2:Y:S04]  /*4f540*/  LDL.LU R20, [R1+0x90] ;  /* 0x0000900001147983 */ /* 0x001ea80000300800 */
[----:B------:R-:W2:Y:S04]  /*4f550*/  LDL.LU R21, [R1+0x94] ;  /* 0x0000940001157983 */ /* 0x000ea80000300800 */
[----:B------:R-:W4:Y:S04]  /*4f560*/  LDL.LU R22, [R1+0x98] ;  /* 0x0000980001167983 */ /* 0x000f280000300800 */
[----:B------:R-:W4:Y:S04]  /*4f570*/  LDL.LU R23, [R1+0x9c] ;  /* 0x00009c0001177983 */ /* 0x000f280000300800 */
[----:B----4-:R-:W-:Y:S04]  /*4f580*/  STL.64 [R1+0x5210], R22 ;  /* 0x0052101601007387 */ /* 0x010fe80000100a00 */
[----:B--2---:R0:W-:Y:S04]  /*4f590*/  STL.64 [R1+0x5208], R20 ;  /* 0x0052081401007387 */ /* 0x0041e80000100a00 */
[----:B0-----:R-:W2:Y:S04]  /*4f5a0*/  LDL.LU R20, [R1+0x60] ;  /* 0x0000600001147983 */ /* 0x001ea80000300800 */
[----:B------:R-:W2:Y:S04]  /*4f5b0*/  LDL.LU R21, [R1+0x64] ;  /* 0x0000640001157983 */ /* 0x000ea80000300800 */
[----:B------:R-:W4:Y:S04]  /*4f5c0*/  LDL.LU R22, [R1+0x68] ;  /* 0x0000680001167983 */ /* 0x000f280000300800 */
[----:B------:R-:W4:Y:S01]  /*4f5d0*/  LDL.LU R23, [R1+0x6c] ;  /* 0x00006c0001177983 */ /* 0x000f220000300800 */
[----:B------:R-:W-:-:S02]  /*4f5e0*/  IMAD.MOV.U32 R17, RZ, RZ, R0 ;  /* 0x000000ffff117224 */ /* 0x000fc400078e0000 */
[----:B------:R-:W-:Y:S02]  /*4f5f0*/  IMAD R5, R25, 0x100, R24 ;  /* 0x0000010019057824 */ /* 0x000fe400078e0218 */
[----:B------:R-:W-:Y:S01]  /*4f600*/  IMAD R6, R27, 0x100, R26 ;  /* 0x000001001b067824 */ /* 0x000fe200078e021a */
[----:B---3--:R-:W-:Y:S01]  /*4f610*/  F2FP.F16.E4M3.UNPACK_B R15, R15.H1 ;  /* 0x0000000fff0f723e */ /* 0x008fe200030006ff */
[----:B------:R-:W-:Y:S01]  /*4f620*/  IMAD R7, R29, 0x100, R28 ;  /* 0x000001001d077824 */ /* 0x000fe200078e021c */
[----:B----4-:R-:W-:Y:S04]  /*4f630*/  STL.64 [R1+0x5220], R22 ;  /* 0x0052201601007387 */ /* 0x010fe80000100a00 */
[----:B--2---:R0:W-:Y:S04]  /*4f640*/  STL.64 [R1+0x5218], R20 ;  /* 0x0052181401007387 */ /* 0x0041e80000100a00 */
[----:B0-----:R-:W2:Y:S04]  /*4f650*/  LDL.LU.64 R20, [R1+0x14f0] ;  /* 0x0014f00001147983 */ /* 0x001ea80000300a00 */
[----:B------:R-:W2:Y:S04]  /*4f660*/  LDL.LU.64 R22, [R1+0x14f8] ;  /* 0x0014f80001167983 */ /* 0x000ea80000300a00 */
        /* <DEDUP_REMOVED lines=8> */
[----:B------:R0:W-:Y:S04]  /*4f6f0*/  STL [R1+0x30], R15 ;  /* 0x0000300f01007387 */ /* 0x0001e80000100800 */
[----:B0-----:R-:W2:Y:S01]  /*4f700*/  LDL.LU R15, [R1+0x5228] ;  /* 0x00522800010f7983 */ /* 0x001ea20000300800 */
[----:B------:R-:W-:Y:S01]  /*4f710*/  F2FP.F16.E4M3.UNPACK_B R18, R18.H1 ;  /* 0x00000012ff12723e */ /* 0x000fe200030006ff */
[----:B--2---:R-:W-:Y:S02]  /*4f720*/  HMMA.16816.F32 R12, R12, R16, R20 ;  /* 0x000000100c0c723c */ /* 0x004fe40000001814 */
[----:B------:R-:W2:Y:S04]  /*4f730*/  LDL.LU.64 R22, [R1+0x5220] ;  /* 0x0052200001167983 */ /* 0x000ea80000300a00 */
[----:B------:R-:W-:Y:S04]  /*4f740*/  STL [R1+0x34], R18 ;  /* 0x0000341201007387 */ /* 0x000fe80000100800 */
[----:B------:R-:W2:-:S13]  /*4f750*/  LDL.LU.64 R20, [R1+0x5218] ;  /* 0x0052180001147983 */ /* 0x000e9a0000300a00 */
[----:B------:R-:W-:Y:S04]  /*4f760*/  STL.64 [R1+0x70], R12 ;  /* 0x0000700c01007387 */ /* 0x000fe80000100a00 */
[----:B------:R0:W-:Y:S04]  /*4f770*/  STL.64 [R1+0x78], R14 ;  /* 0x0000780e01007387 */ /* 0x0001e80000100a00 */
[----:B0-----:R-:W2:Y:S01]  /*4f780*/  LDL.64 R14, [R1+0x30] ;  /* 0x00003000010e7983 */ /* 0x001ea20000100a00 */
[----:B------:R-:W-:Y:S02]  /*4f790*/  F2FP.F16.E4M3.UNPACK_B R4, R4 ;  /* 0x00000004ff04723e */ /* 0x000fe400020006ff */
[----:B------:R-:W-:-:S02]  /*4f7a0*/  F2FP.F16.E4M3.UNPACK_B R5, R5 ;  /* 0x00000005ff05723e */ /* 0x000fc400020006ff */
[----:B------:R-:W-:Y:S02]  /*4f7b0*/  F2FP.F16.E4M3.UNPACK_B R6, R6 ;  /* 0x00000006ff06723e */ /* 0x000fe400020006ff */
[----:B------:R-:W-:-:S07]  /*4f7c0*/  F2FP.F16.E4M3.UNPACK_B R7, R7 ;  /* 0x00000007ff07723e */ /* 0x000fce00020006ff */
[----:B--2---:R-:W-:-:S15]  /*4f7d0*/  HMMA.16816.F32 R20, R4, R14, R20 ;  /* 0x0000000e0414723c */ /* 0x004fde0000001814 */
[----:B------:R-:W-:-:S08]  /*4f7e0*/  NOP ;  /* 0x0000000000007918 */ /* 0x000fd00000000000 */
[----:B------:R-:W-:Y:S04]  /*4f7f0*/  STL.64 [R1+0xe0], R20 ;  /* 0x0000e01401007387 */ /* 0x000fe80000100a00 */
[----:B------:R0:W-:Y:S04]  /*4f800*/  STL.64 [R1+0xe8], R22 ;  /* 0x0000e81601007387 */ /* 0x0001e80000100a00 */
[----:B0-----:R-:W2:Y:S04]  /*4f810*/  LDL.LU.64 R22, [R1+0x5210] ;  /* 0x0052100001167983 */ /* 0x001ea80000300a00 */
[----:B------:R-:W2:Y:S01]  /*4f820*/  LDL.LU.64 R20, [R1+0x5208] ;  /* 0x0052080001147983 */ /* 0x000ea20000300a00 */
[----:B------:R-:W-:-:S02]  /*4f830*/  F2FP.F16.E4M3.UNPACK_B R16, R2.H1 ;  /* 0x00000002ff10723e */ /* 0x000fc400030006ff */
[----:B------:R-:W-:Y:S01]  /*4f840*/  F2FP.F16.E4M3.UNPACK_B R17, R3.H1 ;  /* 0x00000003ff11723e */ /* 0x000fe200030006ff */
[----:B------:R-:W-:Y:S01]  /*4f850*/  IMAD.MOV.U32 R3, RZ, RZ, R14 ;  /* 0x000000ffff037224 */ /* 0x000fe200078e000e */
[----:B------:R-:W-:-:S03]  /*4f860*/  F2FP.F16.E4M3.UNPACK_B R14, R19.H1 ;  /* 0x00000013ff0e723e */ /* 0x000fc600030006ff */
[----:B------:R2:W-:Y:S01]  /*4f870*/  STL.64 [R1+0x18], R16 ;  /* 0x0000181001007387 */ /* 0x0005e20000100a00 */
[----:B------:R-:W-:-:S05]  /*4f880*/  IMAD.MOV.U32 R2, RZ, RZ, R15 ;  /* 0x000000ffff027224 */ /* 0x000fca00078e000f */
[----:B------:R-:W-:Y:S04]  /*4f890*/  STL [R1+0x5180], R2 ;  /* 0x0051800201007387 */ /* 0x000fe80000100800 */
[----:B------:R-:W-:Y:S01]  /*4f8a0*/  STL [R1+0x517c], R3 ;  /* 0x00517c0301007387 */ /* 0x000fe20000100800 */
[----:B--2---:R-:W-:Y:S03]  /*4f8b0*/  HMMA.16816.F32 R16, R4, R16, R20 ;  /* 0x000000100410723c */ /* 0x004fe60000001814 */
[----:B------:R-:W2:Y:S04]  /*4f8c0*/  LDL.LU.64 R22, [R1+0x5200] ;  /* 0x0052000001167983 */ /* 0x000ea80000300a00 */
[----:B------:R-:W2:-:S15]  /*4f8d0*/  LDL.LU.64 R20, [R1+0x51f8] ;  /* 0x0051f80001147983 */ /* 0x000e9e0000300a00 */
[----:B------:R-:W-:-:S01]  /*4f8e0*/  NOP ;  /* 0x0000000000007918 */ /* 0x000fc20000000000 */
[----:B------:R-:W-:Y:S04]  /*4f8f0*/  STL.64 [R1+0xf0], R16 ;  /* 0x0000f01001007387 */ /* 0x000fe80000100a00 */
[----:B------:R0:W-:Y:S04]  /*4f900*/  STL.64 [R1+0xf8], R18 ;  /* 0x0000f81201007387 */ /* 0x0001e80000100a00 */
[----:B0-----:R-:W2:Y:S04]  /*4f910*/  LDL.LU.64 R18, [R1+0x51f0] ;  /* 0x0051f00001127983 */ /* 0x001ea80000300a00 */
[----:B------:R-:W2:Y:S01]  /*4f920*/  LDL.LU.64 R16, [R1+0x51e8] ;  /* 0x0051e80001107983 */ /* 0x000ea20000300a00 */
[----:B------:R-:W-:-:S02]  /*4f930*/  F2FP.F16.E4M3.UNPACK_B R15, R8.H1 ;  /* 0x00000008ff0f723e */ /* 0x000fc400030006ff */
[----:B------:R-:W-:Y:S02]  /*4f940*/  F2FP.F16.E4M3.UNPACK_B R12, R9.H1 ;  /* 0x00000009ff0c723e */ /* 0x000fe400030006ff */
[----:B------:R-:W-:Y:S02]  /*4f950*/  F2FP.F16.E4M3.UNPACK_B R13, R10.H1 ;  /* 0x0000000aff0d723e */ /* 0x000fe400030006ff */
[----:B---3--:R-:W-:Y:S01]  /*4f960*/  F2FP.F16.E4M3.UNPACK_B R10, R11.H1 ;  /* 0x0000000bff0a723e */ /* 0x008fe200030006ff */
[----:B------:R-:W-:Y:S01]  /*4f970*/  STL [R1+0x10], R14 ;  /* 0x0000100e01007387 */ /* 0x000fe20000100800 */
[----:B----4-:R-:W-:-:S03]  /*4f980*/  F2FP.F16.E4M3.UNPACK_B R11, R0.H1 ;  /* 0x00000000ff0b723e */ /* 0x010fc600030006ff */
[----:B------:R-:W-:Y:S01]  /*4f990*/  STL [R1+0x14], R15 ;  /* 0x0000140f01007387 */ /* 0x000fe20000100800 */
[----:B------:R-:W-:Y:S02]  /*4f9a0*/  IMAD.MOV.U32 R9, RZ, RZ, R14 ;  /* 0x000000ffff097224 */ /* 0x000fe400078e000e */
[----:B------:R-:W-:Y:S02]  /*4f9b0*/  IMAD.MOV.U32 R8, RZ, RZ, R15 ;  /* 0x000000ffff087224 */ /* 0x000fe400078e000f */
[----:B------:R-:W-:Y:S02]  /*4f9c0*/  IMAD.MOV.U32 R3, RZ, RZ, R12 ;  /* 0x000000ffff037224 */ /* 0x000fe400078e000c */
[----:B------:R-:W-:Y:S01]  /*4f9d0*/  IMAD.MOV.U32 R0, RZ, RZ, R13 ;  /* 0x000000ffff007224 */ /* 0x000fe200078e000d */
[----:B--2---:R-:W-:-:S15]  /*4f9e0*/  HMMA.16816.F32 R16, R4, R14, R16 ;  /* 0x0000000e0410723c */ /* 0x004fde0000001810 */
[----:B------:R-:W-:-:S08]  /*4f9f0*/  NOP ;  /* 0x0000000000007918 */ /* 0x000fd00000000000 */
[----:B------:R-:W-:Y:S04]  /*4fa00*/  STL.64 [R1+0xb0], R16 ;  /* 0x0000b01001007387 */ /* 0x000fe80000100a00 */
[----:B------:R0:W-:Y:S04]  /*4fa10*/  STL.64 [R1+0xb8], R18 ;  /* 0x0000b81201007387 */ /* 0x0001e80000100a00 */
[----:B------:R1:W-:Y:S01]  /*4fa20*/  STL.64 [R1+0x8], R12 ;  /* 0x0000080c01007387 */ /* 0x0003e20000100a00 */
[C---:B0-----:R-:W-:Y:S06]  /*4fa30*/  HMMA.16816.F32 R16, R4.reuse, R12, R20 ;  /* 0x0000000c0410723c */ /* 0x041fec0000001814 */
[----:B-1----:R-:W-:Y:S01]  /*4fa40*/  HMMA.16816.F32 R12, R4, R10, R24 ;  /* 0x0000000a040c723c */ /* 0x002fe20000001818 */
[----:B------:R-:W-:-:S15]  /*4fa50*/  STL [R1+0x5184], R9 ;  /* 0x0051840901007387 */ /* 0x000fde0000100800 */
[----:B------:R-:W-:-:S01]  /*4fa60*/  NOP ;  /* 0x0000000000007918 */ /* 0x000fc20000000000 */
[----:B------:R-:W-:Y:S04]  /*4fa70*/  STL.64 [R1+0xd0], R16 ;  /* 0x0000d01001007387 */ /* 0x000fe80000100a00 */
[----:B------:R0:W-:Y:S04]  /*4fa80*/  STL.64 [R1+0xd8], R18 ;  /* 0x0000d81201007387 */ /* 0x0001e80000100a00 */
[----:B------:R-:W-:Y:S04]  /*4fa90*/  STL.64 [R1], R10 ;  /* 0x0000000a01007387 */ /* 0x000fe80000100a00 */
[----:B------:R-:W-:Y:S04]  /*4faa0*/  STL.64 [R1+0x130], R12 ;  /* 0x0001300c01007387 */ /* 0x000fe80000100a00 */
[----:B------:R-:W-:Y:S04]  /*4fab0*/  STL.64 [R1+0x138], R14 ;  /* 0x0001380e01007387 */ /* 0x000fe80000100a00 */
[----:B0-----:R-:W2:Y:S04]  /*4fac0*/  LDL.LU R18, [R1+0x1b00] ;  /* 0x001b000001127983 */ /* 0x001ea80000300800 */
[----:B------:R-:W2:Y:S04]  /*4fad0*/  LDL.LU R19, [R1+0x1b04] ;  /* 0x001b040001137983 */ /* 0x000ea80000300800 */
[----:B------:R-:W3:Y:S04]  /*4fae0*/  LDL.LU R16, [R1+0x1b10] ;  /* 0x001b100001107983 */ /* 0x000ee80000300800 */
[----:B------:R-:W3:Y:S04]  /*4faf0*/  LDL.LU R17, [R1+0x1b14] ;  /* 0x001b140001117983 */ /* 0x000ee80000300800 */
[----:B--2---:R-:W-:Y:S04]  /*4fb00*/  STL.64 [R1+0x51b0], R18 ;  /* 0x0051b01201007387 */ /* 0x004fe80000100a00 */
[----:B---3--:R0:W-:Y:S04]  /*4fb10*/  STL.64 [R1+0x51a8], R16 ;  /* 0x0051a81001007387 */ /* 0x0081e80000100a00 */
[----:B0-----:R-:W2:Y:S04]  /*4fb20*/  LDL.LU R16, [R1+0x1b0] ;  /* 0x0001b00001107983 */ /* 0x001ea80000300800 */
[----:B------:R-:W2:Y:S04]  /*4fb30*/  LDL.LU R17, [R1+0x1b4] ;  /* 0x0001b40001117983 */ /* 0x000ea80000300800 */
[----:B------:R-:W3:Y:S04]  /*4fb40*/  LDL.LU R18, [R1+0x1b8] ;  /* 0x0001b80001127983 */ /* 0x000ee80000300800 */
[----:B------:R-:W3:Y:S04]  /*4fb50*/  LDL.LU R19, [R1+0x1bc] ;  /* 0x0001bc0001137983 */ /* 0x000ee80000300800 */
[----:B------:R-:W4:Y:S04]  /*4fb60*/  LDL.LU R22, [R1+0x1ae0] ;  /* 0x001ae00001167983 */ /* 0x000f280000300800 */
[----:B------:R-:W4:Y:S04]  /*4fb70*/  LDL.LU R23, [R1+0x1ae4] ;  /* 0x001ae40001177983 */ /* 0x000f280000300800 */
[----:B---3--:R-:W-:Y:S04]  /*4fb80*/  STL.64 [R1+0x51c0], R18 ;  /* 0x0051c01201007387 */ /* 0x008fe80000100a00 */
[----:B--2---:R0:W-:Y:S04]  /*4fb90*/  STL.64 [R1+0x51b8], R16 ;  /* 0x0051b81001007387 */ /* 0x0041e80000100a00 */
[----:B0-----:R-:W2:Y:S04]  /*4fba0*/  LDL.LU R16, [R1+0x190] ;  /* 0x0001900001107983 */ /* 0x001ea80000300800 */
[----:B------:R-:W2:Y:S04]  /*4fbb0*/  LDL.LU R17, [R1+0x194] ;  /* 0x0001940001117983 */ /* 0x000ea80000300800 */
[----:B------:R-:W3:Y:S04]  /*4fbc0*/  LDL.LU R18, [R1+0x198] ;  /* 0x0001980001127983 */ /* 0x000ee80000300800 */
[----:B------:R-:W3:Y:S04]  /*4fbd0*/  LDL.LU R19, [R1+0x19c] ;  /* 0x00019c0001137983 */ /* 0x000ee80000300800 */
[----:B------:R-:W4:Y:S04]  /*4fbe0*/  LDL.LU R26, [R1+0x1ac0] ;  /* 0x001ac000011a7983 */ /* 0x000f280000300800 */
[----:B------:R-:W4:Y:S04]  /*4fbf0*/  LDL.LU R27, [R1+0x1ac4] ;  /* 0x001ac400011b7983 */ /* 0x000f280000300800 */
[----:B------:R-:W4:Y:S04]  /*4fc00*/  LDL.LU R24, [R1+0x1ad0] ;  /* 0x001ad00001187983 */ /* 0x000f280000300800 */
[----:B------:R-:W4:Y:S04]  /*4fc10*/  LDL.LU R25, [R1+0x1ad4] ;  /* 0x001ad40001197983 */ /* 0x000f280000300800 */
[----:B---3--:R-:W-:Y:S04]  /*4fc20*/  STL.64 [R1+0x51d0], R18 ;  /* 0x0051d01201007387 */ /* 0x008fe80000100a00 */
[----:B--2---:R0:W-:Y:S04]  /*4fc30*/  STL.64 [R1+0x51c8], R16 ;  /* 0x0051c81001007387 */ /* 0x0041e80000100a00 */
[----:B0-----:R-:W2:Y:S04]  /*4fc40*/  LDL.LU R16, [R1+0x170] ;  /* 0x0001700001107983 */ /* 0x001ea80000300800 */
[----:B------:R-:W2:Y:S04]  /*4fc50*/  LDL.LU R17, [R1+0x174] ;  /* 0x0001740001117983 */ /* 0x000ea80000300800 */
[----:B------:R-:W3:Y:S04]  /*4fc60*/  LDL.LU R18, [R1+0x178] ;  /* 0x0001780001127983 */ /* 0x000ee80000300800 */
[----:B------:R-:W3:Y:S01]  /*4fc70*/  LDL.LU R19, [R1+0x17c] ;  /* 0x00017c0001137983 */ /* 0x000ee20000300800 */
[----:B------:R-:W-:-:S02]  /*4fc80*/  IMAD.MOV.U32 R9, RZ, RZ, R10 ;  /* 0x000000ffff097224 */ /* 0x000fc400078e000a */
[----:B------:R-:W-:Y:S01]  /*4fc90*/  IMAD.MOV.U32 R2, RZ, RZ, R11 ;  /* 0x000000ffff027224 */ /* 0x000fe200078e000b */
[----:B---3--:R-:W-:Y:S04]  /*4fca0*/  STL.64 [R1+0x51e0], R18 ;  /* 0x0051e01201007387 */ /* 0x008fe80000100a00 */
[----:B--2---:R0:W-:Y:S04]  /*4fcb0*/  STL.64 [R1+0x51d8], R16 ;  /* 0x0051d81001007387 */ /* 0x0041e80000100a00 */
[----:B0-----:R-:W2:Y:S04]  /*4fcc0*/  LDL.LU R16, [R1+0x150] ;  /* 0x0001500001107983 */ /* 0x001ea80000300800 */
[----:B------:R-:W2:Y:S04]  /*4fcd0*/  LDL.LU R17, [R1+0x154] ;  /* 0x0001540001117983 */ /* 0x000ea80000300800 */
[----:B------:R-:W2:Y:S04]  /*4fce0*/  LDL.LU R18, [R1+0x158] ;  /* 0x0001580001127983 */ /* 0x000ea80000300800 */
[----:B------:R-:W2:Y:S04]  /*4fcf0*/  LDL.LU R19, [R1+0x15c] ;  /* 0x00015c0001137983 */ /* 0x000ea80000300800 */
[----:B------:R-:W3:Y:S04]  /*4fd00*/  LDL.LU R20, [R1+0x1af0] ;  /* 0x001af00001147983 */ /* 0x000ee80000300800 */
[----:B------:R-:W3:Y:S04]  /*4fd10*/  LDL.LU R21, [R1+0x1af4] ;  /* 0x001af40001157983 */ /* 0x000ee80000300800 */
[----:B------:R-:W3:Y:S04]  /*4fd20*/  LDL.LU R12, [R1+0x16e0] ;  /* 0x0016e000010c7983 */ /* 0x000ee80000300800 */
[----:B------:R-:W3:Y:S04]  /*4fd30*/  LDL.LU R13, [R1+0x16e8] ;  /* 0x0016e800010d7983 */ /* 0x000ee80000300800 */
[----:B------:R-:W3:Y:S04]  /*4fd40*/  LDL.LU R14, [R1+0x16f0] ;  /* 0x0016f000010e7983 */ /* 0x000ee80000300800 */
[----:B------:R-:W4:Y:S04]  /*4fd50*/  LDL.LU R10, [R1+0x1b20] ;  /* 0x001b2000010a7983 */ /* 0x000f280000300800 */
[----:B------:R-:W4:Y:S01]  /*4fd60*/  LDL.LU R11, [R1+0x1b24] ;  /* 0x001b2400010b7983 */ /* 0x000f220000300800 */
[----:B------:R-:W-:-:S02]  /*4fd70*/  F2FP.F16.E4M3.UNPACK_B R28, R28.H1 ;  /* 0x0000001cff1c723e */ /* 0x000fc400030006ff */
[----:B------:R-:W-:Y:S01]  /*4fd80*/  F2FP.F16.E4M3.UNPACK_B R29, R29.H1 ;  /* 0x0000001dff1d723e */ /* 0x000fe200030006ff */
[----:B----4-:R-:W-:Y:S04]  /*4fd90*/  STL.64 [R1+0x5190], R10 ;  /* 0x0051900a01007387 */ /* 0x010fe80000100a00 */
[----:B------:R0:W-:Y:S04]  /*4fda0*/  STL.64 [R1+0x5188], R8 ;  /* 0x0051880801007387 */ /* 0x0001e80000100a00 */
[----:B0-----:R-:W4:Y:S04]  /*4fdb0*/  LDL.LU R8, [R1+0x1f0] ;  /* 0x0001f00001087983 */ /* 0x001f280000300800 */
[----:B------:R-:W4:Y:S04]  /*4fdc0*/  LDL.LU R9, [R1+0x1f4] ;  /* 0x0001f40001097983 */ /* 0x000f280000300800 */
[----:B------:R-:W3:Y:S04]  /*4fdd0*/  LDL.LU R10, [R1+0x1f8] ;  /* 0x0001f800010a7983 */ /* 0x000ee80000300800 */
[----:B------:R-:W3:Y:S01]  /*4fde0*/  LDL.LU R11, [R1+0x1fc] ;  /* 0x0001fc00010b7983 */ /* 0x000ee20000300800 */
[----:B--2---:R-:W-:Y:S03]  /*4fdf0*/  HMMA.16816.F32 R16, R4, R28, R16 ;  /* 0x0000001c0410723c */ /* 0x004fe60000001810 */
[----:B---3--:R-:W-:Y:S04]  /*4fe00*/  STL.64 [R1+0x51a0], R10 ;  /* 0x0051a00a01007387 */ /* 0x008fe80000100a00 */
[----:B----4-:R0:W-:Y:S04]  /*4fe10*/  STL.64 [R1+0x5198], R8 ;  /* 0x0051980801007387 */ /* 0x0101e80000100a00 */
[----:B0-----:R-:W2:Y:S04]  /*4fe20*/  LDL.LU R8, [R1+0x1d0] ;  /* 0x0001d00001087983 */ /* 0x001ea80000300800 */
[----:B------:R-:W2:Y:S04]  /*4fe30*/  LDL.LU R9, [R1+0x1d4] ;  /* 0x0001d40001097983 */ /* 0x000ea80000300800 */
[----:B------:R-:W2:Y:S04]  /*4fe40*/  LDL.LU R10, [R1+0x1d8] ;  /* 0x0001d800010a7983 */ /* 0x000ea80000300800 */
[----:B------:R-:W2:Y:S04]  /*4fe50*/  LDL.LU R11, [R1+0x1dc] ;  /* 0x0001dc00010b7983 */ /* 0x000ea80000300800 */
[----:B------:R-:W3:Y:S04]  /*4fe60*/  LDL.LU R15, [R1+0x16f8] ;  /* 0x0016f800010f7983 */ /* 0x000ee80000300800 */
[----:B------:R-:W-:Y:S04]  /*4fe70*/  STL.64 [R1+0x150], R16 ;  /* 0x0001501001007387 */ /* 0x000fe80000100a00 */
[----:B------:R0:W-:Y:S04]  /*4fe80*/  STL.64 [R1+0x158], R18 ;  /* 0x0001581201007387 */ /* 0x0001e80000100a00 */
[----:B0-----:R-:W4:Y:S04]  /*4fe90*/  LDL.LU.64 R18, [R1+0x51e0] ;  /* 0x0051e00001127983 */ /* 0x001f280000300a00 */
[----:B------:R-:W4:Y:S01]  /*4fea0*/  LDL.LU.64 R16, [R1+0x51d8] ;  /* 0x0051d80001107983 */ /* 0x000f220000300a00 */
[----:B------:R-:W-:-:S02]  /*4feb0*/  F2FP.F16.E4M3.UNPACK_B R26, R26.H1 ;  /* 0x0000001aff1a723e */ /* 0x000fc400030006ff */
[----:B------:R-:W-:-:S07]  /*4fec0*/  F2FP.F16.E4M3.UNPACK_B R27, R27.H1 ;  /* 0x0000001bff1b723e */ /* 0x000fce00030006ff */
[----:B----4-:R-:W-:-:S15]  /*4fed0*/  HMMA.16816.F32 R16, R4, R26, R16 ;  /* 0x0000001a0410723c */ /* 0x010fde0000001810 */
[----:B------:R-:W-:-:S08]  /*4fee0*/  NOP ;  /* 0x0000000000007918 */ /* 0x000fd00000000000 */
        /* <DEDUP_REMOVED lines=13> */
[----:B------:R-:W-:Y:S02]  /*4ffc0*/  F2FP.F16.E4M3.UNPACK_B R23, R23.H1 ;  /* 0x00000017ff17723e */ /* 0x000fe400030006ff */
[----:B------:R-:W-:Y:S02]  /*4ffd0*/  F2FP.F16.E4M3.UNPACK_B R20, R20.H1 ;  /* 0x00000014ff14723e */ /* 0x000fe400030006ff */
[----:B------:R-:W-:-:S07]  /*4ffe0*/  F2FP.F16.E4M3.UNPACK_B R21, R21.H1 ;  /* 0x00000015ff15723e */ /* 0x000fce00030006ff */
[C---:B--2---:R-:W-:Y:S01]  /*4fff0*/  HMMA.16816.F32 R8, R4.reuse, R20, R8 ;  /* 0x000000140408723c */ /* 0x044fe20000001808 */
[----:B------:R0:W-:Y:S04]  /*50000*/  STL.64 [R1+0x50d8], R26 ;  /* 0x0050d81a01007387 */ /* 0x0001e80000100a00 */
[----:B0-----:R-:W2:Y:S04]  /*50010*/  LDL.LU R26, [R1+0x16f4] ;  /* 0x0016f400011a7983 */ /* 0x001ea80000300800 */
[----:B------:R-:W3:Y:S04]  /*50020*/  LDL.LU R27, [R1+0x16fc] ;  /* 0x0016fc00011b7983 */ /* 0x000ee80000300800 */
[----:B------:R0:W-:Y:S04]  /*50030*/  STL.64 [R1+0x50d0], R24 ;  /* 0x0050d01801007387 */ /* 0x0001e80000100a00 */
[----:B0-----:R-:W2:Y:S04]  /*50040*/  LDL.LU R24, [R1+0x16e4] ;  /* 0x0016e40001187983 */ /* 0x001ea80000300800 */
[----:B------:R-:W3:Y:S01]  /*50050*/  LDL.LU R25, [R1+0x16ec] ;  /* 0x0016ec0001197983 */ /* 0x000ee20000300800 */
[----:B----4-:R-:W-:-:S15]  /*50060*/  HMMA.16816.F32 R16, R4, R22, R16 ;  /* 0x000000160410723c */ /* 0x010fde0000001810 */
[----:B------:R-:W-:-:S08]  /*50070*/  NOP ;  /* 0x0000000000007918 */ /* 0x000fd00000000000 */
[----:B------:R-:W-:Y:S04]  /*50080*/  STL.64 [R1+0x1b0], R16 ;  /* 0x0001b01001007387 */ /* 0x000fe80000100a00 */
[----:B------:R0:W-:Y:S04]  /*50090*/  STL.64 [R1+0x1b8], R18 ;  /* 0x0001b81201007387 */ /* 0x0001e80000100a00 */
[----:B0-----:R-:W4:Y:S04]  /*500a0*/  LDL.LU.64 R18, [R1+0x51b0] ;  /* 0x0051b00001127983 */ /* 0x001f280000300a00 */
[----:B------:R-:W4:Y:S04]  /*500b0*/  LDL.LU.64 R16, [R1+0x51a8] ;  /* 0x0051a80001107983 */ /* 0x000f280000300a00 */
[----:B------:R-:W-:Y:S04]  /*500c0*/  STL.64 [R1+0x1d0], R8 ;  /* 0x0001d00801007387 */ /* 0x000fe80000100a00 */
[----:B------:R0:W-:Y:S04]  /*500d0*/  STL.64 [R1+0x1d8], R10 ;  /* 0x0001d80a01007387 */ /* 0x0001e80000100a00 */
[----:B0-----:R-:W4:Y:S04]  /*500e0*/  LDL.LU.64 R10, [R1+0x51a0] ;  /* 0x0051a000010a7983 */ /* 0x001f280000300a00 */
[----:B------:R-:W4:Y:S04]  /*500f0*/  LDL.LU.64 R8, [R1+0x5198] ;  /* 0x0051980001087983 */ /* 0x000f280000300a00 */
[----:B------:R-:W-:Y:S04]  /*50100*/  STL.64 [R1+0x50b8], R22 ;  /* 0x0050b81601007387 */ /* 0x000fe80000100a00 */
[----:B------:R0:W-:Y:S04]  /*50110*/  STL.64 [R1+0x50b0], R20 ;  /* 0x0050b01401007387 */ /* 0x0001e80000100a00 */
[----:B0-----:R-:W4:Y:S04]  /*50120*/  LDL.LU R20, [R1+0x210] ;  /* 0x0002100001147983 */ /* 0x001f280000300800 */
[----:B------:R-:W4:Y:S04]  /*50130*/  LDL.LU R21, [R1+0x214] ;  /* 0x0002140001157983 */ /* 0x000f280000300800 */
[----:B------:R-:W4:Y:S04]  /*50140*/  LDL.LU R22, [R1+0x218] ;  /* 0x0002180001167983 */ /* 0x000f280000300800 */
[----:B------:R-:W4:Y:S01]  /*50150*/  LDL.LU R23, [R1+0x21c] ;  /* 0x00021c0001177983 */ /* 0x000f220000300800 */
[----:B--2---:R-:W-:-:S02]  /*50160*/  IMAD R12, R12, 0x100, R24 ;  /* 0x000001000c0c7824 */ /* 0x004fc400078e0218 */
[----:B---3--:R-:W-:Y:S02]  /*50170*/  IMAD R13, R13, 0x100, R25 ;  /* 0x000001000d0d7824 */ /* 0x008fe400078e0219 */
[----:B------:R-:W-:Y:S02]  /*50180*/  IMAD R14, R14, 0x100, R26 ;  /* 0x000001000e0e7824 */ /* 0x000fe400078e021a */
[----:B------:R-:W-:Y:S01]  /*50190*/  IMAD R15, R15, 0x100, R27 ;  /* 0x000001000f0f7824 */ /* 0x000fe200078e021b */
[----:B----4-:R-:W-:Y:S02]  /*501a0*/  F2FP.F16.E4M3.UNPACK_B R18, R18.H1 ;  /* 0x00000012ff12723e */ /* 0x010fe400030006ff */
[----:B------:R-:W-:Y:S02]  /*501b0*/  F2FP.F16.E4M3.UNPACK_B R19, R19.H1 ;  /* 0x00000013ff13723e */ /* 0x000fe400030006ff */
[----:B------:R-:W-:Y:S02]  /*501c0*/  F2FP.F16.E4M3.UNPACK_B R16, R16.H1 ;  /* 0x00000010ff10723e */ /* 0x000fe400030006ff */
[----:B------:R-:W-:-:S03]  /*501d0*/  F2FP.F16.E4M3.UNPACK_B R17, R17.H1 ;  /* 0x00000011ff11723e */ /* 0x000fc600030006ff */
[C---:B------:R-:W-:Y:S06]  /*501e0*/  HMMA.16816.F32 R8, R4.reuse, R18, R8 ;  /* 0x000000120408723c */ /* 0x040fec0000001808 */
[----:B------:R-:W-:-:S15]  /*501f0*/  HMMA.16816.F32 R20, R4, R16, R20 ;  /* 0x000000100414723c */ /* 0x000fde0000001814 */
[----:B------:R-:W-:-:S02]  /*50200*/  NOP ;  /* 0x0000000000007918 */ /* 0x000fc40000000000 */
[----:B------:R-:W-:Y:S04]  /*50210*/  STL.64 [R1+0x1f0], R8 ;  /* 0x0001f00801007387 */ /* 0x000fe80000100a00 */
[----:B------:R0:W-:Y:S04]  /*50220*/  STL.64 [R1+0x1f8], R10 ;  /* 0x0001f80a01007387 */ /* 0x0001e80000100a00 */
[----:B0-----:R-:W2:Y:S04]  /*50230*/  LDL.LU.64 R10, [R1+0x5190] ;  /* 0x00519000010a7983 */ /* 0x001ea80000300a00 */
[----:B------:R-:W3:Y:S04]  /*50240*/  LDL.LU.64 R8, [R1+0x5188] ;  /* 0x0051880001087983 */ /* 0x000ee80000300a00 */
[----:B------:R-:W-:Y:S04]  /*50250*/  STL.64 [R1+0x50a8], R18 ;  /* 0x0050a81201007387 */ /* 0x000fe80000100a00 */
[----:B------:R-:W-:Y:S04]  /*50260*/  STL.64 [R1+0x50a0], R16 ;  /* 0x0050a01001007387 */ /* 0x000fe80000100a00 */
[----:B------:R0:W-:Y:S04]  /*50270*/  STL.64 [R1+0x210], R20 ;  /* 0x0002101401007387 */ /* 0x0001e80000100a00 */
[----:B------:R1:W-:Y:S04]  /*50280*/  STL.64 [R1+0x218], R22 ;  /* 0x0002181601007387 */ /* 0x0003e80000100a00 */
[----:B0-----:R-:W4:Y:S04]  /*50290*/  LDL.LU R20, [R1+0xe50] ;  /* 0x000e500001147983 */ /* 0x001f280000300800 */
[----:B------:R-:W4:Y:S04]  /*502a0*/  LDL.LU R21, [R1+0xe54] ;  /* 0x000e540001157983 */ /* 0x000f280000300800 */
[----:B-1----:R-:W2:Y:S04]  /*502b0*/  LDL.LU R22, [R1+0xe58] ;  /* 0x000e580001167983 */ /* 0x002ea80000300800 */
[----:B------:R-:W2:Y:S04]  /*502c0*/  LDL.LU R23, [R1+0xe5c] ;  /* 0x000e5c0001177983 */ /* 0x000ea80000300800 */
[----:B------:R-:W4:Y:S04]  /*502d0*/  LDL.LU R24, [R1+0xe70] ;  /* 0x000e700001187983 */ /* 0x000f280000300800 */
[----:B------:R-:W4:Y:S04]  /*502e0*/  LDL.LU R25, [R1+0xe74] ;  /* 0x000e740001197983 */ /* 0x000f280000300800 */
[----:B------:R-:W3:Y:S04]  /*502f0*/  LDL.LU R26, [R1+0xe78] ;  /* 0x000e7800011a7983 */ /* 0x000ee80000300800 */
[----:B------:R-:W3:Y:S04]  /*50300*/  LDL.LU R27, [R1+0xe7c] ;  /* 0x000e7c00011b7983 */ /* 0x000ee80000300800 */
[----:B---3--:R0:W-:Y:S02]  /*50310*/  STL.64 [R1+0x50e8], R26 ;  /* 0x0050e81a01007387 */ /* 0x0081e40000100a00 */
[----:B0-----:R-:W-:-:S02]  /*50320*/  IMAD.MOV.U32 R26, RZ, RZ, R9 ;  /* 0x000000ffff1a7224 */ /* 0x001fc400078e0009 */
[----:B------:R-:W-:Y:S01]  /*50330*/  IMAD.MOV.U32 R27, RZ, RZ, R2 ;  /* 0x000000ffff1b7224 */ /* 0x000fe200078e0002 */
[----:B------:R-:W3:Y:S04]  /*50340*/  LDL.LU R9, [R1+0x5184] ;  /* 0x0051840001097983 */ /* 0x000ee80000300800 */
[----:B------:R-:W3:Y:S04]  /*50350*/  LDL.LU R2, [R1+0x5180] ;  /* 0x0051800001027983 */ /* 0x000ee80000300800 */
[----:B----4-:R-:W-:Y:S04]  /*50360*/  STL.64 [R1+0x50e0], R24 ;  /* 0x0050e01801007387 */ /* 0x010fe80000100a00 */
[----:B------:R-:W-:Y:S04]  /*50370*/  STL.64 [R1+0x5100], R26 ;  /* 0x0051001a01007387 */ /* 0x000fe80000100a00 */
[----:B--2---:R-:W-:Y:S04]  /*50380*/  STL.64 [R1+0x50c8], R22 ;  /* 0x0050c81601007387 */ /* 0x004fe80000100a00 */
[----:B------:R0:W-:Y:S04]  /*50390*/  STL.64 [R1+0x50c0], R20 ;  /* 0x0050c01401007387 */ /* 0x0001e80000100a00 */
[----:B0-----:R-:W2:Y:S04]  /*503a0*/  LDL.LU R20, [R1+0xe60] ;  /* 0x000e600001147983 */ /* 0x001ea80000300800 */
[----:B------:R-:W2:Y:S04]  /*503b0*/  LDL.LU R21, [R1+0xe64] ;  /* 0x000e640001157983 */ /* 0x000ea80000300800 */
[----:B------:R-:W4:Y:S04]  /*503c0*/  LDL.LU R22, [R1+0xe68] ;  /* 0x000e680001167983 */ /* 0x000f280000300800 */
[----:B------:R-:W4:Y:S01]  /*503d0*/  LDL.LU R23, [R1+0xe6c] ;  /* 0x000e6c0001177983 */ /* 0x000f220000300800 */
[----:B------:R-:W-:-:S02]  /*503e0*/  IMAD.MOV.U32 R24, RZ, RZ, R3 ;  /* 0x000000ffff187224 */ /* 0x000fc400078e0003 */
[----:B------:R-:W-:Y:S01]  /*503f0*/  IMAD.MOV.U32 R25, RZ, RZ, R0 ;  /* 0x000000ffff197224 */ /* 0x000fe200078e0000 */
[----:B------:R-:W3:Y:S04]  /*50400*/  LDL.LU R3, [R1+0x517c] ;  /* 0x00517c0001037983 */ /* 0x000ee80000300800 */
[----:B------:R-:W3:Y:S04]  /*50410*/  LDL.LU R0, [R1+0x5178] ;  /* 0x0051780001007983 */ /* 0x000ee80000300800 */
[----:B------:R-:W-:Y:S04]  /*50420*/  STL.64 [R1+0x5118], R24 ;  /* 0x0051181801007387 */ /* 0x000fe80000100a00 */
[----:B----4-:R-:W-:Y:S04]  /*50430*/  STL.64 [R1+0x50f8], R22 ;  /* 0x0050f81601007387 */ /* 0x010fe80000100a00 */
[----:B--2---:R0:W-:Y:S04]  /*50440*/  STL.64 [R1+0x50f0], R20 ;  /* 0x0050f01401007387 */ /* 0x0041e80000100a00 */
[----:B0-----:R-:W2:Y:S04]  /*50450*/  LDL.LU R20, [R1+0xe80] ;  /* 0x000e800001147983 */ /* 0x001ea80000300800 */
[----:B------:R-:W2:Y:S04]  /*50460*/  LDL.LU R21, [R1+0xe84] ;  /* 0x000e840001157983 */ /* 0x000ea80000300800 */
[----:B------:R-:W4:Y:S04]  /*50470*/  LDL.LU R22, [R1+0xe88] ;  /* 0x000e880001167983 */ /* 0x000f280000300800 */
[----:B------:R-:W4:Y:S04]  /*50480*/  LDL.LU R23, [R1+0xe8c] ;  /* 0x000e8c0001177983 */ /* 0x000f280000300800 */
[----:B------:R-:W2:Y:S01]  /*50490*/  LDL.64 R24, [R1+0x18] ;  /* 0x0000180001187983 */ /* 0x000ea20000100a00 */
[----:B---3--:R-:W-:-:S02]  /*504a0*/  IMAD.MOV.U32 R26, RZ, RZ, R9 ;  /* 0x000000ffff1a7224 */ /* 0x008fc400078e0009 */
[----:B------:R-:W-:-:S05]  /*504b0*/  IMAD.MOV.U32 R27, RZ, RZ, R8 ;  /* 0x000000ffff1b7224 */ /* 0x000fca00078e0008 */
[----:B------:R0:W-:Y:S02]  /*504c0*/  STL.64 [R1+0x5138], R26 ;  /* 0x0051381a01007387 */ /* 0x0001e40000100a00 */
[----:B0-----:R-:W-:Y:S02]  /*504d0*/  IMAD.MOV.U32 R26, RZ, RZ, R3 ;  /* 0x000000ffff1a7224 */ /* 0x001fe400078e0003 */
[----:B------:R-:W-:Y:S01]  /*504e0*/  IMAD.MOV.U32 R27, RZ, RZ, R2 ;  /* 0x000000ffff1b7224 */ /* 0x000fe200078e0002 */
[----:B--2---:R-:W-:Y:S04]  /*504f0*/  STL.64 [R1+0x5130], R24 ;  /* 0x0051301801007387 */ /* 0x004fe80000100a00 */
[----:B----4-:R-:W-:Y:S04]  /*50500*/  STL.64 [R1+0x5110], R22 ;  /* 0x0051101601007387 */ /* 0x010fe80000100a00 */
[----:B------:R0:W-:Y:S04]  /*50510*/  STL.64 [R1+0x5108], R20 ;  /* 0x0051081401007387 */ /* 0x0001e80000100a00 */
[----:B0-----:R-:W2:Y:S04]  /*50520*/  LDL.LU R20, [R1+0xe90] ;  /* 0x000e900001147983 */ /* 0x001ea80000300800 */
[----:B------:R-:W2:Y:S04]  /*50530*/  LDL.LU R21, [R1+0xe94] ;  /* 0x000e940001157983 */ /* 0x000ea80000300800 */
[----:B------:R-:W3:Y:S04]  /*50540*/  LDL.LU R22, [R1+0xe98] ;  /* 0x000e980001167983 */ /* 0x000ee80000300800 */
[----:B------:R-:W3:Y:S04]  /*50550*/  LDL.LU R23, [R1+0xe9c] ;  /* 0x000e9c0001177983 */ /* 0x000ee80000300800 */
[----:B------:R0:W-:Y:S04]  /*50560*/  STL.64 [R1+0x5150], R26 ;  /* 0x0051501a01007387 */ /* 0x0001e80000100a00 */
[----:B------:R-:W4:Y:S04]  /*50570*/  LDL.LU R24, [R1+0xed0] ;  /* 0x000ed00001187983 */ /* 0x000f280000300800 */
[----:B------:R-:W4:Y:S04]  /*50580*/  LDL.LU R25, [R1+0xed4] ;  /* 0x000ed40001197983 */ /* 0x000f280000300800 */
[----:B0-----:R-:W2:Y:S04]  /*50590*/  LDL.LU R26, [R1+0xed8] ;  /* 0x000ed800011a7983 */ /* 0x001ea80000300800 */
[----:B------:R-:W2:Y:S04]  /*505a0*/  LDL.LU R27, [R1+0xedc] ;  /* 0x000edc00011b7983 */ /* 0x000ea80000300800 */
[----:B------:R-:W3:Y:S04]  /*505b0*/  LDL.LU R8, [R1+0x1b30] ;  /* 0x001b300001087983 */ /* 0x000ee80000300800 */
[----:B------:R-:W3:Y:S04]  /*505c0*/  LDL.LU R9, [R1+0x1b34] ;  /* 0x001b340001097983 */ /* 0x000ee80000300800 */
[----:B------:R-:W3:Y:S04]  /*505d0*/  LDL.LU R2, [R1+0x1b40] ;  /* 0x001b400001027983 */ /* 0x000ee80000300800 */
[----:B------:R-:W3:Y:S04]  /*505e0*/  LDL.LU R3, [R1+0x1b44] ;  /* 0x001b440001037983 */ /* 0x000ee80000300800 */
[----:B------:R-:W4:Y:S04]  /*505f0*/  LDL.LU R16, [R1+0x1050] ;  /* 0x0010500001107983 */ /* 0x000f280000300800 */
[----:B------:R-:W4:Y:S04]  /*50600*/  LDL.LU R17, [R1+0x1054] ;  /* 0x0010540001117983 */ /* 0x000f280000300800 */
[----:B------:R-:W2:Y:S04]  /*50610*/  LDL.LU R18, [R1+0x1058] ;  /* 0x0010580001127983 */ /* 0x000ea80000300800 */
[----:B------:R-:W2:Y:S01]  /*50620*/  LDL.LU R19, [R1+0x105c] ;  /* 0x00105c0001137983 */ /* 0x000ea20000300800 */
[----:B------:R-:W-:-:S02]  /*50630*/  F2FP.F16.E4M3.UNPACK_B R10, R10.H1 ;  /* 0x0000000aff0a723e */ /* 0x000fc400030006ff */
[----:B------:R-:W-:Y:S01]  /*50640*/  F2FP.F16.E4M3.UNPACK_B R11, R11.H1 ;  /* 0x0000000bff0b723e */ /* 0x000fe200030006ff */
[----:B--2---:R-:W-:Y:S04]  /*50650*/  STL.64 [R1+0x5170], R18 ;  /* 0x0051701201007387 */ /* 0x004fe80000100a00 */
[----:B----4-:R0:W-:Y:S04]  /*50660*/  STL.64 [R1+0x5168], R16 ;  /* 0x0051681001007387 */ /* 0x0101e80000100a00 */
[----:B0-----:R-:W2:Y:S04]  /*50670*/  LDL.LU R16, [R1+0x500] ;  /* 0x0005000001107983 */ /* 0x001ea80000300800 */
[----:B------:R-:W2:Y:S04]  /*50680*/  LDL.LU R17, [R1+0x504] ;  /* 0x0005040001117983 */ /* 0x000ea80000300800 */
[----:B------:R-:W2:Y:S04]  /*50690*/  LDL.LU R18, [R1+0x508] ;  /* 0x0005080001127983 */ /* 0x000ea80000300800 */
[----:B------:R-:W2:Y:S04]  /*506a0*/  LDL.LU R19, [R1+0x50c] ;  /* 0x00050c0001137983 */ /* 0x000ea80000300800 */
[----:B------:R-:W-:Y:S04]  /*506b0*/  STL.64 [R1+0x5160], R26 ;  /* 0x0051601a01007387 */ /* 0x000fe80000100a00 */
[----:B------:R0:W-:Y:S04]  /*506c0*/  STL.64 [R1+0x5158], R24 ;  /* 0x0051581801007387 */ /* 0x0001e80000100a00 */
[----:B0-----:R-:W4:Y:S04]  /*506d0*/  LDL.LU R24, [R1+0x1040] ;  /* 0x0010400001187983 */ /* 0x001f280000300800 */
[----:B------:R-:W4:Y:S04]  /*506e0*/  LDL.LU R25, [R1+0x1044] ;  /* 0x0010440001197983 */ /* 0x000f280000300800 */
[----:B------:R-:W4:Y:S04]  /*506f0*/  LDL.LU R26, [R1+0x1048] ;  /* 0x00104800011a7983 */ /* 0x000f280000300800 */
[----:B------:R-:W4:Y:S04]  /*50700*/  LDL.LU R27, [R1+0x104c] ;  /* 0x00104c00011b7983 */ /* 0x000f280000300800 */
[----:B---3--:R-:W-:Y:S04]  /*50710*/  STL.64 [R1+0x5128], R22 ;  /* 0x0051281601007387 */ /* 0x008fe80000100a00 */
[----:B------:R0:W-:Y:S04]  /*50720*/  STL.64 [R1+0x5120], R20 ;  /* 0x0051201401007387 */ /* 0x0001e80000100a00 */
[----:B0-----:R-:W3:Y:S04]  /*50730*/  LDL.LU R20, [R1+0xea0] ;  /* 0x000ea00001147983 */ /* 0x001ee80000300800 */
[----:B------:R-:W3:Y:S04]  /*50740*/  LDL.LU R21, [R1+0xea4] ;  /* 0x000ea40001157983 */ /* 0x000ee80000300800 */
[----:B------:R-:W4:Y:S04]  /*50750*/  LDL.LU R22, [R1+0xea8] ;  /* 0x000ea80001167983 */ /* 0x000f280000300800 */
[----:B------:R-:W4:Y:S01]  /*50760*/  LDL.LU R23, [R1+0xeac] ;  /* 0x000eac0001177983 */ /* 0x000f220000300800 */
[----:B--2---:R-:W-:Y:S03]  /*50770*/  HMMA.16816.F32 R16, R4, R10, R16 ;  /* 0x0000000a0410723c */ /* 0x004fe60000001810 */
[----:B----4-:R-:W-:Y:S04]  /*50780*/  STL.64 [R1+0x5148], R22 ;  /* 0x0051481601007387 */ /* 0x010fe80000100a00 */
[----:B---3--:R0:W-:Y:S04]  /*50790*/  STL.64 [R1+0x5140], R20 ;  /* 0x0051401401007387 */ /* 0x0081e80000100a00 */
[----:B0-----:R-:W2:Y:S04]  /*507a0*/  LDL.LU R20, [R1+0xec0] ;  /* 0x000ec00001147983 */ /* 0x001ea80000300800 */
[----:B------:R-:W2:Y:S04]  /*507b0*/  LDL.LU R21, [R1+0xec4] ;  /* 0x000ec40001157983 */ /* 0x000ea80000300800 */
[----:B------:R-:W2:Y:S04]  /*507c0*/  LDL.LU R22, [R1+0xec8] ;  /* 0x000ec80001167983 */ /* 0x000ea80000300800 */
[----:B------:R-:W2:Y:S04]  /*507d0*/  LDL.LU R23, [R1+0xecc] ;  /* 0x000ecc0001177983 */ /* 0x000ea80000300800 */
[----:B------:R-:W-:Y:S04]  /*507e0*/  STL.64 [R1+0x500], R16 ;  /* 0x0005001001007387 */ /* 0x000fe80000100a00 */
[----:B------:R0:W-:Y:S04]  /*507f0*/  STL.64 [R1+0x508], R18 ;  /* 0x0005081201007387 */ /* 0x0001e80000100a00 */
[----:B0-----:R-:W3:Y:S04]  /*50800*/  LDL.LU.64 R18, [R1+0x5170] ;  /* 0x0051700001127983 */ /* 0x001ee80000300a00 */
[----:B------:R-:W3:Y:S04]  /*50810*/  LDL.LU.64 R16, [R1+0x5168] ;  /* 0x0051680001107983 */ /* 0x000ee80000300a00 */
[----:B------:R0:W-:Y:S04]  /*50820*/  STL [R1+0x507c], R10 ;  /* 0x00507c0a01007387 */ /* 0x0001e80000100800 */
[----:B0-----:R-:W4:Y:S04]  /*50830*/  LDL.LU R10, [R1+0x1b50] ;  /* 0x001b5000010a7983 */ /* 0x001f280000300800 */
[----:B------:R0:W-:Y:S04]  /*50840*/  STL [R1+0x5078], R11 ;  /* 0x0050780b01007387 */ /* 0x0001e80000100800 */
[----:B0-----:R-:W2:Y:S01]  /*50850*/  LDL.LU R11, [R1+0x1b54] ;  /* 0x001b5400010b7983 */ /* 0x001ea20000300800 */
[----:B------:R-:W-:-:S02]  /*50860*/  F2FP.F16.E4M3.UNPACK_B R8, R8.H1 ;  /* 0x00000008ff08723e */ /* 0x000fc400030006ff */
[----:B------:R-:W-:Y:S02]  /*50870*/  F2FP.F16.E4M3.UNPACK_B R9, R9.H1 ;  /* 0x00000009ff09723e */ /* 0x000fe400030006ff */
[----:B------:R-:W-:Y:S02]  /*50880*/  F2FP.F16.E4M3.UNPACK_B R2, R2.H1 ;  /* 0x00000002ff02723e */ /* 0x000fe400030006ff */
[----:B------:R-:W-:-:S07]  /*50890*/  F2FP.F16.E4M3.UNPACK_B R3, R3.H1 ;  /* 0x00000003ff03723e */ /* 0x000fce00030006ff */
[C---:B------:R-:W-:Y:S06]  /*508a0*/  HMMA.16816.F32 R24, R4.reuse, R2, R24 ;  /* 0x000000020418723c */ /* 0x040fec0000001818 */
[----:B---3--:R-:W-:Y:S01]  /*508b0*/  HMMA.16816.F32 R16, R4, R8, R16 ;  /* 0x000000080410723c */ /* 0x008fe20000001810 */
[----:B----4-:R-:W-:Y:S02]  /*508c0*/  F2FP.F16.E4M3.UNPACK_B R10, R10.H1 ;  /* 0x0000000aff0a723e */ /* 0x010fe400030006ff */
[----:B--2---:R-:W-:-:S15]  /*508d0*/  F2FP.F16.E4M3.UNPACK_B R11, R11.H1 ;  /* 0x0000000bff0b723e */ /* 0x004fde00030006ff */
[----:B------:R-:W-:-:S05]  /*508e0*/  NOP ;  /* 0x0000000000007918 */ /* 0x000fca0000000000 */
[----:B------:R0:W-:Y:S04]  /*508f0*/  STL.64 [R1+0x1a50], R16 ;  /* 0x001a501001007387 */ /* 0x0001e80000100a00 */
[----:B------:R1:W-:Y:S04]  /*50900*/  STL.64 [R1+0x1a58], R18 ;  /* 0x001a581201007387 */ /* 0x0003e80000100a00 */
[----:B0-----:R-:W2:Y:S04]  /*50910*/  LDL.LU R16, [R1+0xe40] ;  /* 0x000e400001107983 */ /* 0x001ea80000300800 */
[----:B------:R-:W-:Y:S04]  /*50920*/  STL [R1+0x20], R10 ;  /* 0x0000200a01007387 */ /* 0x000fe80000100800 */
[----:B------:R-:W2:Y:S04]  /*50930*/  LDL.LU R17, [R1+0xe44] ;  /* 0x000e440001117983 */ /* 0x000ea80000300800 */
[----:B------:R-:W-:Y:S04]  /*50940*/  STL [R1+0x24], R11 ;  /* 0x0000240b01007387 */ /* 0x000fe80000100800 */
[----:B-1----:R-:W2:Y:S04]  /*50950*/  LDL.LU R18, [R1+0xe48] ;  /* 0x000e480001127983 */ /* 0x002ea80000300800 */
[----:B------:R-:W2:Y:S04]  /*50960*/  LDL.LU R19, [R1+0xe4c] ;  /* 0x000e4c0001137983 */ /* 0x000ea80000300800 */
[----:B------:R-:W-:Y:S04]  /*50970*/  STL [R1+0x5064], R9 ;  /* 0x0050640901007387 */ /* 0x000fe80000100800 */
[----:B------:R-:W-:Y:S04]  /*50980*/  STL.64 [R1+0x1a40], R24 ;  /* 0x001a401801007387 */ /* 0x000fe80000100a00 */
[----:B------:R0:W-:Y:S04]  /*50990*/  STL.64 [R1+0x1a48], R26 ;  /* 0x001a481a01007387 */ /* 0x0001e80000100a00 */
[----:B0-----:R-:W3:Y:S04]  /*509a0*/  LDL.LU.64 R26, [R1+0x5160] ;  /* 0x00516000011a7983 */ /* 0x001ee80000300a00 */
[----:B------:R-:W3:Y:S01]  /*509b0*/  LDL.LU.64 R24, [R1+0x5158] ;  /* 0x0051580001187983 */ /* 0x000ee20000300a00 */
[----:B------:R-:W-:-:S02]  /*509c0*/  F2FP.F16.E4M3.UNPACK_B R12, R12 ;  /* 0x0000000cff0c723e */ /* 0x000fc400020006ff */
[----:B------:R-:W-:Y:S02]  /*509d0*/  F2FP.F16.E4M3.UNPACK_B R13, R13 ;  /* 0x0000000dff0d723e */ /* 0x000fe400020006ff */
[----:B------:R-:W-:Y:S02]  /*509e0*/  F2FP.F16.E4M3.UNPACK_B R14, R14 ;  /* 0x0000000eff0e723e */ /* 0x000fe400020006ff */
[----:B------:R-:W-:Y:S01]  /*509f0*/  F2FP.F16.E4M3.UNPACK_B R15, R15 ;  /* 0x0000000fff0f723e */ /* 0x000fe200020006ff */
[----:B---3--:R-:W-:Y:S01]  /*50a00*/  HMMA.16816.F32 R4, R4, R10, R24 ;  /* 0x0000000a0404723c */ /* 0x008fe20000001818 */
[----:B------:R-:W3:-:S15]  /*50a10*/  LDL.LU.64 R26, [R1+0x5150] ;  /* 0x00515000011a7983 */ /* 0x000ede0000300a00 */
[----:B------:R-:W-:-:S07]  /*50a20*/  NOP ;  /* 0x0000000000007918 */ /* 0x000fce0000000000 */
[----:B------:R0:W-:Y:S04]  /*50a30*/  STL.64 [R1+0x1870], R4 ;  /* 0x0018700401007387 */ /* 0x0001e80000100a00 */
[----:B------:R1:W-:Y:S04]  /*50a40*/  STL.64 [R1+0x1878], R6 ;  /* 0x0018780601007387 */ /* 0x0003e80000100a00 */
[----:B0-----:R-:W4:Y:S04]  /*50a50*/  LDL.LU R4, [R1+0xeb0] ;  /* 0x000eb00001047983 */ /* 0x001f280000300800 */
[----:B------:R-:W4:Y:S04]  /*50a60*/  LDL.LU R5, [R1+0xeb4] ;  /* 0x000eb40001057983 */ /* 0x000f280000300800 */
[----:B-1----:R-:W4:Y:S04]  /*50a70*/  LDL.LU R6, [R1+0xeb8] ;  /* 0x000eb80001067983 */ /* 0x002f280000300800 */
[----:B------:R-:W4:Y:S01]  /*50a80*/  LDL.LU R7, [R1+0xebc] ;  /* 0x000ebc0001077983 */ /* 0x000f220000300800 */
        /* <DEDUP_REMOVED lines=8> */
[----:B----4-:R-:W-:-:S15]  /*50b10*/  HMMA.16816.F32 R4, R12, R24, R4 ;  /* 0x000000180c04723c */ /* 0x010fde0000001804 */
[----:B------:R-:W-:-:S08]  /*50b20*/  NOP ;  /* 0x0000000000007918 */ /* 0x000fd00000000000 */
[----:B------:R0:W-:Y:S02]  /*50b30*/  STL.64 [R1+0x1850], R4 ;  /* 0x0018500401007387 */ /* 0x0001e40000100a00 */
[----:B0-----:R-:W-:Y:S02]  /*50b40*/  IMAD.MOV.U32 R5, RZ, RZ, R24 ;  /* 0x000000ffff057224 */ /* 0x001fe400078e0018 */
[----:B------:R-:W-:Y:S02]  /*50b50*/  IMAD.MOV.U32 R4, RZ, RZ, R25 ;  /* 0x000000ffff047224 */ /* 0x000fe400078e0019 */
[----:B---3--:R-:W-:Y:S01]  /*50b60*/  HMMA.16816.F32 R24, R12, R26, R20 ;  /* 0x0000001a0c18723c */ /* 0x008fe20000001814 */
[----:B------:R-:W-:Y:S04]  /*50b70*/  STL.64 [R1+0x1858], R6 ;  /* 0x0018580601007387 */ /* 0x000fe80000100a00 */
[----:B------:R-:W3:Y:S04]  /*50b80*/  LDL.LU.64 R22, [R1+0x5128] ;  /* 0x0051280001167983 */ /* 0x000ee80000300a00 */
[----:B------:R-:W3:-:S14]  /*50b90*/  LDL.LU.64 R20, [R1+0x5120] ;  /* 0x0051200001147983 */ /* 0x000edc0000300a00 */
[----:B------:R0:W-:Y:S04]  /*50ba0*/  STL.64 [R1+0x1840], R24 ;  /* 0x0018401801007387 */ /* 0x0001e80000100a00 */
        /* <DEDUP_REMOVED lines=24> */
[----:B---3--:R-:W-:-:S15]  /*50d30*/  HMMA.16816.F32 R20, R12, R26, R20 ;  /* 0x0000001a0c14723c */ /* 0x008fde0000001814 */
        /* <DEDUP_REMOVED lines=10> */
[----:B------:R-:W3:Y:S04]  /*50de0*/  LDL.LU.64 R20, [R1+0x50b0] ;  /* 0x0050b00001147983 */ /* 0x000ee80000300a00 */
[----:B------:R-:W-:Y:S04]  /*50df0*/  STL.64 [R1+0x4ff8], R26 ;  /* 0x004ff81a01007387 */ /* 0x000fe80000100a00 */
[----:B------:R0:W-:Y:S04]  /*50e00*/  STL.64 [R1+0x4ff0], R24 ;  /* 0x004ff01801007387 */ /* 0x0001e80000100a00 */
[----:B0-----:R-:W4:Y:S04]  /*50e10*/  LDL.LU R24, [R1+0xdd0] ;  /* 0x000dd00001187983 */ /* 0x001f280000300800 */
[----:B------:R-:W4:Y:S04]  /*50e20*/  LDL.LU R25, [R1+0xdd4] ;  /* 0x000dd40001197983 */ /* 0x000f280000300800 */
[----:B------:R-:W2:Y:S01]  /*50e30*/  LDL.LU R26, [R1+0xdd8] ;  /* 0x000dd800011a7983 */ /* 0x000ea20000300800 */
[----:B------:R-:W-:-:S03]  /*50e40*/  IMAD.MOV.U32 R27, RZ, RZ, R0 ;  /* 0x000000ffff1b7224 */ /* 0x000fc600078e0000 */
[----:B------:R-:W3:Y:S04]  /*50e50*/  LDL.LU R9, [R1+0x1714] ;  /* 0x0017140001097983 */ /* 0x000ee80000300800 */
[----:B------:R-:W3:Y:S04]  /*50e60*/  LDL.LU R6, [R1+0x1710] ;  /* 0x0017100001067983 */ /* 0x000ee80000300800 */
[----:B------:R-:W3:Y:S04]  /*50e70*/  LDL.LU R0, [R1+0x171c] ;  /* 0x00171c0001007983 */ /* 0x000ee80000300800 */
[----:B------:R-:W3:Y:S04]  /*50e80*/  LDL.LU R7, [R1+0x1718] ;  /* 0x0017180001077983 */ /* 0x000ee80000300800 */
[----:B--2---:R-:W-:Y:S04]  /*50e90*/  STL.64 [R1+0x5048], R26 ;  /* 0x0050481a01007387 */ /* 0x004fe80000100a00 */
[----:B----4-:R0:W-:Y:S04]  /*50ea0*/  STL.64 [R1+0x5040], R24 ;  /* 0x0050401801007387 */ /* 0x0101e80000100a00 */
[----:B0-----:R-:W3:Y:S04]  /*50eb0*/  LDL.LU R24, [R1+0xe30] ;  /* 0x000e300001187983 */ /* 0x001ee80000300800 */
[----:B------:R-:W3:Y:S04]  /*50ec0*/  LDL.LU R25, [R1+0xe34] ;  /* 0x000e340001197983 */ /* 0x000ee80000300800 */
[----:B------:R-:W3:Y:S04]  /*50ed0*/  LDL.LU R26, [R1+0xe38] ;  /* 0x000e3800011a7983 */ /* 0x000ee80000300800 */
[----:B------:R-:W3:Y:S01]  /*50ee0*/  LDL.LU R27, [R1+0xe3c] ;  /* 0x000e3c00011b7983 */ /* 0x000ee20000300800 */
[----:B------:R-:W-:Y:S01]  /*50ef0*/  HMMA.16816.F32 R16, R12, R22, R16 ;  /* 0x000000160c10723c */ /* 0x000fe20000001810 */
[----:B------:R-:W-:-:S15]  /*50f00*/  IMAD.MOV.U32 R29, RZ, RZ, R4 ;  /* 0x000000ffff1d7224 */ /* 0x000fde00078e0004 */
[----:B------:R-:W-:-:S07]  /*50f10*/  NOP ;  /* 0x0000000000007918 */ /* 0x000fce0000000000 */
[----:B------:R-:W-:Y:S04]  /*50f20*/  STL.64 [R1+0x17e0], R16 ;  /* 0x0017e01001007387 */ /* 0x000fe80000100a00 */
[----:B------:R0:W-:Y:S04]  /*50f30*/  STL.64 [R1+0x17e8], R18 ;  /* 0x0017e81201007387 */ /* 0x0001e80000100a00 */
[----:B0-----:R-:W2:Y:S04]  /*50f40*/  LDL.LU.64 R18, [R1+0x50a8] ;  /* 0x0050a80001127983 */ /* 0x001ea80000300a00 */
[----:B------:R-:W4:Y:S04]  /*50f50*/  LDL.LU.64 R16, [R1+0x50a0] ;  /* 0x0050a00001107983 */ /* 0x000f280000300a00 */
[----:B------:R-:W2:Y:S04]  /*50f60*/  LDL.LU R10, [R1+0x1704] ;  /* 0x00170400010a7983 */ /* 0x000ea80000300800 */
[----:B------:R-:W4:Y:S01]  /*50f70*/  LDL.LU R4, [R1+0x1700] ;  /* 0x0017000001047983 */ /* 0x000f220000300800 */
[----:B---3--:R-:W-:-:S15]  /*50f80*/  HMMA.16816.F32 R24, R12, R20, R24 ;  /* 0x000000140c18723c */ /* 0x008fde0000001818 */
[----:B------:R-:W-:-:S08]  /*50f90*/  NOP ;  /* 0x0000000000007918 */ /* 0x000fd00000000000 */
[----:B------:R-:W-:Y:S04]  /*50fa0*/  STL.64 [R1+0x17d0], R24 ;  /* 0x0017d01801007387 */ /* 0x000fe80000100a00 */
[----:B------:R-:W-:Y:S04]  /*50fb0*/  STL.64 [R1+0x17d8], R26 ;  /* 0x0017d81a01007387 */ /* 0x000fe80000100a00 */
[----:B------:R-:W2:Y:S04]  /*50fc0*/  LDL.LU R11, [R1+0x170c] ;  /* 0x00170c00010b7983 */ /* 0x000ea80000300800 */
[----:B--2---:R-:W-:Y:S04]  /*50fd0*/  STL.64 [R1+0x5088], R10 ;  /* 0x0050880a01007387 */ /* 0x004fe80000100a00 */
[----:B------:R0:W-:Y:S04]  /*50fe0*/  STL.64 [R1+0x5080], R8 ;  /* 0x0050800801007387 */ /* 0x0001e80000100a00 */
[----:B0-----:R-:W2:Y:S04]  /*50ff0*/  LDL.LU R8, [R1+0xe10] ;  /* 0x000e100001087983 */ /* 0x001ea80000300800 */
[----:B------:R-:W2:Y:S04]  /*51000*/  LDL.LU R9, [R1+0xe14] ;  /* 0x000e140001097983 */ /* 0x000ea80000300800 */
[----:B------:R-:W3:Y:S04]  /*51010*/  LDL.LU R10, [R1+0xe18] ;  /* 0x000e1800010a7983 */ /* 0x000ee80000300800 */
[----:B------:R-:W3:Y:S01]  /*51020*/  LDL.LU R11, [R1+0xe1c] ;  /* 0x000e1c00010b7983 */ /* 0x000ee20000300800 */
[----:B------:R-:W-:-:S03]  /*51030*/  IMAD.MOV.U32 R28, RZ, RZ, R5 ;  /* 0x000000ffff1c7224 */ /* 0x000fc600078e0005 */
[----:B---3--:R-:W-:Y:S04]  /*51040*/  STL.64 [R1+0x5098], R10 ;  /* 0x0050980a01007387 */ /* 0x008fe80000100a00 */
[----:B--2---:R0:W-:Y:S04]  /*51050*/  STL.64 [R1+0x5090], R8 ;  /* 0x0050900801007387 */ /* 0x0041e80000100a00 */
[----:B0-----:R-:W2:Y:S04]  /*51060*/  LDL.LU R8, [R1+0xe20] ;  /* 0x000e200001087983 */ /* 0x001ea80000300800 */
[----:B------:R-:W2:Y:S04]  /*51070*/  LDL.LU R9, [R1+0xe24] ;  /* 0x000e240001097983 */ /* 0x000ea80000300800 */
[----:B------:R-:W2:Y:S04]  /*51080*/  LDL.LU R10, [R1+0xe28] ;  /* 0x000e2800010a7983 */ /* 0x000ea80000300800 */
[----:B------:R-:W2:Y:S04]  /*51090*/  LDL.LU R11, [R1+0xe2c] ;  /* 0x000e2c00010b7983 */ /* 0x000ea80000300800 */
[----:B------:R-:W3:Y:S04]  /*510a0*/  LDL.LU R5, [R1+0x1708] ;  /* 0x0017080001057983 */ /* 0x000ee80000300800 */
[----:B------:R-:W4:Y:S04]  /*510b0*/  LDL.LU R24, [R1+0x1020] ;  /* 0x0010200001187983 */ /* 0x000f280000300800 */
[----:B------:R-:W4:Y:S04]  /*510c0*/  LDL.LU R25, [R1+0x1024] ;  /* 0x0010240001197983 */ /* 0x000f280000300800 */
[----:B------:R-:W2:Y:S04]  /*510d0*/  LDL.LU R26, [R1+0x1028] ;  /* 0x00102800011a7983 */ /* 0x000ea80000300800 */
[----:B------:R-:W2:Y:S04]  /*510e0*/  LDL.LU R27, [R1+0x102c] ;  /* 0x00102c00011b7983 */ /* 0x000ea80000300800 */
[----:B--2---:R-:W-:Y:S04]  /*510f0*/  STL.64 [R1+0x5058], R26 ;  /* 0x0050581a01007387 */ /* 0x004fe80000100a00 */
[----:B----4-:R0:W-:Y:S04]  /*51100*/  STL.64 [R1+0x5050], R24 ;  /* 0x0050501801007387 */ /* 0x0101e80000100a00 */
[----:B0-----:R-:W2:Y:S04]  /*51110*/  LDL.LU R24, [R1+0x1030] ;  /* 0x0010300001187983 */ /* 0x001ea80000300800 */
[----:B------:R-:W2:Y:S04]  /*51120*/  LDL.LU R25, [R1+0x1034] ;  /* 0x0010340001197983 */ /* 0x000ea80000300800 */
[----:B------:R-:W4:Y:S04]  /*51130*/  LDL.LU R26, [R1+0x1038] ;  /* 0x00103800011a7983 */ /* 0x000f280000300800 */
[----:B------:R-:W4:Y:S01]  /*51140*/  LDL.LU R27, [R1+0x103c] ;  /* 0x00103c00011b7983 */ /* 0x000f220000300800 */
[C---:B------:R-:W-:Y:S03]  /*51150*/  HMMA.16816.F32 R8, R12.reuse, R18, R8 ;  /* 0x000000120c08723c */ /* 0x040fe60000001808 */
[----:B----4-:R-:W-:Y:S04]  /*51160*/  STL.64 [R1+0x5070], R26 ;  /* 0x0050701a01007387 */ /* 0x010fe80000100a00 */
[----:B--2---:R0:W-:Y:S04]  /*51170*/  STL.64 [R1+0x5068], R24 ;  /* 0x0050681801007387 */ /* 0x0041e80000100a00 */
[----:B0-----:R-:W2:Y:S04]  /*51180*/  LDL.LU R24, [R1+0xe00] ;  /* 0x000e000001187983 */ /* 0x001ea80000300800 */
[----:B------:R-:W2:Y:S04]  /*51190*/  LDL.LU R25, [R1+0xe04] ;  /* 0x000e040001197983 */ /* 0x000ea80000300800 */
[----:B------:R-:W2:Y:S04]  /*511a0*/  LDL.LU R26, [R1+0xe08] ;  /* 0x000e0800011a7983 */ /* 0x000ea80000300800 */
[----:B------:R-:W2:Y:S04]  /*511b0*/  LDL.LU R27, [R1+0xe0c] ;  /* 0x000e0c00011b7983 */ /* 0x000ea80000300800 */
[----:B------:R0:W-:Y:S04]  /*511c0*/  STL.64 [R1+0x4fd8], R22 ;  /* 0x004fd81601007387 */ /* 0x0001e80000100a00 */
[----:B0-----:R-:W4:Y:S04]  /*511d0*/  LDL.64 R22, [R1+0x30] ;  /* 0x0000300001167983 */ /* 0x001f280000100a00 */
[----:B------:R0:W-:Y:S04]  /*511e0*/  STL.64 [R1+0x4fd0], R20 ;  /* 0x004fd01401007387 */ /* 0x0001e80000100a00 */
[----:B0-----:R-:W4:Y:S04]  /*511f0*/  LDL R20, [R1+0x20] ;  /* 0x0000200001147983 */ /* 0x001f280000100800 */
[----:B------:R-:W4:Y:S04]  /*51200*/  LDL R21, [R1+0x24] ;  /* 0x0000240001157983 */ /* 0x000f280000100800 */
        /* <DEDUP_REMOVED lines=9> */
[----:B------:R-:W2:Y:S04]  /*512a0*/  LDL.LU.64 R8, [R1+0x5080] ;  /* 0x0050800001087983 */ /* 0x000ea80000300a00 */
[----:B------:R-:W-:Y:S04]  /*512b0*/  STL.64 [R1+0x4fb8], R18 ;  /* 0x004fb81201007387 */ /* 0x000fe80000100a00 */
[----:B------:R0:W-:Y:S04]  /*512c0*/  STL.64 [R1+0x4fb0], R16 ;  /* 0x004fb01001007387 */ /* 0x0001e80000100a00 */
[----:B0-----:R-:W4:Y:S04]  /*512d0*/  LDL.LU R16, [R1+0xde0] ;  /* 0x000de00001107983 */ /* 0x001f280000300800 */
[----:B------:R-:W4:Y:S04]  /*512e0*/  LDL.LU R17, [R1+0xde4] ;  /* 0x000de40001117983 */ /* 0x000f280000300800 */
[----:B------:R-:W4:Y:S04]  /*512f0*/  LDL.LU R18, [R1+0xde8] ;  /* 0x000de80001127983 */ /* 0x000f280000300800 */
[----:B------:R-:W4:Y:S01]  /*51300*/  LDL.LU R19, [R1+0xdec] ;  /* 0x000dec0001137983 */ /* 0x000f220000300800 */
[----:B---3--:R-:W-:-:S02]  /*51310*/  IMAD R4, R4, 0x100, R10 ;  /* 0x0000010004047824 */ /* 0x008fc400078e020a */
[----:B------:R-:W-:Y:S01]  /*51320*/  IMAD R5, R5, 0x100, R11 ;  /* 0x0000010005057824 */ /* 0x000fe200078e020b */
[----:B------:R-:W3:Y:S04]  /*51330*/  LDL.LU R10, [R1+0x507c] ;  /* 0x00507c00010a7983 */ /* 0x000ee80000300800 */
[----:B------:R-:W3:Y:S01]  /*51340*/  LDL.LU R11, [R1+0x5078] ;  /* 0x00507800010b7983 */ /* 0x000ee20000300800 */
[----:B--2---:R-:W-:Y:S01]  /*51350*/  IMAD R6, R6, 0x100, R9 ;  /* 0x0000010006067824 */ /* 0x004fe200078e0209 */
[----:B---3--:R-:W-:-:S15]  /*51360*/  HMMA.16816.F32 R24, R12, R10, R24 ;  /* 0x0000000a0c18723c */ /* 0x008fde0000001818 */
[----:B------:R-:W-:-:S08]  /*51370*/  NOP ;  /* 0x0000000000007918 */ /* 0x000fd00000000000 */
[----:B------:R-:W-:Y:S04]  /*51380*/  STL.64 [R1+0xe00], R24 ;  /* 0x000e001801007387 */ /* 0x000fe80000100a00 */
[----:B------:R0:W-:Y:S04]  /*51390*/  STL.64 [R1+0xe08], R26 ;  /* 0x000e081a01007387 */ /* 0x0001e80000100a00 */
[----:B0-----:R-:W2:Y:S04]  /*513a0*/  LDL.LU.64 R26, [R1+0x5070] ;  /* 0x00507000011a7983 */ /* 0x001ea80000300a00 */
[----:B------:R-:W2:Y:S04]  /*513b0*/  LDL.LU.64 R24, [R1+0x5068] ;  /* 0x0050680001187983 */ /* 0x000ea80000300a00 */
[----:B------:R-:W2:Y:S01]  /*513c0*/  LDL.LU R9, [R1+0x5064] ;  /* 0x0050640001097983 */ /* 0x000ea20000300800 */
[----:B------:R-:W-:-:S03]  /*513d0*/  IMAD R7, R7, 0x100, R0 ;  /* 0x0000010007077824 */ /* 0x000fc600078e0200 */
[----:B------:R-:W3:Y:S01]  /*513e0*/  LDL.LU R0, [R1+0x5060] ;  /* 0x0050600001007983 */ /* 0x000ee20000300800 */
        /* <DEDUP_REMOVED lines=8> */
[----:B------:R4:W-:Y:S04]  /*51470*/  STL.64 [R1+0x5038], R10 ;  /* 0x0050380a01007387 */ /* 0x0009e80000100a00 */
[----:B0-----:R-:W2:Y:S04]  /*51480*/  LDL.LU R8, [R1+0xdf0] ;  /* 0x000df00001087983 */ /* 0x001ea80000300800 */
[----:B-1----:R-:W2:Y:S04]  /*51490*/  LDL.LU R9, [R1+0xdf4] ;  /* 0x000df40001097983 */ /* 0x002ea80000300800 */
[----:B----4-:R-:W4:Y:S01]  /*514a0*/  LDL.LU R10, [R1+0xdf8] ;  /* 0x000df800010a7983 */ /* 0x010f220000300800 */
[----:B---3--:R-:W-:Y:S01]  /*514b0*/  IMAD.MOV.U32 R11, RZ, RZ, R0 ;  /* 0x000000ffff0b7224 */ /* 0x008fe200078e0000 */
[----:B--2---:R-:W-:-:S15]  /*514c0*/  HMMA.16816.F32 R24, R12, R2, R24 ;  /* 0x000000020c18723c */ /* 0x004fde0000001818 */
[----:B------:R-:W-:-:S08]  /*514d0*/  NOP ;  /* 0x0000000000007918 */ /* 0x000fd00000000000 */
[----:B------:R-:W-:Y:S04]  /*514e0*/  STL.64 [R1+0x1a20], R24 ;  /* 0x001a201801007387 */ /* 0x000fe80000100a00 */
[----:B------:R0:W-:Y:S01]  /*514f0*/  STL [R1+0x1a28], R26 ;  /* 0x001a281a01007387 */ /* 0x0001e20000100800 */
[----:B------:R-:W-:-:S03]  /*51500*/  IMAD.MOV.U32 R0, RZ, RZ, R27 ;  /* 0x000000ffff007224 */ /* 0x000fc600078e001b */
[----:B0-----:R-:W2:Y:S04]  /*51510*/  LDL.LU.64 R26, [R1+0x5048] ;  /* 0x00504800011a7983 */ /* 0x001ea80000300a00 */
[----:B------:R-:W2:Y:S01]  /*51520*/  LDL.LU.64 R24, [R1+0x5040] ;  /* 0x0050400001187983 */ /* 0x000ea20000300a00 */
[----:B------:R-:W-:Y:S02]  /*51530*/  F2FP.F16.E4M3.UNPACK_B R4, R4 ;  /* 0x00000004ff04723e */ /* 0x000fe400020006ff */
[----:B------:R-:W-:Y:S02]  /*51540*/  F2FP.F16.E4M3.UNPACK_B R5, R5 ;  /* 0x00000005ff05723e */ /* 0x000fe400020006ff */
[----:B------:R-:W-:Y:S02]  /*51550*/  F2FP.F16.E4M3.UNPACK_B R6, R6 ;  /* 0x00000006ff06723e */ /* 0x000fe400020006ff */
[----:B------:R-:W-:Y:S01]  /*51560*/  F2FP.F16.E4M3.UNPACK_B R7, R7 ;  /* 0x00000007ff07723e */ /* 0x000fe200020006ff */
[----:B----4-:R-:W-:Y:S06]  /*51570*/  HMMA.16816.F32 R12, R12, R20, R8 ;  /* 0x000000140c0c723c */ /* 0x010fec0000001808 */
[----:B------:R-:W-:Y:S01]  /*51580*/  HMMA.16816.F32 R8, R4, R22, R16 ;  /* 0x000000160408723c */ /* 0x000fe20000001810 */
[----:B------:R-:W-:-:S15]  /*51590*/  STL [R1+0x4118], R0 ;  /* 0x0041180001007387 */ /* 0x000fde0000100800 */
[----:B------:R-:W-:-:S01]  /*515a0*/  NOP ;  /* 0x0000000000007918 */ /* 0x000fc20000000000 */
[----:B------:R-:W-:Y:S04]  /*515b0*/  STL.64 [R1+0x17a0], R12 ;  /* 0x0017a00c01007387 */ /* 0x000fe80000100a00 */
[----:B------:R0:W-:Y:S04]  /*515c0*/  STL.64 [R1+0x17a8], R14 ;  /* 0x0017a80e01007387 */ /* 0x0001e80000100a00 */
[----:B------:R-:W-:Y:S04]  /*515d0*/  STL.64 [R1+0x1790], R8 ;  /* 0x0017900801007387 */ /* 0x000fe80000100a00 */
[----:B------:R2:W-:Y:S01]  /*515e0*/  STL.64 [R1+0x1798], R10 ;  /* 0x0017980a01007387 */ /* 0x0005e20000100a00 */
[----:B0-----:R-:W-:-:S02]  /*515f0*/  IMAD.MOV.U32 R15, RZ, RZ, R22 ;  /* 0x000000ffff0f7224 */ /* 0x001fc400078e0016 */
[----:B------:R-:W-:Y:S01]  /*51600*/  IMAD.MOV.U32 R14, RZ, RZ, R23 ;  /* 0x000000ffff0e7224 */ /* 0x000fe200078e0017 */
[----:B--2---:R-:W-:-:S15]  /*51610*/  HMMA.16816.F32 R8, R4, R28, R24 ;  /* 0x0000001c0408723c */ /* 0x004fde0000001818 */
[----:B------:R-:W-:-:S08]  /*51620*/  NOP ;  /* 0x0000000000007918 */ /* 0x000fd00000000000 */
[----:B------:R0:W-:Y:S04]  /*51630*/  STL [R1+0x1780], R8 ;  /* 0x0017800801007387 */ /* 0x0001e80000100800 */
[----:B------:R1:W-:Y:S04]  /*51640*/  STL.64 [R1+0x1788], R10 ;  /* 0x0017880a01007387 */ /* 0x0003e80000100a00 */
[----:B------:R-:W2:Y:S04]  /*51650*/  LDL.LU R20, [R1+0xd70] ;  /* 0x000d700001147983 */ /* 0x000ea80000300800 */
[----:B------:R-:W2:Y:S04]  /*51660*/  LDL.LU R21, [R1+0xd74] ;  /* 0x000d740001157983 */ /* 0x000ea80000300800 */
[----:B------:R-:W3:Y:S04]  /*51670*/  LDL.LU R22, [R1+0xd78] ;  /* 0x000d780001167983 */ /* 0x000ee80000300800 */
[----:B------:R-:W3:Y:S04]  /*51680*/  LDL.LU R23, [R1+0xd7c] ;  /* 0x000d7c0001177983 */ /* 0x000ee80000300800 */
[----:B------:R-:W4:Y:S04]  /*51690*/  LDL.LU R24, [R1+0xd90] ;  /* 0x000d900001187983 */ /* 0x000f280000300800 */
[----:B------:R-:W4:Y:S04]  /*516a0*/  LDL.LU R25, [R1+0xd94] ;  /* 0x000d940001197983 */ /* 0x000f280000300800 */
[----:B------:R-:W2:Y:S04]  /*516b0*/  LDL.LU R26, [R1+0xd98] ;  /* 0x000d9800011a7983 */ /* 0x000ea80000300800 */
[----:B------:R-:W2:Y:S01]  /*516c0*/  LDL.LU R27, [R1+0xd9c] ;  /* 0x000d9c00011b7983 */ /* 0x000ea20000300800 */
[----:B------:R-:W-:-:S03]  /*516d0*/  IMAD.MOV.U32 R0, RZ, RZ, R9 ;  /* 0x000000ffff007224 */ /* 0x000fc600078e0009 */
[----:B0-----:R-:W3:Y:S04]  /*516e0*/  LDL.LU R8, [R1+0xdc0] ;  /* 0x000dc00001087983 */ /* 0x001ee80000300800 */
[----:B------:R-:W3:Y:S04]  /*516f0*/  LDL.LU R9, [R1+0xdc4] ;  /* 0x000dc40001097983 */ /* 0x000ee80000300800 */
[----:B-1----:R-:W3:Y:S04]  /*51700*/  LDL.LU R10, [R1+0xdc8] ;  /* 0x000dc800010a7983 */ /* 0x002ee80000300800 */
[----:B------:R-:W3:Y:S04]  /*51710*/  LDL.LU R11, [R1+0xdcc] ;  /* 0x000dcc00010b7983 */ /* 0x000ee80000300800 */
[----:B------:R-:W3:Y:S04]  /*51720*/  LDL.64 R12, [R1+0x10] ;  /* 0x00001000010c7983 */ /* 0x000ee80000100a00 */
[----:B--2---:R-:W-:Y:S04]  /*51730*/  STL.64 [R1+0x5010], R26 ;  /* 0x0050101a01007387 */ /* 0x004fe80000100a00 */
[----:B----4-:R0:W-:Y:S04]  /*51740*/  STL.64 [R1+0x5008], R24 ;  /* 0x0050081801007387 */ /* 0x0101e80000100a00 */
[----:B0-----:R-:W2:Y:S04]  /*51750*/  LDL.LU R24, [R1+0xda0] ;  /* 0x000da00001187983 */ /* 0x001ea80000300800 */
[----:B------:R-:W2:Y:S04]  /*51760*/  LDL.LU R25, [R1+0xda4] ;  /* 0x000da40001197983 */ /* 0x000ea80000300800 */
[----:B------:R-:W4:Y:S04]  /*51770*/  LDL.LU R26, [R1+0xda8] ;  /* 0x000da800011a7983 */ /* 0x000f280000300800 */
[----:B------:R-:W4:Y:S04]  /*51780*/  LDL.LU R27, [R1+0xdac] ;  /* 0x000dac00011b7983 */ /* 0x000f280000300800 */
[----:B----4-:R0:W-:Y:S04]  /*51790*/  STL.64 [R1+0x5020], R26 ;  /* 0x0050201a01007387 */ /* 0x0101e80000100a00 */
[----:B0-----:R-:W4:Y:S04]  /*517a0*/  LDL R26, [R1+0x8] ;  /* 0x00000800011a7983 */ /* 0x001f280000100800 */
[----:B------:R-:W4:Y:S04]  /*517b0*/  LDL R27, [R1+0xc] ;  /* 0x00000c00011b7983 */ /* 0x000f280000100800 */
[----:B--2---:R-:W-:Y:S04]  /*517c0*/  STL.64 [R1+0x5018], R24 ;  /* 0x0050181801007387 */ /* 0x004fe80000100a00 */
[----:B------:R-:W2:Y:S04]  /*517d0*/  LDL.64 R28, [R1] ;  /* 0x00000000011c7983 */ /* 0x000ea80000100a00 */
[----:B---3--:R-:W-:Y:S04]  /*517e0*/  STL.64 [R1+0x4fe8], R22 ;  /* 0x004fe81601007387 */ /* 0x008fe80000100a00 */
[----:B------:R0:W-:Y:S04]  /*517f0*/  STL.64 [R1+0x4fe0], R20 ;  /* 0x004fe01401007387 */ /* 0x0001e80000100a00 */
[----:B0-----:R-:W3:Y:S04]  /*51800*/  LDL.LU R20, [R1+0xd80] ;  /* 0x000d800001147983 */ /* 0x001ee80000300800 */
[----:B------:R-:W3:Y:S04]  /*51810*/  LDL.LU R21, [R1+0xd84] ;  /* 0x000d840001157983 */ /* 0x000ee80000300800 */
[----:B------:R-:W4:Y:S04]  /*51820*/  LDL.LU R22, [R1+0xd88] ;  /* 0x000d880001167983 */ /* 0x000f280000300800 */
[----:B------:R-:W4:Y:S01]  /*51830*/  LDL.LU R23, [R1+0xd8c] ;  /* 0x000d8c0001177983 */ /* 0x000f220000300800 */
[C---:B------:R-:W-:Y:S03]  /*51840*/  HMMA.16816.F32 R8, R4.reuse, R12, R8 ;  /* 0x0000000c0408723c */ /* 0x040fe60000001808 */
[----:B----4-:R-:W-:Y:S04]  /*51850*/  STL.64 [R1+0x5030], R22 ;  /* 0x0050301601007387 */ /* 0x010fe80000100a00 */
[----:B---3--:R0:W-:Y:S04]  /*51860*/  STL.64 [R1+0x5028], R20 ;  /* 0x0050281401007387 */ /* 0x0081e80000100a00 */
[----:B0-----:R-:W3:Y:S04]  /*51870*/  LDL.LU R20, [R1+0xdb0] ;  /* 0x000db00001147983 */ /* 0x001ee80000300800 */
[----:B------:R-:W3:Y:S04]  /*51880*/  LDL.LU R21, [R1+0xdb4] ;  /* 0x000db40001157983 */ /* 0x000ee80000300800 */
[----:B------:R-:W3:Y:S04]  /*51890*/  LDL.LU R22, [R1+0xdb8] ;  /* 0x000db80001167983 */ /* 0x000ee80000300800 */
        /* <DEDUP_REMOVED lines=9> */
[----:B------:R-:W2:Y:S04]  /*51930*/  LDL.LU R18, [R1+0xd68] ;  /* 0x000d680001127983 */ /* 0x000ea80000300800 */
[----:B------:R-:W2:Y:S04]  /*51940*/  LDL.LU R19, [R1+0xd6c] ;  /* 0x000d6c0001137983 */ /* 0x000ea80000300800 */
[----:B------:R-:W-:Y:S04]  /*51950*/  STL [R1+0x411c], R0 ;  /* 0x00411c0001007387 */ /* 0x000fe80000100800 */
[----:B------:R-:W-:Y:S04]  /*51960*/  STL.64 [R1+0x1770], R8 ;  /* 0x0017700801007387 */ /* 0x000fe80000100a00 */
[----:B------:R0:W-:Y:S04]  /*51970*/  STL.64 [R1+0x1778], R10 ;  /* 0x0017780a01007387 */ /* 0x0001e80000100a00 */
[----:B0-----:R-:W4:Y:S01]  /*51980*/  LDL.LU.64 R10, [R1+0x5038] ;  /* 0x00503800010a7983 */ /* 0x001f220000300a00 */
[----:B---3--:R-:W-:Y:S01]  /*51990*/  HMMA.16816.F32 R24, R4, R26, R20 ;  /* 0x0000001a0418723c */ /* 0x008fe20000001814 */
[----:B------:R-:W-:-:S02]  /*519a0*/  IMAD.MOV.U32 R8, RZ, RZ, R12 ;  /* 0x000000ffff087224 */ /* 0x000fc400078e000c */
[----:B------:R-:W-:-:S15]  /*519b0*/  IMAD.MOV.U32 R9, RZ, RZ, R13 ;  /* 0x000000ffff097224 */ /* 0x000fde00078e000d */
[----:B------:R-:W-:-:S06]  /*519c0*/  NOP ;  /* 0x0000000000007918 */ /* 0x000fcc0000000000 */
[----:B------:R-:W-:Y:S01]  /*519d0*/  IMAD.MOV.U32 R0, RZ, RZ, R27 ;  /* 0x000000ffff007224 */ /* 0x000fe200078e001b */
[----:B----4-:R-:W-:Y:S04]  /*519e0*/  STL.64 [R1+0x4fa8], R10 ;  /* 0x004fa80a01007387 */ /* 0x010fe80000100a00 */
[----:B------:R0:W-:Y:S04]  /*519f0*/  STL.64 [R1+0x4fa0], R8 ;  /* 0x004fa00801007387 */ /* 0x0001e80000100a00 */
[----:B0-----:R-:W3:Y:S04]  /*51a00*/  LDL.LU R8, [R1+0xd40] ;  /* 0x000d400001087983 */ /* 0x001ee80000300800 */
[----:B------:R-:W3:Y:S04]  /*51a10*/  LDL.LU R9, [R1+0xd44] ;  /* 0x000d440001097983 */ /* 0x000ee80000300800 */
[----:B------:R-:W3:Y:S04]  /*51a20*/  LDL.LU R10, [R1+0xd48] ;  /* 0x000d4800010a7983 */ /* 0x000ee80000300800 */
[----:B------:R-:W3:Y:S04]  /*51a30*/  LDL.LU R11, [R1+0xd4c] ;  /* 0x000d4c00010b7983 */ /* 0x000ee80000300800 */
[----:B------:R-:W4:Y:S04]  /*51a40*/  LDL.LU R12, [R1+0x1880] ;  /* 0x00188000010c7983 */ /* 0x000f280000300800 */
[----:B------:R-:W4:Y:S04]  /*51a50*/  LDL.LU R13, [R1+0x1888] ;  /* 0x00188800010d7983 */ /* 0x000f280000300800 */
[----:B------:R-:W2:Y:S04]  /*51a60*/  LDL.LU.64 R22, [R1+0x5030] ;  /* 0x0050300001167983 */ /* 0x000ea80000300a00 */
[----:B------:R-:W2:Y:S04]  /*51a70*/  LDL.LU.64 R20, [R1+0x5028] ;  /* 0x0050280001147983 */ /* 0x000ea80000300a00 */
[----:B------:R-:W-:Y:S04]  /*51a80*/  STL.64 [R1+0x1760], R24 ;  /* 0x0017601801007387 */ /* 0x000fe80000100a00 */
[----:B------:R0:W-:Y:S04]  /*51a90*/  STL [R1+0x1768], R26 ;  /* 0x0017681a01007387 */ /* 0x0001e80000100800 */
[----:B0-----:R-:W3:Y:S04]  /*51aa0*/  LDL.LU.64 R26, [R1+0x5020] ;  /* 0x00502000011a7983 */ /* 0x001ee80000300a00 */
[----:B------:R-:W3:Y:S04]  /*51ab0*/  LDL.LU.64 R24, [R1+0x5018] ;  /* 0x0050180001187983 */ /* 0x000ee80000300a00 */
[----:B------:R0:W-:Y:S02]  /*51ac0*/  STL [R1+0x4124], R0 ;  /* 0x0041240001007387 */ /* 0x0001e40000100800 */
[----:B0-----:R-:W-:Y:S01]  /*51ad0*/  IMAD.MOV.U32 R0, RZ, RZ, R29 ;  /* 0x000000ffff007224 */ /* 0x001fe200078e001d */
        /* <DEDUP_REMOVED lines=14> */
[----:B0-----:R-:W4:Y:S04]  /*51bc0*/  LDL.LU R28, [R1+0x1884] ;  /* 0x00188400011c7983 */ /* 0x001f280000300800 */
[----:B------:R-:W4:Y:S01]  /*51bd0*/  LDL.LU R29, [R1+0x188c] ;  /* 0x00188c00011d7983 */ /* 0x000f220000300800 */
        /* <DEDUP_REMOVED lines=16> */
[----:B------:R-:W4:Y:S04]  /*51ce0*/  LDL.LU R26, [R1+0xd28] ;  /* 0x000d2800011a7983 */ /* 0x000f280000300800 */
        /* <DEDUP_REMOVED lines=15> */
[----:B0-----:R-:W3:Y:S04]  /*51de0*/  LDL.LU R20, [R1+0xd30] ;  /* 0x000d300001147983 */ /* 0x001ee80000300800 */
[----:B------:R-:W3:Y:S04]  /*51df0*/  LDL.LU R21, [R1+0xd34] ;  /* 0x000d340001157983 */ /* 0x000ee80000300800 */
[----:B------:R-:W3:Y:S04]  /*51e00*/  LDL.LU R22, [R1+0xd38] ;  /* 0x000d380001167983 */ /* 0x000ee80000300800 */
[----:B------:R-:W3:Y:S01]  /*51e10*/  LDL.LU R23, [R1+0xd3c] ;  /* 0x000d3c0001177983 */ /* 0x000ee20000300800 */
[C---:B--2---:R-:W-:Y:S06]  /*51e20*/  HMMA.16816.F32 R8, R4.reuse, R18, R8 ;  /* 0x000000120408723c */ /* 0x044fec0000001808 */
[----:B---3--:R-:W-:-:S15]  /*51e30*/  HMMA.16816.F32 R20, R4, R16, R20 ;  /* 0x000000100414723c */ /* 0x008fde0000001814 */
[----:B------:R-:W-:-:S02]  /*51e40*/  NOP ;  /* 0x0000000000007918 */ /* 0x000fc40000000000 */
[----:B------:R-:W-:Y:S04]  /*51e50*/  STL.64 [R1+0x16f0], R8 ;  /* 0x0016f00801007387 */ /* 0x000fe80000100a00 */
[----:B------:R0:W-:Y:S04]  /*51e60*/  STL.64 [R1+0x16f8], R10 ;  /* 0x0016f80a01007387 */ /* 0x0001e80000100a00 */
[----:B0-----:R-:W4:Y:S04]  /*51e70*/  LDL.LU.64 R10, [R1+0x4fa8] ;  /* 0x004fa800010a7983 */ /* 0x001f280000300a00 */
[----:B------:R-:W2:Y:S04]  /*51e80*/  LDL.LU.64 R8, [R1+0x4fa0] ;  /* 0x004fa00001087983 */ /* 0x000ea80000300a00 */
[----:B------:R0:W-:Y:S04]  /*51e90*/  STL.64 [R1+0xde0], R20 ;  /* 0x000de01401007387 */ /* 0x0001e80000100a00 */
[----:B------:R1:W-:Y:S04]  /*51ea0*/  STL.64 [R1+0xde8], R22 ;  /* 0x000de81601007387 */ /* 0x0003e80000100a00 */
[----:B0-----:R-:W3:Y:S04]  /*51eb0*/  LDL.LU R20, [R1+0xcb0] ;  /* 0x000cb00001147983 */ /* 0x001ee80000300800 */
[----:B------:R-:W3:Y:S04]  /*51ec0*/  LDL.LU R21, [R1+0xcb4] ;  /* 0x000cb40001157983 */ /* 0x000ee80000300800 */
[----:B-1----:R-:W4:Y:S04]  /*51ed0*/  LDL.LU R22, [R1+0xcb8] ;  /* 0x000cb80001167983 */ /* 0x002f280000300800 */
[----:B------:R-:W4:Y:S04]  /*51ee0*/  LDL.LU R23, [R1+0xcbc] ;  /* 0x000cbc0001177983 */ /* 0x000f280000300800 */
[----:B----4-:R-:W-:Y:S04]  /*51ef0*/  STL.64 [R1+0x4f20], R22 ;  /* 0x004f201601007387 */ /* 0x010fe80000100a00 */
[----:B---3--:R-:W-:Y:S04]  /*51f00*/  STL.64 [R1+0x4f18], R20 ;  /* 0x004f181401007387 */ /* 0x008fe80000100a00 */
[----:B------:R-:W-:Y:S04]  /*51f10*/  STL.64 [R1+0x4ed8], R18 ;  /* 0x004ed81201007387 */ /* 0x000fe80000100a00 */
[----:B------:R0:W-:Y:S02]  /*51f20*/  STL.64 [R1+0x4ed0], R16 ;  /* 0x004ed01001007387 */ /* 0x0001e40000100a00 */
[----:B0-----:R-:W-:Y:S02]  /*51f30*/  HMMA.16816.F32 R16, R4, R10, R24 ;  /* 0x0000000a0410723c */ /* 0x001fe40000001818 */
[----:B------:R-:W3:-:S15]  /*51f40*/  LDL.LU R24, [R1+0xcd0] ;  /* 0x000cd00001187983 */ /* 0x000ede0000300800 */
[----:B------:R-:W-:-:S06]  /*51f50*/  NOP ;  /* 0x0000000000007918 */ /* 0x000fcc0000000000 */
[----:B------:R-:W-:Y:S04]  /*51f60*/  STL.64 [R1+0xdd0], R16 ;  /* 0x000dd01001007387 */ /* 0x000fe80000100a00 */
[----:B------:R-:W-:Y:S04]  /*51f70*/  STL.64 [R1+0xdd8], R18 ;  /* 0x000dd81201007387 */ /* 0x000fe80000100a00 */
[----:B------:R-:W3:Y:S04]  /*51f80*/  LDL.LU R25, [R1+0xcd4] ;  /* 0x000cd40001197983 */ /* 0x000ee80000300800 */
[----:B------:R-:W4:Y:S04]  /*51f90*/  LDL.LU R26, [R1+0xcd8] ;  /* 0x000cd800011a7983 */ /* 0x000f280000300800 */
[----:B------:R-:W4:Y:S01]  /*51fa0*/  LDL.LU R27, [R1+0xcdc] ;  /* 0x000cdc00011b7983 */ /* 0x000f220000300800 */
[----:B--2---:R-:W-:-:S02]  /*51fb0*/  IMAD.MOV.U32 R22, RZ, RZ, R8 ;  /* 0x000000ffff167224 */ /* 0x004fc400078e0008 */
[----:B------:R-:W-:Y:S01]  /*51fc0*/  IMAD.MOV.U32 R23, RZ, RZ, R9 ;  /* 0x000000ffff177224 */ /* 0x000fe200078e0009 */
[----:B----4-:R-:W-:Y:S04]  /*51fd0*/  STL.64 [R1+0x4f30], R26 ;  /* 0x004f301a01007387 */ /* 0x010fe80000100a00 */
[----:B---3--:R-:W-:Y:S04]  /*51fe0*/  STL.64 [R1+0x4f28], R24 ;  /* 0x004f281801007387 */ /* 0x008fe80000100a00 */
[----:B------:R-:W2:Y:S04]  /*51ff0*/  LDL.LU R8, [R1+0x4f9c] ;  /* 0x004f9c0001087983 */ /* 0x000ea80000300800 */
[----:B------:R-:W2:Y:S04]  /*52000*/  LDL.LU R9, [R1+0x4f98] ;  /* 0x004f980001097983 */ /* 0x000ea80000300800 */
[----:B------:R-:W3:Y:S04]  /*52010*/  LDL.64 R20, [R1+0x18] ;  /* 0x0000180001147983 */ /* 0x000ee80000100a00 */
[----:B------:R0:W-:Y:S02]  /*52020*/  STL.64 [R1+0x4f50], R22 ;  /* 0x004f501601007387 */ /* 0x0001e40000100a00 */
[----:B0-----:R-:W-:-:S02]  /*52030*/  IMAD.MOV.U32 R23, RZ, RZ, R14 ;  /* 0x000000ffff177224 */ /* 0x001fc400078e000e */
[----:B---3--:R0:W-:Y:S04]  /*52040*/  STL.64 [R1+0x4f48], R20 ;  /* 0x004f481401007387 */ /* 0x0081e80000100a00 */
[----:B------:R-:W3:Y:S04]  /*52050*/  LDL.LU R24, [R1+0xce0] ;  /* 0x000ce00001187983 */ /* 0x000ee80000300800 */
[----:B------:R-:W3:Y:S04]  /*52060*/  LDL.LU R25, [R1+0xce4] ;  /* 0x000ce40001197983 */ /* 0x000ee80000300800 */
[----:B------:R-:W4:Y:S04]  /*52070*/  LDL.LU R26, [R1+0xce8] ;  /* 0x000ce800011a7983 */ /* 0x000f280000300800 */
[----:B------:R-:W4:Y:S04]  /*52080*/  LDL.LU R27, [R1+0xcec] ;  /* 0x000cec00011b7983 */ /* 0x000f280000300800 */
[----:B------:R-:W2:Y:S04]  /*52090*/  LDL.LU R19, [R1+0x1894] ;  /* 0x0018940001137983 */ /* 0x000ea80000300800 */
[----:B------:R-:W2:Y:S04]  /*520a0*/  LDL.LU R14, [R1+0x1890] ;  /* 0x00189000010e7983 */ /* 0x000ea80000300800 */
[----:B0-----:R-:W3:Y:S01]  /*520b0*/  LDL.64 R20, [R1+0x20] ;  /* 0x0000200001147983 */ /* 0x001ee20000100a00 */
[----:B------:R-:W-:-:S05]  /*520c0*/  IMAD.MOV.U32 R22, RZ, RZ, R15 ;  /* 0x000000ffff167224 */ /* 0x000fca00078e000f */
[----:B------:R-:W-:Y:S04]  /*520d0*/  STL.64 [R1+0x4f80], R22 ;  /* 0x004f801601007387 */ /* 0x000fe80000100a00 */
[----:B---3--:R-:W-:Y:S04]  /*520e0*/  STL.64 [R1+0x4f78], R20 ;  /* 0x004f781401007387 */ /* 0x008fe80000100a00 */
[----:B----4-:R-:W-:Y:S04]  /*520f0*/  STL.64 [R1+0x4f40], R26 ;  /* 0x004f401a01007387 */ /* 0x010fe80000100a00 */
[----:B------:R0:W-:Y:S04]  /*52100*/  STL.64 [R1+0x4f38], R24 ;  /* 0x004f381801007387 */ /* 0x0001e80000100a00 */
[----:B0-----:R-:W3:Y:S04]  /*52110*/  LDL.LU R24, [R1+0xcf0] ;  /* 0x000cf00001187983 */ /* 0x001ee80000300800 */
[----:B------:R-:W3:Y:S04]  /*52120*/  LDL.LU R25, [R1+0xcf4] ;  /* 0x000cf40001197983 */ /* 0x000ee80000300800 */
[----:B------:R-:W4:Y:S04]  /*52130*/  LDL.LU R26, [R1+0xcf8] ;  /* 0x000cf800011a7983 */ /* 0x000f280000300800 */
[----:B------:R-:W4:Y:S04]  /*52140*/  LDL.LU R27, [R1+0xcfc] ;  /* 0x000cfc00011b7983 */ /* 0x000f280000300800 */
[----:B------:R-:W2:Y:S04]  /*52150*/  LDL.LU R15, [R1+0x1898] ;  /* 0x00189800010f7983 */ /* 0x000ea80000300800 */
[----:B------:R-:W3:Y:S04]  /*52160*/  LDL.LU R20, [R1+0x1000] ;  /* 0x0010000001147983 */ /* 0x000ee80000300800 */
[----:B------:R-:W3:Y:S04]  /*52170*/  LDL.LU R21, [R1+0x1004] ;  /* 0x0010040001157983 */ /* 0x000ee80000300800 */
[----:B------:R-:W4:Y:S04]  /*52180*/  LDL.LU R22, [R1+0x1008] ;  /* 0x0010080001167983 */ /* 0x000f280000300800 */
[----:B------:R-:W4:Y:S04]  /*52190*/  LDL.LU R23, [R1+0x100c] ;  /* 0x00100c0001177983 */ /* 0x000f280000300800 */
[----:B----4-:R-:W-:Y:S04]  /*521a0*/  STL.64 [R1+0x4f90], R22 ;  /* 0x004f901601007387 */ /* 0x010fe80000100a00 */
[----:B---3--:R0:W-:Y:S04]  /*521b0*/  STL.64 [R1+0x4f88], R20 ;  /* 0x004f881401007387 */ /* 0x0081e80000100a00 */
[----:B0-----:R-:W3:Y:S04]  /*521c0*/  LDL.LU R20, [R1+0x1010] ;  /* 0x0010100001147983 */ /* 0x001ee80000300800 */
[----:B------:R-:W3:Y:S04]  /*521d0*/  LDL.LU R21, [R1+0x1014] ;  /* 0x0010140001157983 */ /* 0x000ee80000300800 */
[----:B------:R-:W3:Y:S04]  /*521e0*/  LDL.LU R22, [R1+0x1018] ;  /* 0x0010180001167983 */ /* 0x000ee80000300800 */
[----:B------:R-:W3:Y:S04]  /*521f0*/  LDL.LU R23, [R1+0x101c] ;  /* 0x00101c0001177983 */ /* 0x000ee80000300800 */
[----:B------:R-:W-:Y:S04]  /*52200*/  STL.64 [R1+0x4f60], R26 ;  /* 0x004f601a01007387 */ /* 0x000fe80000100a00 */
[----:B------:R0:W-:Y:S04]  /*52210*/  STL.64 [R1+0x4f58], R24 ;  /* 0x004f581801007387 */ /* 0x0001e80000100a00 */
[----:B0-----:R-:W4:Y:S04]  /*52220*/  LDL.LU R24, [R1+0xd00] ;  /* 0x000d000001187983 */ /* 0x001f280000300800 */
[----:B------:R-:W4:Y:S04]  /*52230*/  LDL.LU R25, [R1+0xd04] ;  /* 0x000d040001197983 */ /* 0x000f280000300800 */
[----:B------:R-:W4:Y:S04]  /*52240*/  LDL.LU R26, [R1+0xd08] ;  /* 0x000d0800011a7983 */ /* 0x000f280000300800 */
[----:B------:R-:W4:Y:S01]  /*52250*/  LDL.LU R27, [R1+0xd0c] ;  /* 0x000d0c00011b7983 */ /* 0x000f220000300800 */
[----:B------:R-:W-:-:S02]  /*52260*/  IMAD R12, R12, 0x100, R28 ;  /* 0x000001000c0c7824 */ /* 0x000fc400078e021c */
[----:B------:R-:W-:Y:S02]  /*52270*/  IMAD R13, R13, 0x100, R29 ;  /* 0x000001000d0d7824 */ /* 0x000fe400078e021d */
[----:B--2---:R-:W-:Y:S01]  /*52280*/  IMAD R14, R14, 0x100, R19 ;  /* 0x000001000e0e7824 */ /* 0x004fe200078e0213 */
[C---:B---3--:R-:W-:Y:S01]  /*52290*/  HMMA.16816.F32 R20, R4.reuse, R8, R20 ;  /* 0x000000080414723c */ /* 0x048fe20000001814 */
[----:B----4-:R-:W-:Y:S04]  /*522a0*/  STL.64 [R1+0x4f70], R26 ;  /* 0x004f701a01007387 */ /* 0x010fe80000100a00 */
[----:B------:R0:W-:Y:S04]  /*522b0*/  STL.64 [R1+0x4f68], R24 ;  /* 0x004f681801007387 */ /* 0x0001e80000100a00 */
[----:B0-----:R-:W2:Y:S04]  /*522c0*/  LDL.LU R24, [R1+0xd10] ;  /* 0x000d100001187983 */ /* 0x001ea80000300800 */
[----:B------:R-:W2:Y:S04]  /*522d0*/  LDL.LU R25, [R1+0xd14] ;  /* 0x000d140001197983 */ /* 0x000ea80000300800 */
[----:B------:R-:W2:Y:S04]  /*522e0*/  LDL.LU R26, [R1+0xd18] ;  /* 0x000d1800011a7983 */ /* 0x000ea80000300800 */
[----:B------:R-:W2:Y:S04]  /*522f0*/  LDL.LU R27, [R1+0xd1c] ;  /* 0x000d1c00011b7983 */ /* 0x000ea80000300800 */
[----:B------:R-:W3:Y:S04]  /*52300*/  LDL.64 R28, [R1+0x8] ;  /* 0x00000800011c7983 */ /* 0x000ee80000100a00 */
[----:B------:R0:W-:Y:S04]  /*52310*/  STL [R1+0x4eac], R10 ;  /* 0x004eac0a01007387 */ /* 0x0001e80000100800 */
[----:B0-----:R-:W4:Y:S04]  /*52320*/  LDL.LU R10, [R1+0x189c] ;  /* 0x00189c00010a7983 */ /* 0x001f280000300800 */
[----:B------:R-:W-:Y:S04]  /*52330*/  STL [R1+0x4ea8], R11 ;  /* 0x004ea80b01007387 */ /* 0x000fe80000100800 */
[----:B------:R-:W3:Y:S04]  /*52340*/  LDL.LU R16, [R1+0xca0] ;  /* 0x000ca00001107983 */ /* 0x000ee80000300800 */
[----:B------:R-:W3:Y:S04]  /*52350*/  LDL.LU R17, [R1+0xca4] ;  /* 0x000ca40001117983 */ /* 0x000ee80000300800 */
[----:B------:R-:W3:Y:S04]  /*52360*/  LDL.LU R18, [R1+0xca8] ;  /* 0x000ca80001127983 */ /* 0x000ee80000300800 */
[----:B------:R-:W3:Y:S04]  /*52370*/  LDL.LU R19, [R1+0xcac] ;  /* 0x000cac0001137983 */ /* 0x000ee80000300800 */
[----:B------:R-:W-:Y:S04]  /*52380*/  STL.64 [R1+0x1a10], R20 ;  /* 0x001a101401007387 */ /* 0x000fe80000100a00 */
[----:B------:R0:W-:Y:S04]  /*52390*/  STL.64 [R1+0x1a18], R22 ;  /* 0x001a181601007387 */ /* 0x0001e80000100a00 */
[----:B0-----:R-:W2:Y:S04]  /*523a0*/  LDL.LU.64 R22, [R1+0x4f90] ;  /* 0x004f900001167983 */ /* 0x001ea80000300a00 */
[----:B------:R-:W2:Y:S04]  /*523b0*/  LDL.LU.64 R20, [R1+0x4f88] ;  /* 0x004f880001147983 */ /* 0x000ea80000300a00 */
[----:B------:R0:W-:Y:S04]  /*523c0*/  STL [R1+0x4e90], R8 ;  /* 0x004e900801007387 */ /* 0x0001e80000100800 */
[----:B------:R-:W-:Y:S04]  /*523d0*/  STL [R1+0x4e8c], R9 ;  /* 0x004e8c0901007387 */ /* 0x000fe80000100800 */
[----:B0-----:R-:W3:Y:S01]  /*523e0*/  LDL R8, [R1] ;  /* 0x0000000001087983 */ /* 0x001ee20000100800 */
[----:B--2---:R-:W-:-:S15]  /*523f0*/  HMMA.16816.F32 R20, R4, R2, R20 ;  /* 0x000000020414723c */ /* 0x004fde0000001814 */
[----:B------:R-:W-:-:S08]  /*52400*/  NOP ;  /* 0x0000000000007918 */ /* 0x000fd00000000000 */
[----:B------:R-:W-:Y:S04]  /*52410*/  STL.64 [R1+0x1a00], R20 ;  /* 0x001a001401007387 */ /* 0x000fe80000100a00 */
[----:B------:R0:W-:Y:S04]  /*52420*/  STL.64 [R1+0x1a08], R22 ;  /* 0x001a081601007387 */ /* 0x0001e80000100a00 */
[----:B0-----:R-:W2:Y:S04]  /*52430*/  LDL.LU.64 R22, [R1+0x4f80] ;  /* 0x004f800001167983 */ /* 0x001ea80000300a00 */
[----:B------:R-:W3:Y:S01]  /*52440*/  LDL.LU.64 R20, [R1+0x4f78] ;  /* 0x004f780001147983 */ /* 0x000ee20000300a00 */
[----:B----4-:R-:W-:Y:S01]  /*52450*/  IMAD R15, R15, 0x100, R10 ;  /* 0x000001000f0f7824 */ /* 0x010fe200078e020a */
[----:B------:R-:W-:-:S02]  /*52460*/  F2FP.F16.E4M3.UNPACK_B R12, R12 ;  /* 0x0000000cff0c723e */ /* 0x000fc400020006ff */
[----:B------:R-:W-:Y:S02]  /*52470*/  F2FP.F16.E4M3.UNPACK_B R13, R13 ;  /* 0x0000000dff0d723e */ /* 0x000fe400020006ff */
[----:B------:R-:W-:Y:S01]  /*52480*/  F2FP.F16.E4M3.UNPACK_B R14, R14 ;  /* 0x0000000eff0e723e */ /* 0x000fe200020006ff */
[----:B---3--:R-:W-:Y:S01]  /*52490*/  HMMA.16816.F32 R4, R4, R20, R24 ;  /* 0x000000140404723c */ /* 0x008fe20000001818 */
[----:B------:R-:W2:Y:S04]  /*524a0*/  LDL.LU.64 R26, [R1+0x4f70] ;  /* 0x004f7000011a7983 */ /* 0x000ea80000300a00 */
[----:B------:R-:W2:Y:S01]  /*524b0*/  LDL.LU.64 R24, [R1+0x4f68] ;  /* 0x004f680001187983 */ /* 0x000ea20000300a00 */
[----:B------:R-:W-:Y:S01]  /*524c0*/  F2FP.F16.E4M3.UNPACK_B R15, R15 ;  /* 0x0000000fff0f723e */ /* 0x000fe200020006ff */
[----:B------:R-:W-:-:S02]  /*524d0*/  IMAD.MOV.U32 R11, RZ, RZ, R20 ;  /* 0x000000ffff0b7224 */ /* 0x000fc400078e0014 */
[----:B------:R-:W-:-:S14]  /*524e0*/  IMAD.MOV.U32 R10, RZ, RZ, R21 ;  /* 0x000000ffff0a7224 */ /* 0x000fdc00078e0015 */
[----:B------:R0:W-:Y:S04]  /*524f0*/  STL.64 [R1+0x16e0], R4 ;  /* 0x0016e00401007387 */ /* 0x0001e80000100a00 */
[----:B------:R1:W-:Y:S04]  /*52500*/  STL.64 [R1+0x16e8], R6 ;  /* 0x0016e80601007387 */ /* 0x0003e80000100a00 */
[----:B0-----:R-:W3:Y:S04]  /*52510*/  LDL.LU R4, [R1+0xcc0] ;  /* 0x000cc00001047983 */ /* 0x001ee80000300800 */
[----:B------:R-:W3:Y:S04]  /*52520*/  LDL.LU R5, [R1+0xcc4] ;  /* 0x000cc40001057983 */ /* 0x000ee80000300800 */
[----:B-1----:R-:W3:Y:S04]  /*52530*/  LDL.LU R6, [R1+0xcc8] ;  /* 0x000cc80001067983 */ /* 0x002ee80000300800 */
[----:B------:R-:W3:Y:S01]  /*52540*/  LDL.LU R7, [R1+0xccc] ;  /* 0x000ccc0001077983 */ /* 0x000ee20000300800 */
[----:B--2---:R-:W-:Y:S03]  /*52550*/  HMMA.16816.F32 R20, R12, R22, R24 ;  /* 0x000000160c14723c */ /* 0x004fe60000001818 */
[----:B------:R-:W2:Y:S04]  /*52560*/  LDL.LU.64 R26, [R1+0x4f60] ;  /* 0x004f6000011a7983 */ /* 0x000ea80000300a00 */
[----:B------:R-:W2:-:S15]  /*52570*/  LDL.LU.64 R24, [R1+0x4f58] ;  /* 0x004f580001187983 */ /* 0x000e9e0000300a00 */
[----:B------:R-:W-:-:S01]  /*52580*/  NOP ;  /* 0x0000000000007918 */ /* 0x000fc20000000000 */
[----:B------:R-:W-:Y:S04]  /*52590*/  STL.64 [R1+0x16d0], R20 ;  /* 0x0016d01401007387 */ /* 0x000fe80000100a00 */
[----:B------:R0:W-:Y:S04]  /*525a0*/  STL.64 [R1+0x16d8], R22 ;  /* 0x0016d81601007387 */ /* 0x0001e80000100a00 */
[----:B0-----:R-:W4:Y:S04]  /*525b0*/  LDL.LU.64 R22, [R1+0x4f50] ;  /* 0x004f500001167983 */ /* 0x001f280000300a00 */
[----:B------:R-:W2:Y:S02]  /*525c0*/  LDL.LU.64 R20, [R1+0x4f48] ;  /* 0x004f480001147983 */ /* 0x000ea40000300a00 */
[----:B--2---:R-:W-:-:S15]  /*525d0*/  HMMA.16816.F32 R24, R12, R20, R24 ;  /* 0x000000140c18723c */ /* 0x004fde0000001818 */
[----:B------:R-:W-:-:S08]  /*525e0*/  NOP ;  /* 0x0000000000007918 */ /* 0x000fd00000000000 */
[----:B------:R-:W-:Y:S04]  /*525f0*/  STL.64 [R1+0x16c0], R24 ;  /* 0x0016c01801007387 */ /* 0x000fe80000100a00 */
[----:B------:R0:W-:Y:S04]  /*52600*/  STL.64 [R1+0x16c8], R26 ;  /* 0x0016c81a01007387 */ /* 0x0001e80000100a00 */
[----:B0-----:R-:W4:Y:S04]  /*52610*/  LDL.LU.64 R26, [R1+0x4f40] ;  /* 0x004f4000011a7983 */ /* 0x001f280000300a00 */
[----:B------:R-:W4:Y:S01]  /*52620*/  LDL.LU.64 R24, [R1+0x4f38] ;  /* 0x004f380001187983 */ /* 0x000f220000300a00 */
[----:B------:R-:W-:-:S02]  /*52630*/  IMAD.MOV.U32 R9, RZ, RZ, R0 ;  /* 0x000000ffff097224 */ /* 0x000fc400078e0000 */
[----:B------:R-:W-:-:S05]  /*52640*/  IMAD.MOV.U32 R0, RZ, RZ, R21 ;  /* 0x000000ffff007224 */ /* 0x000fca00078e0015 */
[----:B------:R0:W-:Y:S01]  /*52650*/  STL [R1+0x4e88], R0 ;  /* 0x004e880001007387 */ /* 0x0001e20000100800 */
[----:B----4-:R-:W-:Y:S03]  /*52660*/  HMMA.16816.F32 R20, R12, R22, R24 ;  /* 0x000000160c14723c */ /* 0x010fe60000001818 */
[----:B------:R-:W2:Y:S04]  /*52670*/  LDL.LU.64 R26, [R1+0x4f30] ;  /* 0x004f3000011a7983 */ /* 0x000ea80000300a00 */
[----:B------:R-:W2:Y:S01]  /*52680*/  LDL.LU.64 R24, [R1+0x4f28] ;  /* 0x004f280001187983 */ /* 0x000ea20000300a00 */
[----:B0-----:R-:W-:-:S15]  /*52690*/  IMAD.MOV.U32 R0, RZ, RZ, R29 ;  /* 0x000000ffff007224 */ /* 0x001fde00078e001d */
[----:B------:R-:W-:Y:S04]  /*526a0*/  STL.64 [R1+0x16b0], R20 ;  /* 0x0016b01401007387 */ /* 0x000fe80000100a00 */
[----:B------:R0:W-:Y:S04]  /*526b0*/  STL.64 [R1+0x16b8], R22 ;  /* 0x0016b81601007387 */ /* 0x0001e80000100a00 */
[----:B0-----:R-:W4:Y:S04]  /*526c0*/  LDL.LU.64 R22, [R1+0x4f20] ;  /* 0x004f200001167983 */ /* 0x001f280000300a00 */
[----:B------:R-:W4:Y:S01]  /*526d0*/  LDL.LU.64 R20, [R1+0x4f18] ;  /* 0x004f180001147983 */ /* 0x000f220000300a00 */
[----:B--2---:R-:W-:-:S15]  /*526e0*/  HMMA.16816.F32 R24, R12, R28, R24 ;  /* 0x0000001c0c18723c */ /* 0x004fde0000001818 */
[----:B------:R-:W-:-:S08]  /*526f0*/  NOP ;  /* 0x0000000000007918 */ /* 0x000fd00000000000 */
[----:B------:R-:W-:Y:S04]  /*52700*/  STL.64 [R1+0x16a0], R24 ;  /* 0x0016a01801007387 */ /* 0x000fe80000100a00 */
[----:B------:R0:W-:Y:S04]  /*52710*/  STL.64 [R1+0x16a8], R26 ;  /* 0x0016a81a01007387 */ /* 0x0001e80000100a00 */
[----:B0-----:R-:W2:Y:S04]  /*52720*/  LDL.LU.64 R26, [R1+0x4f10] ;  /* 0x004f1000011a7983 */ /* 0x001ea80000300a00 */
[----:B------:R-:W2:Y:S04]  /*52730*/  LDL.LU.64 R24, [R1+0x4f08] ;  /* 0x004f080001187983 */ /* 0x000ea80000300a00 */
[----:B------:R-:W4:Y:S01]  /*52740*/  LDL.LU.64 R28, [R1+0x4f00] ;  /* 0x004f0000011c7983 */ /* 0x000f220000300a00 */
[----:B---3--:R-:W-:-:S15]  /*52750*/  HMMA.16816.F32 R4, R12, R8, R4 ;  /* 0x000000080c04723c */ /* 0x008fde0000001804 */
[----:B------:R-:W-:-:S08]  /*52760*/  NOP ;  /* 0x0000000000007918 */ /* 0x000fd00000000000 */
[----:B------:R-:W-:Y:S04]  /*52770*/  STL.64 [R1+0x1690], R4 ;  /* 0x0016900401007387 */ /* 0x000fe80000100a00 */
[----:B------:R4:W-:Y:S02]  /*52780*/  STL.64 [R1+0x1698], R6 ;  /* 0x0016980601007387 */ /* 0x0009e40000100a00 */
[C---:B----4-:R-:W-:Y:S06]  /*52790*/  HMMA.16816.F32 R4, R12.reuse, R28, R20 ;  /* 0x0000001c0c04723c */ /* 0x050fec0000001814 */
[----:B--2---:R-:W-:Y:S01]  /*527a0*/  HMMA.16816.F32 R16, R12, R26, R16 ;  /* 0x0000001a0c10723c */ /* 0x004fe20000001810 */
[----:B------:R-:W2:-:S15]  /*527b0*/  LDL.LU R20, [R1+0xc90] ;  /* 0x000c900001147983 */ /* 0x000e9e0000300800 */
[----:B------:R-:W-:-:S01]  /*527c0*/  NOP ;  /* 0x0000000000007918 */ /* 0x000fc20000000000 */
[----:B------:R-:W-:Y:S04]  /*527d0*/  STL.64 [R1+0x1680], R4 ;  /* 0x0016800401007387 */ /* 0x000fe80000100a00 */
[----:B------:R0:W-:Y:S04]  /*527e0*/  STL.64 [R1+0x1688], R6 ;  /* 0x0016880601007387 */ /* 0x0001e80000100a00 */
[----:B------:R-:W2:Y:S04]  /*527f0*/  LDL.LU R21, [R1+0xc94] ;  /* 0x000c940001157983 */ /* 0x000ea80000300800 */
[----:B------:R-:W2:Y:S04]  /*52800*/  LDL.LU R22, [R1+0xc98] ;  /* 0x000c980001167983 */ /* 0x000ea80000300800 */
[----:B------:R-:W2:Y:S04]  /*52810*/  LDL.LU R23, [R1+0xc9c] ;  /* 0x000c9c0001177983 */ /* 0x000ea80000300800 */
[----:B------:R-:W3:Y:S04]  /*52820*/  LDL.LU R8, [R1+0x18b4] ;  /* 0x0018b40001087983 */ /* 0x000ee80000300800 */
[----:B0-----:R-:W4:Y:S04]  /*52830*/  LDL.LU R6, [R1+0x18b0] ;  /* 0x0018b00001067983 */ /* 0x001f280000300800 */
[----:B------:R-:W3:Y:S04]  /*52840*/  LDL.LU R9, [R1+0x18bc] ;  /* 0x0018bc0001097983 */ /* 0x000ee80000300800 */
[----:B------:R-:W4:Y:S04]  /*52850*/  LDL.LU R7, [R1+0x18b8] ;  /* 0x0018b80001077983 */ /* 0x000f280000300800 */
[----:B------:R-:W-:Y:S04]  /*52860*/  STL.64 [R1+0x4e28], R28 ;  /* 0x004e281c01007387 */ /* 0x000fe80000100a00 */
[----:B------:R0:W-:Y:S04]  /*52870*/  STL.64 [R1+0x1670], R16 ;  /* 0x0016701001007387 */ /* 0x0001e80000100a00 */
[----:B------:R1:W-:Y:S04]  /*52880*/  STL.64 [R1+0x1678], R18 ;  /* 0x0016781201007387 */ /* 0x0003e80000100a00 */
[----:B0-----:R-:W2:Y:S04]  /*52890*/  LDL.LU R16, [R1+0xc70] ;  /* 0x000c700001107983 */ /* 0x001ea80000300800 */
[----:B------:R-:W2:Y:S04]  /*528a0*/  LDL.LU R17, [R1+0xc74] ;  /* 0x000c740001117983 */ /* 0x000ea80000300800 */
[----:B-1----:R-:W3:Y:S04]  /*528b0*/  LDL.LU R18, [R1+0xc78] ;  /* 0x000c780001127983 */ /* 0x002ee80000300800 */
        /* <DEDUP_REMOVED lines=11> */
[----:B------:R-:W3:Y:S01]  /*52970*/  LDL.LU R11, [R1+0x18ac] ;  /* 0x0018ac00010b7983 */ /* 0x000ee20000300800 */
[C---:B------:R-:W-:Y:S03]  /*52980*/  HMMA.16816.F32 R20, R12.reuse, R24, R20 ;  /* 0x000000180c14723c */ /* 0x040fe60000001814 */
[----:B---3--:R-:W-:Y:S04]  /*52990*/  STL.64 [R1+0x4eb8], R10 ;  /* 0x004eb80a01007387 */ /* 0x008fe80000100a00 */
[----:B------:R0:W-:Y:S04]  /*529a0*/  STL.64 [R1+0x4eb0], R8 ;  /* 0x004eb00801007387 */ /* 0x0001e80000100a00 */
[----:B0-----:R-:W3:Y:S04]  /*529b0*/  LDL.LU R8, [R1+0xc50] ;  /* 0x000c500001087983 */ /* 0x001ee80000300800 */
[----:B------:R-:W3:Y:S04]  /*529c0*/  LDL.LU R9, [R1+0xc54] ;  /* 0x000c540001097983 */ /* 0x000ee80000300800 */
[----:B------:R-:W2:Y:S04]  /*529d0*/  LDL.LU R10, [R1+0xc58] ;  /* 0x000c5800010a7983 */ /* 0x000ea80000300800 */
[----:B------:R-:W2:Y:S04]  /*529e0*/  LDL.LU R11, [R1+0xc5c] ;  /* 0x000c5c00010b7983 */ /* 0x000ea80000300800 */
[----:B--2---:R-:W-:Y:S04]  /*529f0*/  STL.64 [R1+0x4ec8], R10 ;  /* 0x004ec80a01007387 */ /* 0x004fe80000100a00 */
[----:B---3--:R0:W-:Y:S04]  /*52a00*/  STL.64 [R1+0x4ec0], R8 ;  /* 0x004ec00801007387 */ /* 0x0081e80000100a00 */
        /* <DEDUP_REMOVED lines=8> */
[----:B------:R-:W2:Y:S04]  /*52a90*/  LDL.LU.64 R20, [R1+0x4ef0] ;  /* 0x004ef00001147983 */ /* 0x000ea80000300a00 */
[----:B------:R-:W-:Y:S04]  /*52aa0*/  STL.64 [R1+0x4e20], R26 ;  /* 0x004e201a01007387 */ /* 0x000fe80000100a00 */
[----:B------:R0:W-:Y:S04]  /*52ab0*/  STL.64 [R1+0x4e18], R24 ;  /* 0x004e181801007387 */ /* 0x0001e80000100a00 */
[----:B0-----:R-:W3:Y:S04]  /*52ac0*/  LDL.LU R24, [R1+0xc30] ;  /* 0x000c300001187983 */ /* 0x001ee80000300800 */
[----:B------:R-:W3:Y:S04]  /*52ad0*/  LDL.LU R25, [R1+0xc34] ;  /* 0x000c340001197983 */ /* 0x000ee80000300800 */
[----:B------:R-:W2:Y:S04]  /*52ae0*/  LDL.LU R26, [R1+0xc38] ;  /* 0x000c3800011a7983 */ /* 0x000ea80000300800 */
[----:B------:R-:W2:Y:S01]  /*52af0*/  LDL.LU R27, [R1+0xc3c] ;  /* 0x000c3c00011b7983 */ /* 0x000ea20000300800 */
[C---:B----4-:R-:W-:Y:S03]  /*52b00*/  HMMA.16816.F32 R16, R12.reuse, R22, R16 ;  /* 0x000000160c10723c */ /* 0x050fe60000001810 */
[----:B--2---:R-:W-:Y:S04]  /*52b10*/  STL.64 [R1+0x4ea0], R26 ;  /* 0x004ea01a01007387 */ /* 0x004fe80000100a00 */
        /* <DEDUP_REMOVED lines=14> */
[----:B------:R-:W4:Y:S04]  /*52c00*/  LDL.LU.64 R16, [R1+0x4ed0] ;  /* 0x004ed00001107983 */ /* 0x000f280000300a00 */
[----:B------:R-:W-:Y:S04]  /*52c10*/  STL.64 [R1+0x4e00], R22 ;  /* 0x004e001601007387 */ /* 0x000fe80000100a00 */
[----:B------:R0:W-:Y:S04]  /*52c20*/  STL.64 [R1+0x4df8], R20 ;  /* 0x004df81401007387 */ /* 0x0001e80000100a00 */
[----:B0-----:R-:W2:Y:S04]  /*52c30*/  LDL.LU R20, [R1+0xfe0] ;  /* 0x000fe00001147983 */ /* 0x001ea80000300800 */
[----:B------:R-:W2:Y:S04]  /*52c40*/  LDL.LU R21, [R1+0xfe4] ;  /* 0x000fe40001157983 */ /* 0x000ea80000300800 */
[----:B------:R-:W2:Y:S04]  /*52c50*/  LDL.LU R22, [R1+0xfe8] ;  /* 0x000fe80001167983 */ /* 0x000ea80000300800 */
[----:B------:R-:W2:Y:S01]  /*52c60*/  LDL.LU R23, [R1+0xfec] ;  /* 0x000fec0001177983 */ /* 0x000ea20000300800 */
        /* <DEDUP_REMOVED lines=18> */
[----:B---3--:R-:W-:-:S02]  /*52d90*/  IMAD R4, R4, 0x100, R10 ;  /* 0x0000010004047824 */ /* 0x008fc400078e020a */
[----:B------:R-:W-:Y:S01]  /*52da0*/  IMAD R5, R5, 0x100, R11 ;  /* 0x0000010005057824 */ /* 0x000fe200078e020b */
[----:B------:R-:W2:Y:S04]  /*52db0*/  LDL.LU R10, [R1+0x4eac] ;  /* 0x004eac00010a7983 */ /* 0x000ea80000300800 */
[----:B------:R-:W2:Y:S01]  /*52dc0*/  LDL.LU R11, [R1+0x4ea8] ;  /* 0x004ea800010b7983 */ /* 0x000ea20000300800 */
[----:B----4-:R-:W-:Y:S02]  /*52dd0*/  IMAD R6, R6, 0x100, R8 ;  /* 0x0000010006067824 */ /* 0x010fe400078e0208 */
[----:B------:R-:W-:Y:S01]  /*52de0*/  IMAD R7, R7, 0x100, R9 ;  /* 0x0000010007077824 */ /* 0x000fe200078e0209 */
[----:B--2---:R-:W-:-:S15]  /*52df0*/  HMMA.16816.F32 R24, R12, R10, R24 ;  /* 0x0000000a0c18723c */ /* 0x004fde0000001818 */
[----:B------:R-:W-:-:S08]  /*52e00*/  NOP ;  /* 0x0000000000007918 */ /* 0x000fd00000000000 */
[----:B------:R-:W-:Y:S04]  /*52e10*/  STL.64 [R1+0xdb0], R24 ;  /* 0x000db01801007387 */ /* 0x000fe80000100a00 */
[----:B------:R0:W-:Y:S04]  /*52e20*/  STL.64 [R1+0xdb8], R26 ;  /* 0x000db81a01007387 */ /* 0x0001e80000100a00 */
[----:B0-----:R-:W2:Y:S04]  /*52e30*/  LDL.LU.64 R26, [R1+0x4ea0] ;  /* 0x004ea000011a7983 */ /* 0x001ea80000300a00 */
[----:B------:R-:W2:Y:S04]  /*52e40*/  LDL.LU.64 R24, [R1+0x4e98] ;  /* 0x004e980001187983 */ /* 0x000ea80000300a00 */
[----:B------:R-:W3:Y:S04]  /*52e50*/  LDL.LU R8, [R1+0x4e90] ;  /* 0x004e900001087983 */ /* 0x000ee80000300800 */
[----:B------:R-:W3:Y:S02]  /*52e60*/  LDL.LU R9, [R1+0x4e8c] ;  /* 0x004e8c0001097983 */ /* 0x000ee40000300800 */
[----:B---3--:R-:W-:Y:S06]  /*52e70*/  HMMA.16816.F32 R16, R12, R8, R16 ;  /* 0x000000080c10723c */ /* 0x008fec0000001810 */
[----:B------:R-:W-:Y:S04]  /*52e80*/  STL [R1+0x4dc4], R8 ;  /* 0x004dc40801007387 */ /* 0x000fe80000100800 */
[----:B------:R-:W-:-:S13]  /*52e90*/  STL [R1+0x4dc0], R9 ;  /* 0x004dc00901007387 */ /* 0x000fda0000100800 */
[----:B------:R-:W-:Y:S04]  /*52ea0*/  STL.64 [R1+0x19f0], R16 ;  /* 0x0019f01001007387 */ /* 0x000fe80000100a00 */
[----:B------:R0:W-:Y:S04]  /*52eb0*/  STL.64 [R1+0x19f8], R18 ;  /* 0x0019f81201007387 */ /* 0x0001e80000100a00 */
[----:B------:R2:W-:Y:S01]  /*52ec0*/  STL.64 [R1+0x4e60], R10 ;  /* 0x004e600a01007387 */ /* 0x0005e20000100a00 */
[C---:B0-----:R-:W-:Y:S06]  /*52ed0*/  HMMA.16816.F32 R16, R12.reuse, R2, R20 ;  /* 0x000000020c10723c */ /* 0x041fec0000001814 */
[----:B--2---:R-:W-:Y:S01]  /*52ee0*/  HMMA.16816.F32 R8, R12, R28, R24 ;  /* 0x0000001c0c08723c */ /* 0x004fe20000001818 */
[----:B------:R-:W-:-:S15]  /*52ef0*/  STL.64 [R1+0x4e78], R2 ;  /* 0x004e780201007387 */ /* 0x000fde0000100a00 */
[----:B------:R-:W-:-:S01]  /*52f00*/  NOP ;  /* 0x0000000000007918 */ /* 0x000fc20000000000 */
[----:B------:R-:W-:Y:S04]  /*52f10*/  STL.64 [R1+0x19e0], R16 ;  /* 0x0019e01001007387 */ /* 0x000fe80000100a00 */
[----:B------:R-:W-:Y:S04]  /*52f20*/  STL.64 [R1+0x19e8], R18 ;  /* 0x0019e81201007387 */ /* 0x000fe80000100a00 */
[----:B------:R-:W2:Y:S04]  /*52f30*/  LDL.LU R20, [R1+0xbb0] ;  /* 0x000bb00001147983 */ /* 0x000ea80000300800 */
[----:B------:R-:W-:Y:S04]  /*52f40*/  STL.64 [R1+0x1620], R8 ;  /* 0x0016200801007387 */ /* 0x000fe80000100a00 */
[----:B------:R-:W-:Y:S04]  /*52f50*/  STL.64 [R1+0x1628], R10 ;  /* 0x0016280a01007387 */ /* 0x000fe80000100a00 */
[----:B------:R-:W2:Y:S04]  /*52f60*/  LDL.LU R21, [R1+0xbb4] ;  /* 0x000bb40001157983 */ /* 0x000ea80000300800 */
        /* <DEDUP_REMOVED lines=11> */
[----:B------:R-:W4:Y:S04]  /*53020*/  LDL.LU R27, [R1+0xbec] ;  /* 0x000bec00011b7983 */ /* 0x000f280000300800 */
[----:B----4-:R0:W-:Y:S04]  /*53030*/  STL.64 [R1+0x4e48], R26 ;  /* 0x004e481a01007387 */ /* 0x0101e80000100a00 */
[----:B0-----:R-:W4:Y:S01]  /*53040*/  LDL R26, [R1+0x8] ;  /* 0x00000800011a7983 */ /* 0x001f220000100800 */
[----:B------:R-:W-:-:S03]  /*53050*/  IMAD.MOV.U32 R27, RZ, RZ, R0 ;  /* 0x000000ffff1b7224 */ /* 0x000fc600078e0000 */
[----:B------:R-:W3:Y:S04]  /*53060*/  LDL.LU R0, [R1+0x4e88] ;  /* 0x004e880001007983 */ /* 0x000ee80000300800 */
[----:B------:R-:W2:Y:S04]  /*53070*/  LDL.LU R8, [R1+0xc00] ;  /* 0x000c000001087983 */ /* 0x000ea80000300800 */
[----:B------:R-:W2:Y:S04]  /*53080*/  LDL.LU R9, [R1+0xc04] ;  /* 0x000c040001097983 */ /* 0x000ea80000300800 */
[----:B------:R-:W4:Y:S04]  /*53090*/  LDL.LU R10, [R1+0xc08] ;  /* 0x000c0800010a7983 */ /* 0x000f280000300800 */
[----:B------:R-:W4:Y:S04]  /*530a0*/  LDL.LU R11, [R1+0xc0c] ;  /* 0x000c0c00010b7983 */ /* 0x000f280000300800 */
[----:B------:R-:W2:Y:S01]  /*530b0*/  LDL R12, [R1+0x18] ;  /* 0x00001800010c7983 */ /* 0x000ea20000100800 */
[----:B---3--:R-:W-:-:S05]  /*530c0*/  IMAD.MOV.U32 R13, RZ, RZ, R0 ;  /* 0x000000ffff0d7224 */ /* 0x008fca00078e0000 */
[----:B--2---:R0:W-:Y:S04]  /*530d0*/  STL.64 [R1+0x4e80], R12 ;  /* 0x004e800c01007387 */ /* 0x0041e80000100a00 */
[----:B0-----:R-:W2:Y:S04]  /*530e0*/  LDL.LU R12, [R1+0xc20] ;  /* 0x000c2000010c7983 */ /* 0x001ea80000300800 */
[----:B------:R-:W2:Y:S04]  /*530f0*/  LDL.LU R13, [R1+0xc24] ;  /* 0x000c2400010d7983 */ /* 0x000ea80000300800 */
[----:B------:R-:W2:Y:S04]  /*53100*/  LDL.LU R14, [R1+0xc28] ;  /* 0x000c2800010e7983 */ /* 0x000ea80000300800 */
[----:B------:R-:W2:Y:S04]  /*53110*/  LDL.LU R15, [R1+0xc2c] ;  /* 0x000c2c00010f7983 */ /* 0x000ea80000300800 */
[----:B------:R-:W2:Y:S04]  /*53120*/  LDL.64 R2, [R1+0x30] ;  /* 0x0000300001027983 */ /* 0x000ea80000100a00 */
[----:B----4-:R-:W-:Y:S04]  /*53130*/  STL.64 [R1+0x4e70], R10 ;  /* 0x004e700a01007387 */ /* 0x010fe80000100a00 */
[----:B------:R0:W-:Y:S04]  /*53140*/  STL.64 [R1+0x4e68], R8 ;  /* 0x004e680801007387 */ /* 0x0001e80000100a00 */
[----:B0-----:R-:W3:Y:S04]  /*53150*/  LDL.LU R8, [R1+0xc10] ;  /* 0x000c100001087983 */ /* 0x001ee80000300800 */
[----:B------:R-:W3:Y:S04]  /*53160*/  LDL.LU R9, [R1+0xc14] ;  /* 0x000c140001097983 */ /* 0x000ee80000300800 */
[----:B------:R-:W3:Y:S04]  /*53170*/  LDL.LU R10, [R1+0xc18] ;  /* 0x000c1800010a7983 */ /* 0x000ee80000300800 */
[----:B------:R-:W3:Y:S04]  /*53180*/  LDL.LU R11, [R1+0xc1c] ;  /* 0x000c1c00010b7983 */ /* 0x000ee80000300800 */
[----:B------:R0:W-:Y:S04]  /*53190*/  STL.64 [R1+0x4e40], R24 ;  /* 0x004e401801007387 */ /* 0x0001e80000100a00 */
[----:B------:R-:W4:Y:S04]  /*531a0*/  LDL.64 R28, [R1] ;  /* 0x00000000011c7983 */ /* 0x000f280000100a00 */
[----:B0-----:R-:W4:Y:S04]  /*531b0*/  LDL.64 R24, [R1+0x10] ;  /* 0x0000100001187983 */ /* 0x001f280000100a00 */
[----:B------:R-:W-:Y:S04]  /*531c0*/  STL.64 [R1+0x4e10], R22 ;  /* 0x004e101601007387 */ /* 0x000fe80000100a00 */
[----:B------:R0:W-:Y:S04]  /*531d0*/  STL.64 [R1+0x4e08], R20 ;  /* 0x004e081401007387 */ /* 0x0001e80000100a00 */
[----:B0-----:R-:W2:Y:S04]  /*531e0*/  LDL.LU R20, [R1+0xbc0] ;  /* 0x000bc00001147983 */ /* 0x001ea80000300800 */
[----:B------:R-:W2:Y:S04]  /*531f0*/  LDL.LU R21, [R1+0xbc4] ;  /* 0x000bc40001157983 */ /* 0x000ea80000300800 */
[----:B------:R-:W3:Y:S04]  /*53200*/  LDL.LU R22, [R1+0xbc8] ;  /* 0x000bc80001167983 */ /* 0x000ee80000300800 */
[----:B------:R-:W3:Y:S01]  /*53210*/  LDL.LU R23, [R1+0xbcc] ;  /* 0x000bcc0001177983 */ /* 0x000ee20000300800 */
[----:B------:R-:W-:-:S02]  /*53220*/  F2FP.F16.E4M3.UNPACK_B R4, R4 ;  /* 0x00000004ff04723e */ /* 0x000fc400020006ff */
[----:B------:R-:W-:Y:S02]  /*53230*/  F2FP.F16.E4M3.UNPACK_B R5, R5 ;  /* 0x00000005ff05723e */ /* 0x000fe400020006ff */
[----:B------:R-:W-:Y:S02]  /*53240*/  F2FP.F16.E4M3.UNPACK_B R6, R6 ;  /* 0x00000006ff06723e */ /* 0x000fe400020006ff */
[----:B------:R-:W-:Y:S01]  /*53250*/  F2FP.F16.E4M3.UNPACK_B R7, R7 ;  /* 0x00000007ff07723e */ /* 0x000fe200020006ff */
        /* <DEDUP_REMOVED lines=8> */
[----:B------:R-:W4:Y:S04]  /*532e0*/  LDL.LU R18, [R1+0xb98] ;  /* 0x000b980001127983 */ /* 0x000f280000300800 */
[----:B------:R-:W4:Y:S01]  /*532f0*/  LDL.LU R19, [R1+0xb9c] ;  /* 0x000b9c0001137983 */ /* 0x000f220000300800 */
[----:B------:R-:W-:Y:S03]  /*53300*/  HMMA.16816.F32 R12, R4, R2, R12 ;  /* 0x00000002040c723c */ /* 0x000fe6000000180c */
[----:B----4-:R-:W-:Y:S04]  /*53310*/  STL.64 [R1+0x4df0], R18 ;  /* 0x004df01201007387 */ /* 0x010fe80000100a00 */
[----:B---3--:R0:W-:Y:S04]  /*53320*/  STL.64 [R1+0x4de8], R16 ;  /* 0x004de81001007387 */ /* 0x0081e80000100a00 */
[----:B0-----:R-:W3:Y:S04]  /*53330*/  LDL.LU R16, [R1+0xba0] ;  /* 0x000ba00001107983 */ /* 0x001ee80000300800 */
[----:B------:R-:W3:Y:S04]  /*53340*/  LDL.LU R17, [R1+0xba4] ;  /* 0x000ba40001117983 */ /* 0x000ee80000300800 */
[----:B------:R-:W3:Y:S04]  /*53350*/  LDL.LU R18, [R1+0xba8] ;  /* 0x000ba80001127983 */ /* 0x000ee80000300800 */
[----:B------:R-:W3:Y:S04]  /*53360*/  LDL.LU R19, [R1+0xbac] ;  /* 0x000bac0001137983 */ /* 0x000ee80000300800 */
[----:B------:R0:W-:Y:S04]  /*53370*/  STL.64 [R1+0x1610], R12 ;  /* 0x0016100c01007387 */ /* 0x0001e80000100a00 */
[----:B------:R1:W-:Y:S04]  /*53380*/  STL.64 [R1+0x1618], R14 ;  /* 0x0016180e01007387 */ /* 0x0003e80000100a00 */
[----:B0-----:R-:W4:Y:S01]  /*53390*/  LDL.LU.64 R12, [R1+0x4e80] ;  /* 0x004e8000010c7983 */ /* 0x001f220000300a00 */
[----:B-1----:R-:W-:-:S02]  /*533a0*/  IMAD.MOV.U32 R15, RZ, RZ, R2 ;  /* 0x000000ffff0f7224 */ /* 0x002fc400078e0002 */
[----:B------:R-:W-:Y:S02]  /*533b0*/  IMAD.MOV.U32 R14, RZ, RZ, R3 ;  /* 0x000000ffff0e7224 */ /* 0x000fe400078e0003 */
[----:B------:R-:W3:Y:S01]  /*533c0*/  LDL.LU.64 R2, [R1+0x4e78] ;  /* 0x004e780001027983 */ /* 0x000ee20000300a00 */
[----:B----4-:R-:W-:-:S15]  /*533d0*/  HMMA.16816.F32 R8, R4, R12, R8 ;  /* 0x0000000c0408723c */ /* 0x010fde0000001808 */
[----:B------:R-:W-:-:S08]  /*533e0*/  NOP ;  /* 0x0000000000007918 */ /* 0x000fd00000000000 */
[----:B------:R-:W-:Y:S04]  /*533f0*/  STL.64 [R1+0x1600], R8 ;  /* 0x0016000801007387 */ /* 0x000fe80000100a00 */
[----:B------:R0:W-:Y:S04]  /*53400*/  STL.64 [R1+0x1608], R10 ;  /* 0x0016080a01007387 */ /* 0x0001e80000100a00 */
[----:B0-----:R-:W4:Y:S04]  /*53410*/  LDL.LU.64 R10, [R1+0x4e70] ;  /* 0x004e7000010a7983 */ /* 0x001f280000300a00 */
[----:B------:R-:W4:Y:S04]  /*53420*/  LDL.LU.64 R8, [R1+0x4e68] ;  /* 0x004e680001087983 */ /* 0x000f280000300a00 */
[----:B------:R-:W2:Y:S04]  /*53430*/  LDL.LU R12, [R1+0x18c0] ;  /* 0x0018c000010c7983 */ /* 0x000ea80000300800 */
[----:B------:R-:W2:Y:S04]  /*53440*/  LDL.LU R13, [R1+0x18c8] ;  /* 0x0018c800010d7983 */ /* 0x000ea80000300800 */
[----:B------:R-:W-:Y:S01]  /*53450*/  STL.64 [R1+0x4dd0], R14 ;  /* 0x004dd00e01007387 */ /* 0x000fe20000100a00 */
[----:B----4-:R-:W-:Y:S03]  /*53460*/  HMMA.16816.F32 R8, R4, R24, R8 ;  /* 0x000000180408723c */ /* 0x010fe60000001808 */
[----:B--2---:R0:W-:Y:S04]  /*53470*/  STL.64 [R1+0x4dc8], R12 ;  /* 0x004dc80c01007387 */ /* 0x0041e80000100a00 */
[----:B0-----:R-:W2:Y:S04]  /*53480*/  LDL.LU R12, [R1+0xb80] ;  /* 0x000b8000010c7983 */ /* 0x001ea80000300800 */
[----:B------:R-:W2:Y:S04]  /*53490*/  LDL.LU R13, [R1+0xb84] ;  /* 0x000b8400010d7983 */ /* 0x000ea80000300800 */
[----:B------:R-:W2:Y:S04]  /*534a0*/  LDL.LU R14, [R1+0xb88] ;  /* 0x000b8800010e7983 */ /* 0x000ea80000300800 */
[----:B------:R-:W2:Y:S04]  /*534b0*/  LDL.LU R15, [R1+0xb8c] ;  /* 0x000b8c00010f7983 */ /* 0x000ea80000300800 */
[----:B------:R0:W-:Y:S02]  /*534c0*/  STL.64 [R1+0x15f0], R8 ;  /* 0x0015f00801007387 */ /* 0x0001e40000100a00 */
[----:B0-----:R-:W-:-:S02]  /*534d0*/  IMAD.MOV.U32 R8, RZ, RZ, R24 ;  /* 0x000000ffff087224 */ /* 0x001fc400078e0018 */
[----:B------:R-:W-:Y:S02]  /*534e0*/  IMAD.MOV.U32 R9, RZ, RZ, R25 ;  /* 0x000000ffff097224 */ /* 0x000fe400078e0019 */
[C---:B------:R-:W-:Y:S01]  /*534f0*/  HMMA.16816.F32 R24, R4.reuse, R26, R20 ;  /* 0x0000001a0418723c */ /* 0x040fe20000001814 */
[----:B------:R0:W-:Y:S04]  /*53500*/  STL.64 [R1+0x15f8], R10 ;  /* 0x0015f80a01007387 */ /* 0x0001e80000100a00 */
[----:B0-----:R-:W4:Y:S04]  /*53510*/  LDL.LU.64 R10, [R1+0x4e60] ;  /* 0x004e6000010a7983 */ /* 0x001f280000300a00 */
[----:B------:R-:W3:Y:S04]  /*53520*/  LDL.LU.64 R22, [R1+0x4e58] ;  /* 0x004e580001167983 */ /* 0x000ee80000300a00 */
[----:B------:R-:W3:Y:S10]  /*53530*/  LDL.LU.64 R20, [R1+0x4e50] ;  /* 0x004e500001147983 */ /* 0x000ef40000300a00 */
[----:B------:R-:W-:Y:S04]  /*53540*/  STL.64 [R1+0x15e0], R24 ;  /* 0x0015e01801007387 */ /* 0x000fe80000100a00 */
[----:B------:R0:W-:Y:S04]  /*53550*/  STL.64 [R1+0x15e8], R26 ;  /* 0x0015e81a01007387 */ /* 0x0001e80000100a00 */
[----:B0-----:R-:W2:Y:S04]  /*53560*/  LDL.LU.64 R26, [R1+0x4e48] ;  /* 0x004e4800011a7983 */ /* 0x001ea80000300a00 */
[----:B------:R-:W2:Y:S01]  /*53570*/  LDL.LU.64 R24, [R1+0x4e40] ;  /* 0x004e400001187983 */ /* 0x000ea20000300a00 */
[----:B------:R-:W-:Y:S01]  /*53580*/  IMAD.MOV.U32 R0, RZ, RZ, R29 ;  /* 0x000000ffff007224 */ /* 0x000fe200078e001d */
[----:B--2---:R-:W-:-:S15]  /*53590*/  HMMA.16816.F32 R24, R4, R28, R24 ;  /* 0x0000001c0418723c */ /* 0x004fde0000001818 */
[----:B------:R-:W-:-:S08]  /*535a0*/  NOP ;  /* 0x0000000000007918 */ /* 0x000fd00000000000 */
[----:B------:R-:W-:Y:S04]  /*535b0*/  STL.64 [R1+0x15d0], R24 ;  /* 0x0015d01801007387 */ /* 0x000fe80000100a00 */
[----:B------:R0:W-:Y:S04]  /*535c0*/  STL.64 [R1+0x15d8], R26 ;  /* 0x0015d81a01007387 */ /* 0x0001e80000100a00 */
[----:B0-----:R-:W2:Y:S04]  /*535d0*/  LDL.LU.64 R26, [R1+0x4e38] ;  /* 0x004e3800011a7983 */ /* 0x001ea80000300a00 */
[----:B------:R-:W2:Y:S04]  /*535e0*/  LDL.LU.64 R24, [R1+0x4e30] ;  /* 0x004e300001187983 */ /* 0x000ea80000300a00 */
[----:B------:R-:W2:Y:S02]  /*535f0*/  LDL.LU.64 R28, [R1+0x4e28] ;  /* 0x004e2800011c7983 */ /* 0x000ea40000300a00 */
[----:B--2---:R-:W-:-:S15]  /*53600*/  HMMA.16816.F32 R24, R4, R28, R24 ;  /* 0x0000001c0418723c */ /* 0x004fde0000001818 */
[----:B------:R-:W-:-:S08]  /*53610*/  NOP ;  /* 0x0000000000007918 */ /* 0x000fd00000000000 */
[----:B------:R-:W-:Y:S04]  /*53620*/  STL.64 [R1+0x15c0], R24 ;  /* 0x0015c01801007387 */ /* 0x000fe80000100a00 */
[----:B------:R0:W-:Y:S04]  /*53630*/  STL.64 [R1+0x15c8], R26 ;  /* 0x0015c81a01007387 */ /* 0x0001e80000100a00 */
[----:B0-----:R-:W3:Y:S04]  /*53640*/  LDL.LU.64 R26, [R1+0x4e20] ;  /* 0x004e2000011a7983 */ /* 0x001ee80000300a00 */
[----:B------:R-:W2:Y:S04]  /*53650*/  LDL.LU.64 R24, [R1+0x4e18] ;  /* 0x004e180001187983 */ /* 0x000ea80000300a00 */
[----:B------:R0:W-:Y:S04]  /*53660*/  STL.64 [R1+0x4d28], R28 ;  /* 0x004d281c01007387 */ /* 0x0001e80000100a00 */
[----:B0-----:R-:W4:Y:S04]  /*53670*/  LDL.LU R28, [R1+0x18c4] ;  /* 0x0018c400011c7983 */ /* 0x001f280000300800 */
[----:B------:R-:W4:Y:S01]  /*53680*/  LDL.LU R29, [R1+0x18cc] ;  /* 0x0018cc00011d7983 */ /* 0x000f220000300800 */
[----:B---3--:R-:W-:-:S15]  /*53690*/  HMMA.16816.F32 R20, R4, R26, R20 ;  /* 0x0000001a0414723c */ /* 0x008fde0000001814 */
[----:B------:R-:W-:-:S08]  /*536a0*/  NOP ;  /* 0x0000000000007918 */ /* 0x000fd00000000000 */
        /* <DEDUP_REMOVED lines=48> */
[----:B----4-:R-:W-:Y:S04]  /*539b0*/  STL.64 [R1+0x4d40], R20 ;  /* 0x004d401401007387 */ /* 0x010fe80000100a00 */
[----:B------:R-:W-:Y:S04]  /*539c0*/  STL.64 [R1+0x4d00], R18 ;  /* 0x004d001201007387 */ /* 0x000fe80000100a00 */
[----:B------:R0:W-:Y:S02]  /*539d0*/  STL.64 [R1+0x4cf8], R16 ;  /* 0x004cf81001007387 */ /* 0x0001e40000100a00 */
[----:B0-----:R-:W-:Y:S02]  /*539e0*/  HMMA.16816.F32 R16, R4, R10, R24 ;  /* 0x0000000a0410723c */ /* 0x001fe40000001818 */
[----:B------:R-:W2:-:S15]  /*539f0*/  LDL.LU R24, [R1+0xb10] ;  /* 0x000b100001187983 */ /* 0x000e9e0000300800 */
[----:B------:R-:W-:-:S06]  /*53a00*/  NOP ;  /* 0x0000000000007918 */ /* 0x000fcc0000000000 */
[----:B------:R-:W-:Y:S04]  /*53a10*/  STL.64 [R1+0xd90], R16 ;  /* 0x000d901001007387 */ /* 0x000fe80000100a00 */
[----:B------:R-:W-:Y:S04]  /*53a20*/  STL.64 [R1+0xd98], R18 ;  /* 0x000d981201007387 */ /* 0x000fe80000100a00 */
[----:B------:R-:W2:Y:S04]  /*53a30*/  LDL.LU R25, [R1+0xb14] ;  /* 0x000b140001197983 */ /* 0x000ea80000300800 */
[----:B------:R-:W4:Y:S04]  /*53a40*/  LDL.LU R26, [R1+0xb18] ;  /* 0x000b1800011a7983 */ /* 0x000f280000300800 */
[----:B------:R-:W4:Y:S01]  /*53a50*/  LDL.LU R27, [R1+0xb1c] ;  /* 0x000b1c00011b7983 */ /* 0x000f220000300800 */
[----:B------:R-:W-:-:S02]  /*53a60*/  IMAD.MOV.U32 R22, RZ, RZ, R8 ;  /* 0x000000ffff167224 */ /* 0x000fc400078e0008 */
[----:B------:R-:W-:Y:S01]  /*53a70*/  IMAD.MOV.U32 R23, RZ, RZ, R9 ;  /* 0x000000ffff177224 */ /* 0x000fe200078e0009 */
[----:B----4-:R-:W-:Y:S04]  /*53a80*/  STL.64 [R1+0x4d58], R26 ;  /* 0x004d581a01007387 */ /* 0x010fe80000100a00 */
[----:B--2---:R-:W-:Y:S04]  /*53a90*/  STL.64 [R1+0x4d50], R24 ;  /* 0x004d501801007387 */ /* 0x004fe80000100a00 */
[----:B------:R-:W2:Y:S04]  /*53aa0*/  LDL.LU R8, [R1+0x4dc4] ;  /* 0x004dc40001087983 */ /* 0x000ea80000300800 */
[----:B------:R-:W2:Y:S04]  /*53ab0*/  LDL.LU R9, [R1+0x4dc0] ;  /* 0x004dc00001097983 */ /* 0x000ea80000300800 */
[----:B------:R-:W4:Y:S04]  /*53ac0*/  LDL.64 R20, [R1+0x18] ;  /* 0x0000180001147983 */ /* 0x000f280000100a00 */
[----:B------:R0:W-:Y:S02]  /*53ad0*/  STL.64 [R1+0x4d78], R22 ;  /* 0x004d781601007387 */ /* 0x0001e40000100a00 */
[----:B0-----:R-:W-:-:S02]  /*53ae0*/  IMAD.MOV.U32 R23, RZ, RZ, R14 ;  /* 0x000000ffff177224 */ /* 0x001fc400078e000e */
[----:B----4-:R0:W-:Y:S04]  /*53af0*/  STL.64 [R1+0x4d70], R20 ;  /* 0x004d701401007387 */ /* 0x0101e80000100a00 */
[----:B------:R-:W4:Y:S04]  /*53b00*/  LDL.LU R24, [R1+0xb20] ;  /* 0x000b200001187983 */ /* 0x000f280000300800 */
[----:B------:R-:W4:Y:S04]  /*53b10*/  LDL.LU R25, [R1+0xb24] ;  /* 0x000b240001197983 */ /* 0x000f280000300800 */
[----:B------:R-:W3:Y:S04]  /*53b20*/  LDL.LU R26, [R1+0xb28] ;  /* 0x000b2800011a7983 */ /* 0x000ee80000300800 */
[----:B------:R-:W3:Y:S04]  /*53b30*/  LDL.LU R27, [R1+0xb2c] ;  /* 0x000b2c00011b7983 */ /* 0x000ee80000300800 */
[----:B------:R-:W2:Y:S04]  /*53b40*/  LDL.LU R19, [R1+0x18d4] ;  /* 0x0018d40001137983 */ /* 0x000ea80000300800 */
[----:B------:R-:W2:Y:S04]  /*53b50*/  LDL.LU R14, [R1+0x18d0] ;  /* 0x0018d000010e7983 */ /* 0x000ea80000300800 */
[----:B0-----:R-:W4:Y:S01]  /*53b60*/  LDL.64 R20, [R1+0x20] ;  /* 0x0000200001147983 */ /* 0x001f220000100a00 */
[----:B------:R-:W-:-:S05]  /*53b70*/  IMAD.MOV.U32 R22, RZ, RZ, R15 ;  /* 0x000000ffff167224 */ /* 0x000fca00078e000f */
[----:B------:R-:W-:Y:S04]  /*53b80*/  STL.64 [R1+0x4da8], R22 ;  /* 0x004da81601007387 */ /* 0x000fe80000100a00 */
[----:B----4-:R-:W-:Y:S04]  /*53b90*/  STL.64 [R1+0x4da0], R20 ;  /* 0x004da01401007387 */ /* 0x010fe80000100a00 */
[----:B---3--:R-:W-:Y:S04]  /*53ba0*/  STL.64 [R1+0x4d68], R26 ;  /* 0x004d681a01007387 */ /* 0x008fe80000100a00 */
        /* <DEDUP_REMOVED lines=1071> */
[----:B------:R-:W-:-:S13]  /*57ea0*/  STL.64 [R1+0x4898], R10 ;  /* 0x0048980a01007387 */ /* 0x000fda0000100a00 */
[----:B------:R-:W-:Y:S04]  /*57eb0*/  STL.64 [R1+0x1930], R16 ;  /* 0x0019301001007387 */ /* 0x000fe80000100a00 */
[----:B------:R0:W-:Y:S02]  /*57ec0*/  STL.64 [R1+0x1938], R18 ;  /* 0x0019381201007387 */ /* 0x0001e40000100a00 */
[C---:B0-----:R-:W-:Y:S06]  /*57ed0*/  HMMA.16816.F32 R16, R12.reuse, R2, R20 ;  /* 0x000000020c10723c */ /* 0x041fec0000001814 */
[----:B--2---:R-:W-:Y:S01]  /*57ee0*/  HMMA.16816.F32 R12, R12, R28, R24 ;  /* 0x0000001c0c0c723c */ /* 0x004fe20000001818 */
[----:B------:R0:W-:Y:S04]  /*57ef0*/  STL [R1+0x4890], R8 ;  /* 0x0048900801007387 */ /* 0x0001e80000100800 */
[----:B0-----:R-:W2:-:S12]  /*57f00*/  LDL.LU R8, [R1+0x6a0] ;  /* 0x0006a00001087983 */ /* 0x001e980000300800 */
[----:B------:R-:W-:Y:S04]  /*57f10*/  STL.64 [R1+0x1920], R16 ;  /* 0x0019201001007387 */ /* 0x000fe80000100a00 */
[----:B------:R-:W-:Y:S04]  /*57f20*/  STL.64 [R1+0x1928], R18 ;  /* 0x0019281201007387 */ /* 0x000fe80000100a00 */
[----:B------:R-:W-:Y:S04]  /*57f30*/  STL.64 [R1+0x11a0], R12 ;  /* 0x0011a00c01007387 */ /* 0x000fe80000100a00 */
[----:B------:R-:W-:Y:S04]  /*57f40*/  STL.64 [R1+0x11a8], R14 ;  /* 0x0011a80e01007387 */ /* 0x000fe80000100a00 */
[----:B------:R-:W2:Y:S04]  /*57f50*/  LDL.LU R9, [R1+0x6a4] ;  /* 0x0006a40001097983 */ /* 0x000ea80000300800 */
[----:B------:R-:W3:Y:S04]  /*57f60*/  LDL.LU R10, [R1+0x6a8] ;  /* 0x0006a800010a7983 */ /* 0x000ee80000300800 */
[----:B------:R-:W3:Y:S04]  /*57f70*/  LDL.LU R11, [R1+0x6ac] ;  /* 0x0006ac00010b7983 */ /* 0x000ee80000300800 */
[----:B---3--:R0:W-:Y:S04]  /*57f80*/  STL.64 [R1+0x48a8], R10 ;  /* 0x0048a80a01007387 */ /* 0x0081e80000100a00 */
[----:B0-----:R-:W3:Y:S01]  /*57f90*/  LDL R10, [R1+0x8] ;  /* 0x00000800010a7983 */ /* 0x001ee20000100800 */
[----:B------:R-:W-:-:S03]  /*57fa0*/  IMAD.MOV.U32 R11, RZ, RZ, R0 ;  /* 0x000000ffff0b7224 */ /* 0x000fc600078e0000 */
[----:B------:R-:W4:Y:S04]  /*57fb0*/  LDL.LU R0, [R1+0x4900] ;  /* 0x0049000001007983 */ /* 0x000f280000300800 */
[----:B--2---:R0:W-:Y:S04]  /*57fc0*/  STL.64 [R1+0x48a0], R8 ;  /* 0x0048a00801007387 */ /* 0x0041e80000100a00 */
[----:B---3--:R1:W-:Y:S04]  /*57fd0*/  STL.64 [R1+0x48c0], R10 ;  /* 0x0048c00a01007387 */ /* 0x0083e80000100a00 */
[----:B------:R-:W2:Y:S04]  /*57fe0*/  LDL.64 R28, [R1] ;  /* 0x00000000011c7983 */ /* 0x000ea80000100a00 */
[----:B------:R-:W3:Y:S04]  /*57ff0*/  LDL.LU R20, [R1+0x670] ;  /* 0x0006700001147983 */ /* 0x000ee80000300800 */
[----:B------:R-:W3:Y:S04]  /*58000*/  LDL.LU R21, [R1+0x674] ;  /* 0x0006740001157983 */ /* 0x000ee80000300800 */
[----:B------:R-:W4:Y:S04]  /*58010*/  LDL.LU R22, [R1+0x678] ;  /* 0x0006780001167983 */ /* 0x000f280000300800 */
[----:B------:R-:W4:Y:S04]  /*58020*/  LDL.LU R23, [R1+0x67c] ;  /* 0x00067c0001177983 */ /* 0x000f280000300800 */
[----:B0-----:R-:W2:Y:S04]  /*58030*/  LDL R8, [R1+0x10] ;  /* 0x0000100001087983 */ /* 0x001ea80000100800 */
[----:B------:R-:W2:Y:S04]  /*58040*/  LDL R9, [R1+0x14] ;  /* 0x0000140001097983 */ /* 0x000ea80000100800 */
[----:B--2---:R-:W-:Y:S04]  /*58050*/  STL.64 [R1+0x48d8], R8 ;  /* 0x0048d80801007387 */ /* 0x004fe80000100a00 */
[----:B------:R-:W2:Y:S04]  /*58060*/  LDL.LU R24, [R1+0x690] ;  /* 0x0006900001187983 */ /* 0x000ea80000300800 */
[----:B------:R-:W2:Y:S04]  /*58070*/  LDL.LU R25, [R1+0x694] ;  /* 0x0006940001197983 */ /* 0x000ea80000300800 */
[----:B------:R-:W3:Y:S04]  /*58080*/  LDL.LU R26, [R1+0x698] ;  /* 0x00069800011a7983 */ /* 0x000ee80000300800 */
[----:B------:R-:W3:Y:S04]  /*58090*/  LDL.LU R27, [R1+0x69c] ;  /* 0x00069c00011b7983 */ /* 0x000ee80000300800 */
[----:B-1----:R-:W4:Y:S04]  /*580a0*/  LDL R10, [R1+0x18] ;  /* 0x00001800010a7983 */ /* 0x002f280000100800 */
[----:B---3--:R-:W-:Y:S04]  /*580b0*/  STL.64 [R1+0x48b8], R26 ;  /* 0x0048b81a01007387 */ /* 0x008fe80000100a00 */
[----:B--2---:R0:W-:Y:S04]  /*580c0*/  STL.64 [R1+0x48b0], R24 ;  /* 0x0048b01801007387 */ /* 0x0041e80000100a00 */
[----:B0-----:R-:W2:Y:S04]  /*580d0*/  LDL.LU R24, [R1+0x6b0] ;  /* 0x0006b00001187983 */ /* 0x001ea80000300800 */
[----:B------:R-:W2:Y:S04]  /*580e0*/  LDL.LU R25, [R1+0x6b4] ;  /* 0x0006b40001197983 */ /* 0x000ea80000300800 */
[----:B------:R-:W3:Y:S04]  /*580f0*/  LDL.LU R26, [R1+0x6b8] ;  /* 0x0006b800011a7983 */ /* 0x000ee80000300800 */
[----:B------:R-:W3:Y:S04]  /*58100*/  LDL.LU R27, [R1+0x6bc] ;  /* 0x0006bc00011b7983 */ /* 0x000ee80000300800 */
[----:B------:R-:W4:Y:S04]  /*58110*/  LDL.64 R8, [R1+0x30] ;  /* 0x0000300001087983 */ /* 0x000f280000100a00 */
[----:B---3--:R-:W-:Y:S04]  /*58120*/  STL.64 [R1+0x48d0], R26 ;  /* 0x0048d01a01007387 */ /* 0x008fe80000100a00 */
[----:B--2---:R0:W-:Y:S04]  /*58130*/  STL.64 [R1+0x48c8], R24 ;  /* 0x0048c81801007387 */ /* 0x0041e80000100a00 */
[----:B0-----:R-:W2:Y:S04]  /*58140*/  LDL.LU R24, [R1+0x6c0] ;  /* 0x0006c00001187983 */ /* 0x001ea80000300800 */
[----:B------:R-:W2:Y:S04]  /*58150*/  LDL.LU R25, [R1+0x6c4] ;  /* 0x0006c40001197983 */ /* 0x000ea80000300800 */
[----:B------:R-:W3:Y:S04]  /*58160*/  LDL.LU R26, [R1+0x6c8] ;  /* 0x0006c800011a7983 */ /* 0x000ee80000300800 */
[----:B------:R-:W3:Y:S04]  /*58170*/  LDL.LU R27, [R1+0x6cc] ;  /* 0x0006cc00011b7983 */ /* 0x000ee80000300800 */
[----:B---3--:R-:W-:Y:S04]  /*58180*/  STL.64 [R1+0x48e8], R26 ;  /* 0x0048e81a01007387 */ /* 0x008fe80000100a00 */
[----:B--2---:R0:W-:Y:S04]  /*58190*/  STL.64 [R1+0x48e0], R24 ;  /* 0x0048e01801007387 */ /* 0x0041e80000100a00 */
[----:B0-----:R-:W2:Y:S04]  /*581a0*/  LDL.LU R24, [R1+0x6d0] ;  /* 0x0006d00001187983 */ /* 0x001ea80000300800 */
[----:B------:R-:W2:Y:S04]  /*581b0*/  LDL.LU R25, [R1+0x6d4] ;  /* 0x0006d40001197983 */ /* 0x000ea80000300800 */
[----:B------:R-:W3:Y:S04]  /*581c0*/  LDL.LU R26, [R1+0x6d8] ;  /* 0x0006d800011a7983 */ /* 0x000ee80000300800 */
[----:B------:R-:W3:Y:S01]  /*581d0*/  LDL.LU R27, [R1+0x6dc] ;  /* 0x0006dc00011b7983 */ /* 0x000ee20000300800 */
[----:B------:R-:W-:-:S02]  /*581e0*/  F2FP.F16.E4M3.UNPACK_B R4, R4 ;  /* 0x00000004ff04723e */ /* 0x000fc400020006ff */
[----:B------:R-:W-:Y:S01]  /*581f0*/  F2FP.F16.E4M3.UNPACK_B R5, R5 ;  /* 0x00000005ff05723e */ /* 0x000fe200020006ff */
[----:B---3--:R-:W-:Y:S04]  /*58200*/  STL.64 [R1+0x48f8], R26 ;  /* 0x0048f81a01007387 */ /* 0x008fe80000100a00 */
[----:B--2---:R0:W-:Y:S04]  /*58210*/  STL.64 [R1+0x48f0], R24 ;  /* 0x0048f01801007387 */ /* 0x0041e80000100a00 */
[----:B0-----:R-:W2:Y:S04]  /*58220*/  LDL.LU R24, [R1+0x6e0] ;  /* 0x0006e00001187983 */ /* 0x001ea80000300800 */
[----:B------:R-:W2:Y:S04]  /*58230*/  LDL.LU R25, [R1+0x6e4] ;  /* 0x0006e40001197983 */ /* 0x000ea80000300800 */
[----:B------:R-:W2:Y:S04]  /*58240*/  LDL.LU R26, [R1+0x6e8] ;  /* 0x0006e800011a7983 */ /* 0x000ea80000300800 */
[----:B------:R-:W2:Y:S04]  /*58250*/  LDL.LU R27, [R1+0x6ec] ;  /* 0x0006ec00011b7983 */ /* 0x000ea80000300800 */
        /* <DEDUP_REMOVED lines=8> */
[----:B------:R-:W3:Y:S04]  /*582e0*/  LDL.LU R18, [R1+0x658] ;  /* 0x0006580001127983 */ /* 0x000ee80000300800 */
[----:B------:R-:W3:Y:S01]  /*582f0*/  LDL.LU R19, [R1+0x65c] ;  /* 0x00065c0001137983 */ /* 0x000ee20000300800 */
[----:B------:R-:W-:-:S02]  /*58300*/  F2FP.F16.E4M3.UNPACK_B R6, R6 ;  /* 0x00000006ff06723e */ /* 0x000fc400020006ff */
[----:B------:R-:W-:-:S07]  /*58310*/  F2FP.F16.E4M3.UNPACK_B R7, R7 ;  /* 0x00000007ff07723e */ /* 0x000fce00020006ff */
[----:B--2---:R-:W-:Y:S01]  /*58320*/  HMMA.16816.F32 R24, R4, R8, R24 ;  /* 0x000000080418723c */ /* 0x004fe20000001818 */
[----:B---3--:R-:W-:Y:S04]  /*58330*/  STL.64 [R1+0x4850], R18 ;  /* 0x0048501201007387 */ /* 0x008fe80000100a00 */
[----:B----4-:R0:W-:Y:S04]  /*58340*/  STL.64 [R1+0x4848], R16 ;  /* 0x0048481001007387 */ /* 0x0101e80000100a00 */
[----:B0-----:R-:W2:Y:S04]  /*58350*/  LDL.LU R16, [R1+0x660] ;  /* 0x0006600001107983 */ /* 0x001ea80000300800 */
[----:B------:R-:W2:Y:S04]  /*58360*/  LDL.LU R17, [R1+0x664] ;  /* 0x0006640001117983 */ /* 0x000ea80000300800 */
[----:B------:R-:W2:Y:S04]  /*58370*/  LDL.LU R18, [R1+0x668] ;  /* 0x0006680001127983 */ /* 0x000ea80000300800 */
[----:B------:R-:W2:Y:S04]  /*58380*/  LDL.LU R19, [R1+0x66c] ;  /* 0x00066c0001137983 */ /* 0x000ea80000300800 */
[----:B------:R-:W3:Y:S04]  /*58390*/  LDL.LU R12, [R1+0x1bc8] ;  /* 0x001bc800010c7983 */ /* 0x000ee80000300800 */
[----:B------:R-:W4:Y:S04]  /*583a0*/  LDL.LU R13, [R1+0x1bd0] ;  /* 0x001bd000010d7983 */ /* 0x000f280000300800 */
[----:B------:R-:W-:Y:S04]  /*583b0*/  STL.64 [R1+0x1190], R24 ;  /* 0x0011901801007387 */ /* 0x000fe80000100a00 */
[----:B------:R0:W-:Y:S04]  /*583c0*/  STL.64 [R1+0x1198], R26 ;  /* 0x0011981a01007387 */ /* 0x0001e80000100a00 */
[----:B0-----:R-:W2:Y:S04]  /*583d0*/  LDL.LU.64 R26, [R1+0x48f8] ;  /* 0x0048f800011a7983 */ /* 0x001ea80000300a00 */
[----:B------:R-:W2:Y:S01]  /*583e0*/  LDL.LU.64 R24, [R1+0x48f0] ;  /* 0x0048f00001187983 */ /* 0x000ea20000300a00 */
[----:B------:R-:W-:-:S02]  /*583f0*/  IMAD.MOV.U32 R11, RZ, RZ, R0 ;  /* 0x000000ffff0b7224 */ /* 0x000fc400078e0000 */
[----:B------:R-:W-:Y:S02]  /*58400*/  IMAD.MOV.U32 R14, RZ, RZ, R8 ;  /* 0x000000ffff0e7224 */ /* 0x000fe400078e0008 */
[----:B------:R-:W-:-:S03]  /*58410*/  IMAD.MOV.U32 R0, RZ, RZ, R9 ;  /* 0x000000ffff007224 */ /* 0x000fc600078e0009 */
[----:B--2---:R-:W-:Y:S01]  /*58420*/  HMMA.16816.F32 R8, R4, R10, R24 ;  /* 0x0000000a0408723c */ /* 0x004fe20000001818 */
[----:B------:R-:W2:Y:S04]  /*58430*/  LDL.LU.64 R26, [R1+0x48e8] ;  /* 0x0048e800011a7983 */ /* 0x000ea80000300a00 */
[----:B------:R-:W2:-:S15]  /*58440*/  LDL.LU.64 R24, [R1+0x48e0] ;  /* 0x0048e00001187983 */ /* 0x000e9e0000300a00 */
[----:B------:R-:W-:-:S03]  /*58450*/  NOP ;  /* 0x0000000000007918 */ /* 0x000fc60000000000 */
[----:B------:R0:W-:Y:S04]  /*58460*/  STL.64 [R1+0x1180], R8 ;  /* 0x0011800801007387 */ /* 0x0001e80000100a00 */
        /* <DEDUP_REMOVED lines=16> */
[----:B------:R-:W3:Y:S01]  /*58570*/  LDL.LU.64 R8, [R1+0x48a0] ;  /* 0x0048a00001087983 */ /* 0x000ee20000300a00 */
[----:B------:R-:W-:Y:S01]  /*58580*/  IMAD.MOV.U32 R15, RZ, RZ, R29 ;  /* 0x000000ffff0f7224 */ /* 0x000fe200078e001d */
[----:B---3--:R-:W-:-:S15]  /*58590*/  HMMA.16816.F32 R8, R4, R28, R8 ;  /* 0x0000001c0408723c */ /* 0x008fde0000001808 */
[----:B------:R-:W-:-:S08]  /*585a0*/  NOP ;  /* 0x0000000000007918 */ /* 0x000fd00000000000 */
[----:B------:R0:W-:Y:S04]  /*585b0*/  STL.64 [R1+0x1150], R8 ;  /* 0x0011500801007387 */ /* 0x0001e80000100a00 */
[----:B------:R1:W-:Y:S01]  /*585c0*/  STL.64 [R1+0x1158], R10 ;  /* 0x0011580a01007387 */ /* 0x0003e20000100a00 */
[----:B0-----:R-:W-:-:S03]  /*585d0*/  IMAD.MOV.U32 R9, RZ, RZ, R28 ;  /* 0x000000ffff097224 */ /* 0x001fc600078e001c */
[----:B-1----:R-:W3:Y:S04]  /*585e0*/  LDL.LU.64 R10, [R1+0x4898] ;  /* 0x00489800010a7983 */ /* 0x002ee80000300a00 */
[----:B------:R-:W4:Y:S04]  /*585f0*/  LDL.LU R8, [R1+0x4890] ;  /* 0x0048900001087983 */ /* 0x000f280000300800 */
[----:B------:R-:W2:Y:S02]  /*58600*/  LDL.LU.64 R28, [R1+0x4888] ;  /* 0x00488800011c7983 */ /* 0x000ea40000300a00 */
[C---:B--2---:R-:W-:Y:S02]  /*58610*/  HMMA.16816.F32 R24, R4.reuse, R28, R24 ;  /* 0x0000001c0418723c */ /* 0x044fe40000001818 */
[----:B---3--:R-:W-:Y:S04]  /*58620*/  STL.64 [R1+0x4830], R10 ;  /* 0x0048300a01007387 */ /* 0x008fe80000100a00 */
[----:B----4-:R0:W-:Y:S04]  /*58630*/  STL.64 [R1+0x4828], R8 ;  /* 0x0048280801007387 */ /* 0x0101e80000100a00 */
[----:B0-----:R-:W2:Y:S04]  /*58640*/  LDL.LU R8, [R1+0x640] ;  /* 0x0006400001087983 */ /* 0x001ea80000300800 */
[----:B------:R-:W2:Y:S04]  /*58650*/  LDL.LU R9, [R1+0x644] ;  /* 0x0006440001097983 */ /* 0x000ea80000300800 */
[----:B------:R-:W2:Y:S04]  /*58660*/  LDL.LU R10, [R1+0x648] ;  /* 0x00064800010a7983 */ /* 0x000ea80000300800 */
[----:B------:R-:W2:Y:S04]  /*58670*/  LDL.LU R11, [R1+0x64c] ;  /* 0x00064c00010b7983 */ /* 0x000ea80000300800 */
[----:B------:R-:W-:Y:S04]  /*58680*/  STL.64 [R1+0x1140], R24 ;  /* 0x0011401801007387 */ /* 0x000fe80000100a00 */
[----:B------:R0:W-:Y:S04]  /*58690*/  STL.64 [R1+0x1148], R26 ;  /* 0x0011481a01007387 */ /* 0x0001e80000100a00 */
[----:B0-----:R-:W3:Y:S04]  /*586a0*/  LDL.LU.64 R26, [R1+0x4880] ;  /* 0x00488000011a7983 */ /* 0x001ee80000300a00 */
[----:B------:R-:W4:Y:S04]  /*586b0*/  LDL.LU.64 R24, [R1+0x4878] ;  /* 0x0048780001187983 */ /* 0x000f280000300a00 */
[----:B------:R0:W-:Y:S04]  /*586c0*/  STL.64 [R1+0x47a8], R28 ;  /* 0x0047a81c01007387 */ /* 0x0001e80000100a00 */
[----:B0-----:R-:W2:Y:S04]  /*586d0*/  LDL.LU R28, [R1+0x1bcc] ;  /* 0x001bcc00011c7983 */ /* 0x001ea80000300800 */
        /* <DEDUP_REMOVED lines=37> */
[----:B--2---:R-:W-:-:S15]  /*58930*/  HMMA.16816.F32 R8, R4, R18, R8 ;  /* 0x000000120408723c */ /* 0x004fde0000001808 */
[----:B------:R-:W-:-:S08]  /*58940*/  NOP ;  /* 0x0000000000007918 */ /* 0x000fd00000000000 */
[----:B------:R-:W-:Y:S04]  /*58950*/  STL.64 [R1+0x10f0], R8 ;  /* 0x0010f00801007387 */ /* 0x000fe80000100a00 */
[----:B------:R0:W-:Y:S04]  /*58960*/  STL.64 [R1+0x10f8], R10 ;  /* 0x0010f80a01007387 */ /* 0x0001e80000100a00 */
[----:B0-----:R-:W2:Y:S04]  /*58970*/  LDL.LU.64 R10, [R1+0x4830] ;  /* 0x00483000010a7983 */ /* 0x001ea80000300a00 */
[----:B------:R-:W4:Y:S01]  /*58980*/  LDL.LU.64 R8, [R1+0x4828] ;  /* 0x0048280001087983 */ /* 0x000f220000300a00 */
[----:B---3--:R-:W-:Y:S03]  /*58990*/  HMMA.16816.F32 R20, R4, R16, R20 ;  /* 0x000000100414723c */ /* 0x008fe60000001814 */
[----:B------:R-:W-:Y:S04]  /*589a0*/  STL.64 [R1+0x4740], R18 ;  /* 0x0047401201007387 */ /* 0x000fe80000100a00 */
[----:B------:R-:W-:-:S15]  /*589b0*/  STL.64 [R1+0x4738], R16 ;  /* 0x0047381001007387 */ /* 0x000fde0000100a00 */
[----:B------:R-:W-:-:S01]  /*589c0*/  NOP ;  /* 0x0000000000007918 */ /* 0x000fc20000000000 */
[----:B------:R0:W-:Y:S04]  /*589d0*/  STL.64 [R1+0xce0], R20 ;  /* 0x000ce01401007387 */ /* 0x0001e80000100a00 */
[----:B------:R1:W-:Y:S04]  /*589e0*/  STL.64 [R1+0xce8], R22 ;  /* 0x000ce81601007387 */ /* 0x0003e80000100a00 */
[----:B0-----:R-:W3:Y:S01]  /*589f0*/  LDL.LU R20, [R1+0x590] ;  /* 0x0005900001147983 */ /* 0x001ee20000300800 */
[----:B--2---:R-:W-:-:S15]  /*58a00*/  HMMA.16816.F32 R16, R4, R10, R24 ;  /* 0x0000000a0410723c */ /* 0x004fde0000001818 */
[----:B------:R-:W-:-:S08]  /*58a10*/  NOP ;  /* 0x0000000000007918 */ /* 0x000fd00000000000 */
[----:B------:R-:W-:Y:S04]  /*58a20*/  STL.64 [R1+0xcd0], R16 ;  /* 0x000cd01001007387 */ /* 0x000fe80000100a00 */
[----:B------:R-:W-:Y:S04]  /*58a30*/  STL.64 [R1+0xcd8], R18 ;  /* 0x000cd81201007387 */ /* 0x000fe80000100a00 */
[----:B------:R-:W3:Y:S04]  /*58a40*/  LDL.LU R21, [R1+0x594] ;  /* 0x0005940001157983 */ /* 0x000ee80000300800 */
[----:B-1----:R-:W2:Y:S04]  /*58a50*/  LDL.LU R22, [R1+0x598] ;  /* 0x0005980001167983 */ /* 0x002ea80000300800 */
[----:B------:R-:W2:Y:S04]  /*58a60*/  LDL.LU R23, [R1+0x59c] ;  /* 0x00059c0001177983 */ /* 0x000ea80000300800 */
[----:B------:R-:W3:Y:S04]  /*58a70*/  LDL.LU R24, [R1+0x5b0] ;  /* 0x0005b00001187983 */ /* 0x000ee80000300800 */
[----:B------:R-:W3:Y:S04]  /*58a80*/  LDL.LU R25, [R1+0x5b4] ;  /* 0x0005b40001197983 */ /* 0x000ee80000300800 */
[----:B------:R-:W4:Y:S04]  /*58a90*/  LDL.LU R26, [R1+0x5b8] ;  /* 0x0005b800011a7983 */ /* 0x000f280000300800 */
[----:B------:R-:W4:Y:S04]  /*58aa0*/  LDL.LU R27, [R1+0x5bc] ;  /* 0x0005bc00011b7983 */ /* 0x000f280000300800 */
[----:B----4-:R0:W-:Y:S02]  /*58ab0*/  STL.64 [R1+0x4780], R26 ;  /* 0x0047801a01007387 */ /* 0x0101e40000100a00 */
[----:B0-----:R-:W-:-:S02]  /*58ac0*/  IMAD.MOV.U32 R26, RZ, RZ, R9 ;  /* 0x000000ffff1a7224 */ /* 0x001fc400078e0009 */
[----:B------:R-:W4:Y:S04]  /*58ad0*/  LDL.LU R9, [R1+0x4820] ;  /* 0x0048200001097983 */ /* 0x000f280000300800 */
[----:B---3--:R-:W-:Y:S04]  /*58ae0*/  STL.64 [R1+0x4778], R24 ;  /* 0x0047781801007387 */ /* 0x008fe80000100a00 */
[----:B--2---:R-:W-:Y:S04]  /*58af0*/  STL.64 [R1+0x4760], R22 ;  /* 0x0047601601007387 */ /* 0x004fe80000100a00 */
[----:B------:R0:W-:Y:S04]  /*58b00*/  STL.64 [R1+0x4758], R20 ;  /* 0x0047581401007387 */ /* 0x0001e80000100a00 */
[----:B0-----:R-:W2:Y:S04]  /*58b10*/  LDL.LU R20, [R1+0x5a0] ;  /* 0x0005a00001147983 */ /* 0x001ea80000300800 */
[----:B------:R-:W2:Y:S04]  /*58b20*/  LDL.LU R21, [R1+0x5a4] ;  /* 0x0005a40001157983 */ /* 0x000ea80000300800 */
[----:B------:R-:W3:Y:S04]  /*58b30*/  LDL.LU R22, [R1+0x5a8] ;  /* 0x0005a80001167983 */ /* 0x000ee80000300800 */
[----:B------:R-:W3:Y:S04]  /*58b40*/  LDL.LU R23, [R1+0x5ac] ;  /* 0x0005ac0001177983 */ /* 0x000ee80000300800 */
[----:B------:R-:W4:Y:S01]  /*58b50*/  LDL.64 R24, [R1+0x8] ;  /* 0x0000080001187983 */ /* 0x000f220000100a00 */
[----:B------:R-:W-:-:S02]  /*58b60*/  IMAD.MOV.U32 R27, RZ, RZ, R15 ;  /* 0x000000ffff1b7224 */ /* 0x000fc400078e000f */
[----:B------:R-:W-:Y:S02]  /*58b70*/  IMAD R12, R12, 0x100, R28 ;  /* 0x000001000c0c7824 */ /* 0x000fe400078e021c */
[----:B------:R-:W-:Y:S02]  /*58b80*/  IMAD R13, R13, 0x100, R29 ;  /* 0x000001000d0d7824 */ /* 0x000fe400078e021d */
[----:B------:R-:W2:Y:S04]  /*58b90*/  LDL.64 R28, [R1+0x10] ;  /* 0x00001000011c7983 */ /* 0x000ea80000100a00 */
[----:B------:R-:W-:Y:S04]  /*58ba0*/  STL.64 [R1+0x47b8], R26 ;  /* 0x0047b81a01007387 */ /* 0x000fe80000100a00 */
[----:B----4-:R0:W-:Y:S04]  /*58bb0*/  STL.64 [R1+0x47b0], R24 ;  /* 0x0047b01801007387 */ /* 0x0101e80000100a00 */
[----:B0-----:R-:W4:Y:S04]  /*58bc0*/  LDL.LU R24, [R1+0x5e0] ;  /* 0x0005e00001187983 */ /* 0x001f280000300800 */
[----:B------:R-:W4:Y:S04]  /*58bd0*/  LDL.LU R25, [R1+0x5e4] ;  /* 0x0005e40001197983 */ /* 0x000f280000300800 */
[----:B------:R-:W3:Y:S04]  /*58be0*/  LDL.LU R26, [R1+0x5e8] ;  /* 0x0005e800011a7983 */ /* 0x000ee80000300800 */
[----:B------:R-:W3:Y:S04]  /*58bf0*/  LDL.LU R27, [R1+0x5ec] ;  /* 0x0005ec00011b7983 */ /* 0x000ee80000300800 */
[----:B---3--:R-:W-:Y:S04]  /*58c00*/  STL.64 [R1+0x47c8], R26 ;  /* 0x0047c81a01007387 */ /* 0x008fe80000100a00 */
[----:B----4-:R0:W-:Y:S04]  /*58c10*/  STL.64 [R1+0x47c0], R24 ;  /* 0x0047c01801007387 */ /* 0x0101e80000100a00 */
[----:B0-----:R-:W3:Y:S04]  /*58c20*/  LDL.LU R24, [R1+0x5f0] ;  /* 0x0005f00001187983 */ /* 0x001ee80000300800 */
[----:B------:R-:W3:Y:S04]  /*58c30*/  LDL.LU R25, [R1+0x5f4] ;  /* 0x0005f40001197983 */ /* 0x000ee80000300800 */
[----:B------:R-:W4:Y:S04]  /*58c40*/  LDL.LU R26, [R1+0x5f8] ;  /* 0x0005f800011a7983 */ /* 0x000f280000300800 */
[----:B------:R-:W4:Y:S04]  /*58c50*/  LDL.LU R27, [R1+0x5fc] ;  /* 0x0005fc00011b7983 */ /* 0x000f280000300800 */
[----:B----4-:R-:W-:Y:S04]  /*58c60*/  STL.64 [R1+0x47d8], R26 ;  /* 0x0047d81a01007387 */ /* 0x010fe80000100a00 */
[----:B---3--:R0:W-:Y:S04]  /*58c70*/  STL.64 [R1+0x47d0], R24 ;  /* 0x0047d01801007387 */ /* 0x0081e80000100a00 */
[----:B0-----:R-:W3:Y:S01]  /*58c80*/  LDL.64 R24, [R1+0x20] ;  /* 0x0000200001187983 */ /* 0x001ee20000100a00 */
[----:B------:R-:W-:-:S02]  /*58c90*/  IMAD.MOV.U32 R26, RZ, RZ, R14 ;  /* 0x000000ffff1a7224 */ /* 0x000fc400078e000e */
[----:B------:R-:W-:-:S05]  /*58ca0*/  IMAD.MOV.U32 R27, RZ, RZ, R0 ;  /* 0x000000ffff1b7224 */ /* 0x000fca00078e0000 */
[----:B------:R-:W-:Y:S04]  /*58cb0*/  STL.64 [R1+0x4808], R26 ;  /* 0x0048081a01007387 */ /* 0x000fe80000100a00 */
[----:B---3--:R-:W-:Y:S04]  /*58cc0*/  STL.64 [R1+0x4800], R24 ;  /* 0x0048001801007387 */ /* 0x008fe80000100a00 */
[----:B------:R-:W-:Y:S04]  /*58cd0*/  STL.64 [R1+0x4790], R22 ;  /* 0x0047901601007387 */ /* 0x000fe80000100a00 */
[----:B--2---:R0:W-:Y:S04]  /*58ce0*/  STL.64 [R1+0x4788], R20 ;  /* 0x0047881401007387 */ /* 0x0041e80000100a00 */
[----:B0-----:R-:W2:Y:S04]  /*58cf0*/  LDL.LU R20, [R1+0x5c0] ;  /* 0x0005c00001147983 */ /* 0x001ea80000300800 */
[----:B------:R-:W2:Y:S04]  /*58d00*/  LDL.LU R21, [R1+0x5c4] ;  /* 0x0005c40001157983 */ /* 0x000ea80000300800 */
[----:B------:R-:W3:Y:S04]  /*58d10*/  LDL.LU R22, [R1+0x5c8] ;  /* 0x0005c80001167983 */ /* 0x000ee80000300800 */
[----:B------:R-:W3:Y:S04]  /*58d20*/  LDL.LU R23, [R1+0x5cc] ;  /* 0x0005cc0001177983 */ /* 0x000ee80000300800 */
[----:B------:R-:W4:Y:S04]  /*58d30*/  LDL.LU R24, [R1+0xf00] ;  /* 0x000f000001187983 */ /* 0x000f280000300800 */
[----:B------:R-:W4:Y:S04]  /*58d40*/  LDL.LU R25, [R1+0xf04] ;  /* 0x000f040001197983 */ /* 0x000f280000300800 */
[----:B------:R-:W2:Y:S04]  /*58d50*/  LDL.LU R26, [R1+0xf08] ;  /* 0x000f0800011a7983 */ /* 0x000ea80000300800 */
[----:B------:R-:W2:Y:S04]  /*58d60*/  LDL.LU R27, [R1+0xf0c] ;  /* 0x000f0c00011b7983 */ /* 0x000ea80000300800 */
[----:B------:R-:W3:Y:S04]  /*58d70*/  LDL.LU R14, [R1+0x1bd8] ;  /* 0x001bd800010e7983 */ /* 0x000ee80000300800 */
[----:B------:R-:W3:Y:S04]  /*58d80*/  LDL.LU R15, [R1+0x1be4] ;  /* 0x001be400010f7983 */ /* 0x000ee80000300800 */
[----:B------:R-:W3:Y:S04]  /*58d90*/  LDL.LU R0, [R1+0x1be0] ;  /* 0x001be00001007983 */ /* 0x000ee80000300800 */
[----:B--2---:R-:W-:Y:S04]  /*58da0*/  STL.64 [R1+0x4818], R26 ;  /* 0x0048181a01007387 */ /* 0x004fe80000100a00 */
[----:B----4-:R0:W-:Y:S04]  /*58db0*/  STL.64 [R1+0x4810], R24 ;  /* 0x0048101801007387 */ /* 0x0101e80000100a00 */
[----:B0-----:R-:W2:Y:S04]  /*58dc0*/  LDL.LU R24, [R1+0xf10] ;  /* 0x000f100001187983 */ /* 0x001ea80000300800 */
[----:B------:R-:W2:Y:S04]  /*58dd0*/  LDL.LU R25, [R1+0xf14] ;  /* 0x000f140001197983 */ /* 0x000ea80000300800 */
[----:B------:R-:W2:Y:S04]  /*58de0*/  LDL.LU R26, [R1+0xf18] ;  /* 0x000f1800011a7983 */ /* 0x000ea80000300800 */
[----:B------:R-:W2:Y:S04]  /*58df0*/  LDL.LU R27, [R1+0xf1c] ;  /* 0x000f1c00011b7983 */ /* 0x000ea80000300800 */
[----:B---3--:R-:W-:Y:S04]  /*58e00*/  STL.64 [R1+0x47a0], R22 ;  /* 0x0047a01601007387 */ /* 0x008fe80000100a00 */
[----:B------:R0:W-:Y:S04]  /*58e10*/  STL.64 [R1+0x4798], R20 ;  /* 0x0047981401007387 */ /* 0x0001e80000100a00 */
[----:B0-----:R-:W3:Y:S04]  /*58e20*/  LDL.LU R20, [R1+0x5d0] ;  /* 0x0005d00001147983 */ /* 0x001ee80000300800 */
[----:B------:R-:W3:Y:S04]  /*58e30*/  LDL.LU R21, [R1+0x5d4] ;  /* 0x0005d40001157983 */ /* 0x000ee80000300800 */
[----:B------:R-:W4:Y:S04]  /*58e40*/  LDL.LU R22, [R1+0x5d8] ;  /* 0x0005d80001167983 */ /* 0x000f280000300800 */
[----:B------:R-:W4:Y:S04]  /*58e50*/  LDL.LU R23, [R1+0x5dc] ;  /* 0x0005dc0001177983 */ /* 0x000f280000300800 */
[----:B----4-:R-:W-:Y:S04]  /*58e60*/  STL.64 [R1+0x47e8], R22 ;  /* 0x0047e81601007387 */ /* 0x010fe80000100a00 */
[----:B---3--:R0:W-:Y:S04]  /*58e70*/  STL.64 [R1+0x47e0], R20 ;  /* 0x0047e01401007387 */ /* 0x0081e80000100a00 */
[----:B0-----:R-:W3:Y:S04]  /*58e80*/  LDL.LU R20, [R1+0x600] ;  /* 0x0006000001147983 */ /* 0x001ee80000300800 */
[----:B------:R-:W3:Y:S04]  /*58e90*/  LDL.LU R21, [R1+0x604] ;  /* 0x0006040001157983 */ /* 0x000ee80000300800 */
[----:B------:R-:W4:Y:S04]  /*58ea0*/  LDL.LU R22, [R1+0x608] ;  /* 0x0006080001167983 */ /* 0x000f280000300800 */
[----:B------:R-:W4:Y:S01]  /*58eb0*/  LDL.LU R23, [R1+0x60c] ;  /* 0x00060c0001177983 */ /* 0x000f220000300800 */
[C---:B--2---:R-:W-:Y:S03]  /*58ec0*/  HMMA.16816.F32 R24, R4.reuse, R8, R24 ;  /* 0x000000080418723c */ /* 0x044fe60000001818 */
[----:B----4-:R-:W-:Y:S04]  /*58ed0*/  STL.64 [R1+0x47f8], R22 ;  /* 0x0047f81601007387 */ /* 0x010fe80000100a00 */
[----:B---3--:R0:W-:Y:S04]  /*58ee0*/  STL.64 [R1+0x47f0], R20 ;  /* 0x0047f01401007387 */ /* 0x0081e80000100a00 */
        /* <DEDUP_REMOVED lines=8> */
[----:B------:R0:W-:Y:S04]  /*58f70*/  STL [R1+0x4714], R10 ;  /* 0x0047140a01007387 */ /* 0x0001e80000100800 */
[----:B0-----:R-:W4:Y:S04]  /*58f80*/  LDL.LU R10, [R1+0x1bdc] ;  /* 0x001bdc00010a7983 */ /* 0x001f280000300800 */
[----:B------:R-:W-:Y:S04]  /*58f90*/  STL [R1+0x4710], R11 ;  /* 0x0047100b01007387 */ /* 0x000fe80000100800 */
        /* <DEDUP_REMOVED lines=10> */
[----:B------:R-:W3:Y:S01]  /*59040*/  LDL.LU.64 R24, [R1+0x4800] ;  /* 0x0048000001187983 */ /* 0x000ee20000300a00 */
[----:B----4-:R-:W-:-:S02]  /*59050*/  IMAD R14, R14, 0x100, R10 ;  /* 0x000001000e0e7824 */ /* 0x010fc400078e020a */
[----:B------:R-:W-:Y:S01]  /*59060*/  IMAD R15, R0, 0x100, R15 ;  /* 0x00000100000f7824 */ /* 0x000fe200078e020f */
[----:B------:R-:W-:Y:S02]  /*59070*/  F2FP.F16.E4M3.UNPACK_B R12, R12 ;  /* 0x0000000cff0c723e */ /* 0x000fe400020006ff */
[----:B------:R-:W-:Y:S01]  /*59080*/  F2FP.F16.E4M3.UNPACK_B R13, R13 ;  /* 0x0000000dff0d723e */ /* 0x000fe200020006ff */
[----:B---3--:R-:W-:Y:S01]  /*59090*/  HMMA.16816.F32 R4, R4, R24, R20 ;  /* 0x000000180404723c */ /* 0x008fe20000001814 */
[----:B------:R-:W2:Y:S04]  /*590a0*/  LDL.LU.64 R22, [R1+0x47f8] ;  /* 0x0047f80001167983 */ /* 0x000ea80000300a00 */
[----:B------:R-:W2:Y:S01]  /*590b0*/  LDL.LU.64 R20, [R1+0x47f0] ;  /* 0x0047f00001147983 */ /* 0x000ea20000300a00 */
[----:B------:R-:W-:-:S02]  /*590c0*/  F2FP.F16.E4M3.UNPACK_B R14, R14 ;  /* 0x0000000eff0e723e */ /* 0x000fc400020006ff */
[----:B------:R-:W-:Y:S01]  /*590d0*/  F2FP.F16.E4M3.UNPACK_B R15, R15 ;  /* 0x0000000fff0f723e */ /* 0x000fe200020006ff */
[----:B------:R-:W-:Y:S02]  /*590e0*/  IMAD.MOV.U32 R10, RZ, RZ, R24 ;  /* 0x000000ffff0a7224 */ /* 0x000fe400078e0018 */
[----:B------:R-:W-:-:S12]  /*590f0*/  IMAD.MOV.U32 R9, RZ, RZ, R25 ;  /* 0x000000ffff097224 */ /* 0x000fd800078e0019 */
[----:B------:R-:W-:Y:S04]  /*59100*/  STL.64 [R1+0x10e0], R4 ;  /* 0x0010e00401007387 */ /* 0x000fe80000100a00 */
[----:B------:R0:W-:Y:S04]  /*59110*/  STL.64 [R1+0x10e8], R6 ;  /* 0x0010e80601007387 */ /* 0x0001e80000100a00 */
[----:B0-----:R-:W3:Y:S01]  /*59120*/  LDL.64 R6, [R1+0x18] ;  /* 0x0000180001067983 */ /* 0x001ee20000100a00 */
[----:B--2---:R-:W-:Y:S03]  /*59130*/  HMMA.16816.F32 R24, R12, R26, R20 ;  /* 0x0000001a0c18723c */ /* 0x004fe60000001814 */
[----:B------:R-:W2:Y:S04]  /*59140*/  LDL.LU.64 R22, [R1+0x47e8] ;  /* 0x0047e80001167983 */ /* 0x000ea80000300a00 */
[----:B------:R-:W2:-:S15]  /*59150*/  LDL.LU.64 R20, [R1+0x47e0] ;  /* 0x0047e00001147983 */ /* 0x000e9e0000300a00 */
[----:B------:R-:W-:-:S01]  /*59160*/  NOP ;  /* 0x0000000000007918 */ /* 0x000fc20000000000 */
        /* <DEDUP_REMOVED lines=15> */
[----:B------:R-:W2:Y:S01]  /*59260*/  LDL.LU.64 R24, [R1+0x47b0] ;  /* 0x0047b00001187983 */ /* 0x000ea20000300a00 */
[----:B------:R-:W-:-:S02]  /*59270*/  IMAD.MOV.U32 R5, RZ, RZ, R6 ;  /* 0x000000ffff057224 */ /* 0x000fc400078e0006 */
[----:B------:R-:W-:Y:S02]  /*59280*/  IMAD.MOV.U32 R4, RZ, RZ, R7 ;  /* 0x000000ffff047224 */ /* 0x000fe400078e0007 */
[----:B------:R-:W-:Y:S02]  /*59290*/  IMAD.MOV.U32 R7, RZ, RZ, R28 ;  /* 0x000000ffff077224 */ /* 0x000fe400078e001c */
[----:B------:R-:W-:Y:S02]  /*592a0*/  IMAD.MOV.U32 R6, RZ, RZ, R29 ;  /* 0x000000ffff067224 */ /* 0x000fe400078e001d */
[----:B------:R-:W4:Y:S01]  /*592b0*/  LDL.LU.64 R28, [R1+0x47a8] ;  /* 0x0047a800011c7983 */ /* 0x000f220000300a00 */
[----:B--2---:R-:W-:-:S15]  /*592c0*/  HMMA.16816.F32 R20, R12, R24, R20 ;  /* 0x000000180c14723c */ /* 0x004fde0000001814 */
[----:B------:R-:W-:-:S08]  /*592d0*/  NOP ;  /* 0x0000000000007918 */ /* 0x000fd00000000000 */
[----:B------:R-:W-:Y:S04]  /*592e0*/  STL.64 [R1+0x10a0], R20 ;  /* 0x0010a01401007387 */ /* 0x000fe80000100a00 */
[----:B------:R0:W-:Y:S04]  /*592f0*/  STL.64 [R1+0x10a8], R22 ;  /* 0x0010a81601007387 */ /* 0x0001e80000100a00 */
[----:B0-----:R-:W3:Y:S04]  /*59300*/  LDL.LU.64 R22, [R1+0x47a0] ;  /* 0x0047a00001167983 */ /* 0x001ee80000300a00 */
[----:B------:R-:W3:Y:S01]  /*59310*/  LDL.LU.64 R20, [R1+0x4798] ;  /* 0x0047980001147983 */ /* 0x000ee20000300a00 */
[----:B------:R-:W-:-:S02]  /*59320*/  IMAD.MOV.U32 R0, RZ, RZ, R25 ;  /* 0x000000ffff007224 */ /* 0x000fc400078e0019 */
[----:B---3--:R-:W-:Y:S01]  /*59330*/  HMMA.16816.F32 R24, R12, R26, R20 ;  /* 0x0000001a0c18723c */ /* 0x008fe20000001814 */
[----:B------:R-:W2:Y:S04]  /*59340*/  LDL.LU.64 R22, [R1+0x4790] ;  /* 0x0047900001167983 */ /* 0x000ea80000300a00 */
[----:B------:R-:W2:-:S15]  /*59350*/  LDL.LU.64 R20, [R1+0x4788] ;  /* 0x0047880001147983 */ /* 0x000e9e0000300a00 */
[----:B------:R-:W-:-:S03]  /*59360*/  NOP ;  /* 0x0000000000007918 */ /* 0x000fc60000000000 */
        /* <DEDUP_REMOVED lines=24> */
[----:B------:R1:W-:Y:S01]  /*594f0*/  STL.64 [R1+0x4668], R24 ;  /* 0x0046681801007387 */ /* 0x0003e20000100a00 */
[----:B0-----:R-:W-:-:S02]  /*59500*/  IMAD.MOV.U32 R26, RZ, RZ, R7 ;  /* 0x000000ffff1a7224 */ /* 0x001fc400078e0007 */
[----:B------:R-:W-:Y:S02]  /*59510*/  IMAD.MOV.U32 R27, RZ, RZ, R6 ;  /* 0x000000ffff1b7224 */ /* 0x000fe400078e0006 */
[----:B-1----:R-:W-:Y:S02]  /*59520*/  IMAD.MOV.U32 R24, RZ, RZ, R5 ;  /* 0x000000ffff187224 */ /* 0x002fe400078e0005 */
[----:B------:R-:W-:Y:S01]  /*59530*/  IMAD.MOV.U32 R25, RZ, RZ, R4 ;  /* 0x000000ffff197224 */ /* 0x000fe200078e0004 */
[----:B------:R-:W-:Y:S04]  /*59540*/  STL.64 [R1+0x46b8], R26 ;  /* 0x0046b81a01007387 */ /* 0x000fe80000100a00 */
[----:B------:R0:W-:Y:S01]  /*59550*/  STL.64 [R1+0x46b0], R24 ;  /* 0x0046b01801007387 */ /* 0x0001e20000100a00 */
[----:B--2---:R-:W-:-:S15]  /*59560*/  HMMA.16816.F32 R4, R12, R22, R16 ;  /* 0x000000160c04723c */ /* 0x004fde0000001810 */
[----:B------:R-:W-:-:S08]  /*59570*/  NOP ;  /* 0x0000000000007918 */ /* 0x000fd00000000000 */
[----:B------:R-:W-:Y:S04]  /*59580*/  STL.64 [R1+0x1020], R4 ;  /* 0x0010200401007387 */ /* 0x000fe80000100a00 */
[----:B------:R-:W-:Y:S04]  /*59590*/  STL.64 [R1+0x1028], R6 ;  /* 0x0010280601007387 */ /* 0x000fe80000100a00 */
[----:B0-----:R-:W2:Y:S04]  /*595a0*/  LDL.LU R24, [R1+0x4f0] ;  /* 0x0004f00001187983 */ /* 0x001ea80000300800 */
[----:B------:R-:W2:Y:S04]  /*595b0*/  LDL.LU R25, [R1+0x4f4] ;  /* 0x0004f40001197983 */ /* 0x000ea80000300800 */
[----:B------:R-:W4:Y:S04]  /*595c0*/  LDL.LU R26, [R1+0x4f8] ;  /* 0x0004f800011a7983 */ /* 0x000f280000300800 */
[----:B------:R-:W4:Y:S01]  /*595d0*/  LDL.LU R27, [R1+0x4fc] ;  /* 0x0004fc00011b7983 */ /* 0x000f220000300800 */
[----:B------:R-:W-:-:S02]  /*595e0*/  IMAD.MOV.U32 R28, RZ, RZ, R10 ;  /* 0x000000ffff1c7224 */ /* 0x000fc400078e000a */
[----:B------:R-:W-:Y:S01]  /*595f0*/  IMAD.MOV.U32 R29, RZ, RZ, R9 ;  /* 0x000000ffff1d7224 */ /* 0x000fe200078e0009 */
[----:B----4-:R-:W-:Y:S04]  /*59600*/  STL.64 [R1+0x46d0], R26 ;  /* 0x0046d01a01007387 */ /* 0x010fe80000100a00 */
[----:B--2---:R0:W-:Y:S04]  /*59610*/  STL.64 [R1+0x46c8], R24 ;  /* 0x0046c81801007387 */ /* 0x0041e80000100a00 */
[----:B0-----:R-:W2:Y:S04]  /*59620*/  LDL.LU R24, [R1+0x530] ;  /* 0x0005300001187983 */ /* 0x001ea80000300800 */
[----:B------:R-:W2:Y:S04]  /*59630*/  LDL.LU R25, [R1+0x534] ;  /* 0x0005340001197983 */ /* 0x000ea80000300800 */
[----:B------:R-:W4:Y:S04]  /*59640*/  LDL.LU R26, [R1+0x538] ;  /* 0x00053800011a7983 */ /* 0x000f280000300800 */
[----:B------:R-:W4:Y:S04]  /*59650*/  LDL.LU R27, [R1+0x53c] ;  /* 0x00053c00011b7983 */ /* 0x000f280000300800 */
[----:B------:R-:W3:Y:S04]  /*59660*/  LDL.LU R16, [R1+0x570] ;  /* 0x0005700001107983 */ /* 0x000ee80000300800 */
[----:B------:R-:W3:Y:S04]  /*59670*/  LDL.LU R17, [R1+0x574] ;  /* 0x0005740001117983 */ /* 0x000ee80000300800 */
[----:B------:R-:W3:Y:S04]  /*59680*/  LDL.LU R18, [R1+0x578] ;  /* 0x0005780001127983 */ /* 0x000ee80000300800 */
[----:B------:R-:W3:Y:S04]  /*59690*/  LDL.LU R19, [R1+0x57c] ;  /* 0x00057c0001137983 */ /* 0x000ee80000300800 */
[----:B------:R-:W2:Y:S04]  /*596a0*/  LDL.LU R10, [R1+0x1bec] ;  /* 0x001bec00010a7983 */ /* 0x000ea80000300800 */
[----:B------:R-:W3:Y:S04]  /*596b0*/  LDL.LU R4, [R1+0x1be8] ;  /* 0x001be80001047983 */ /* 0x000ee80000300800 */
[----:B------:R-:W2:Y:S04]  /*596c0*/  LDL.LU R11, [R1+0x1bf4] ;  /* 0x001bf400010b7983 */ /* 0x000ea80000300800 */
[----:B------:R-:W3:Y:S04]  /*596d0*/  LDL.LU R5, [R1+0x1bf0] ;  /* 0x001bf00001057983 */ /* 0x000ee80000300800 */
[----:B------:R-:W4:Y:S04]  /*596e0*/  LDL.LU R9, [R1+0x1bfc] ;  /* 0x001bfc0001097983 */ /* 0x000f280000300800 */
        /* <DEDUP_REMOVED lines=10> */
[----:B------:R-:W2:Y:S04]  /*59790*/  LDL.LU R10, [R1+0x568] ;  /* 0x00056800010a7983 */ /* 0x000ea80000300800 */
[----:B------:R-:W2:Y:S04]  /*597a0*/  LDL.LU R11, [R1+0x56c] ;  /* 0x00056c00010b7983 */ /* 0x000ea80000300800 */
[----:B------:R-:W4:Y:S04]  /*597b0*/  LDL.LU R6, [R1+0x1bf8] ;  /* 0x001bf80001067983 */ /* 0x000f280000300800 */
[----:B------:R-:W4:Y:S04]  /*597c0*/  LDL.LU R7, [R1+0x1c00] ;  /* 0x001c000001077983 */ /* 0x000f280000300800 */
[----:B------:R-:W-:Y:S04]  /*597d0*/  STL.64 [R1+0x46e0], R26 ;  /* 0x0046e01a01007387 */ /* 0x000fe80000100a00 */
[----:B------:R0:W-:Y:S04]  /*597e0*/  STL.64 [R1+0x46d8], R24 ;  /* 0x0046d81801007387 */ /* 0x0001e80000100a00 */
[----:B0-----:R-:W2:Y:S04]  /*597f0*/  LDL.LU R24, [R1+0xee0] ;  /* 0x000ee00001187983 */ /* 0x001ea80000300800 */
[----:B------:R-:W2:Y:S04]  /*59800*/  LDL.LU R25, [R1+0xee4] ;  /* 0x000ee40001197983 */ /* 0x000ea80000300800 */
[----:B------:R-:W4:Y:S04]  /*59810*/  LDL.LU R26, [R1+0xee8] ;  /* 0x000ee800011a7983 */ /* 0x000f280000300800 */
[----:B------:R-:W4:Y:S01]  /*59820*/  LDL.LU R27, [R1+0xeec] ;  /* 0x000eec00011b7983 */ /* 0x000f220000300800 */
[C---:B---3--:R-:W-:Y:S03]  /*59830*/  HMMA.16816.F32 R16, R12.reuse, R20, R16 ;  /* 0x000000140c10723c */ /* 0x048fe60000001810 */
[----:B----4-:R-:W-:Y:S04]  /*59840*/  STL.64 [R1+0x46f0], R26 ;  /* 0x0046f01a01007387 */ /* 0x010fe80000100a00 */
        /* <DEDUP_REMOVED lines=43> */
[----:B----4-:R-:W-:Y:S01]  /*59b00*/  IMAD R6, R6, 0x100, R9 ;  /* 0x0000010006067824 */ /* 0x010fe200078e0209 */
[----:B--2---:R-:W-:-:S15]  /*59b10*/  HMMA.16816.F32 R24, R12, R10, R24 ;  /* 0x0000000a0c18723c */ /* 0x004fde0000001818 */
[----:B------:R-:W-:-:S08]  /*59b20*/  NOP ;  /* 0x0000000000007918 */ /* 0x000fd00000000000 */
[----:B------:R-:W-:Y:S04]  /*59b30*/  STL.64 [R1+0xcb0], R24 ;  /* 0x000cb01801007387 */ /* 0x000fe80000100a00 */
[----:B------:R0:W-:Y:S04]  /*59b40*/  STL.64 [R1+0xcb8], R26 ;  /* 0x000cb81a01007387 */ /* 0x0001e80000100a00 */
[----:B0-----:R-:W2:Y:S04]  /*59b50*/  LDL.LU.64 R26, [R1+0x4708] ;  /* 0x00470800011a7983 */ /* 0x001ea80000300a00 */
[----:B------:R-:W2:Y:S04]  /*59b60*/  LDL.LU.64 R24, [R1+0x4700] ;  /* 0x0047000001187983 */ /* 0x000ea80000300a00 */
[----:B------:R0:W-:Y:S04]  /*59b70*/  STL [R1+0x4600], R11 ;  /* 0x0046000b01007387 */ /* 0x0001e80000100800 */
[----:B0-----:R-:W3:Y:S04]  /*59b80*/  LDL.LU R11, [R1+0x1c04] ;  /* 0x001c0400010b7983 */ /* 0x001ee80000300800 */
[----:B------:R-:W2:Y:S02]  /*59b90*/  LDL.LU R9, [R1+0x46f8] ;  /* 0x0046f80001097983 */ /* 0x000ea40000300800 */
[----:B--2---:R-:W-:-:S15]  /*59ba0*/  HMMA.16816.F32 R24, R12, R8, R24 ;  /* 0x000000080c18723c */ /* 0x004fde0000001818 */
        /* <DEDUP_REMOVED lines=10> */
[----:B------:R-:W2:Y:S02]  /*59c50*/  LDL.LU.64 R24, [R1+0x46d8] ;  /* 0x0046d80001187983 */ /* 0x000ea40000300a00 */
[----:B--2---:R-:W-:Y:S02]  /*59c60*/  HMMA.16816.F32 R12, R12, R28, R24 ;  /* 0x0000001c0c0c723c */ /* 0x004fe40000001818 */
[----:B------:R-:W2:Y:S04]  /*59c70*/  LDL.LU.64 R26, [R1+0x46d0] ;  /* 0x0046d000011a7983 */ /* 0x000ea80000300a00 */
[----:B------:R-:W2:Y:S04]  /*59c80*/  LDL.LU.64 R24, [R1+0x46c8] ;  /* 0x0046c80001187983 */ /* 0x000ea80000300a00 */
[----:B------:R-:W4:-:S13]  /*59c90*/  LDL.LU.64 R28, [R1+0x46c0] ;  /* 0x0046c000011c7983 */ /* 0x000f1a0000300a00 */
[----:B------:R-:W-:Y:S04]  /*59ca0*/  STL.64 [R1+0xff0], R12 ;  /* 0x000ff00c01007387 */ /* 0x000fe80000100a00 */
[----:B------:R0:W-:Y:S04]  /*59cb0*/  STL.64 [R1+0xff8], R14 ;  /* 0x000ff80e01007387 */ /* 0x0001e80000100a00 */
[----:B0-----:R-:W2:Y:S04]  /*59cc0*/  LDL R14, [R1+0x30] ;  /* 0x00003000010e7983 */ /* 0x001ea80000100800 */
[----:B------:R-:W2:Y:S01]  /*59cd0*/  LDL R15, [R1+0x34] ;  /* 0x00003400010f7983 */ /* 0x000ea20000100800 */
[----:B---3--:R-:W-:Y:S01]  /*59ce0*/  IMAD R7, R7, 0x100, R11 ;  /* 0x0000010007077824 */ /* 0x008fe200078e020b */
[----:B------:R-:W-:-:S02]  /*59cf0*/  F2FP.F16.E4M3.UNPACK_B R4, R4 ;  /* 0x00000004ff04723e */ /* 0x000fc400020006ff */
[----:B------:R-:W-:Y:S02]  /*59d00*/  F2FP.F16.E4M3.UNPACK_B R5, R5 ;  /* 0x00000005ff05723e */ /* 0x000fe400020006ff */
[----:B------:R-:W-:Y:S02]  /*59d10*/  F2FP.F16.E4M3.UNPACK_B R6, R6 ;  /* 0x00000006ff06723e */ /* 0x000fe400020006ff */
[----:B------:R-:W-:-:S07]  /*59d20*/  F2FP.F16.E4M3.UNPACK_B R7, R7 ;  /* 0x00000007ff07723e */ /* 0x000fce00020006ff */
[----:B--2---:R-:W-:Y:S01]  /*59d30*/  HMMA.16816.F32 R12, R4, R14, R24 ;  /* 0x0000000e040c723c */ /* 0x004fe20000001818 */
[----:B------:R-:W2:Y:S04]  /*59d40*/  LDL.LU.64 R26, [R1+0x46b8] ;  /* 0x0046b800011a7983 */ /* 0x000ea80000300a00 */
[----:B------:R-:W3:-:S15]  /*59d50*/  LDL.LU.64 R24, [R1+0x46b0] ;  /* 0x0046b00001187983 */ /* 0x000ede0000300a00 */
[----:B------:R-:W-:-:S03]  /*59d60*/  NOP ;  /* 0x0000000000007918 */ /* 0x000fc60000000000 */
[----:B------:R-:W-:Y:S04]  /*59d70*/  STL.64 [R1+0xfe0], R12 ;  /* 0x000fe00c01007387 */ /* 0x000fe80000100a00 */
[----:B------:R2:W-:Y:S01]  /*59d80*/  STL.64 [R1+0xfe8], R14 ;  /* 0x000fe80e01007387 */ /* 0x0005e20000100a00 */
[C---:B---3--:R-:W-:Y:S06]  /*59d90*/  HMMA.16816.F32 R16, R4.reuse, R24, R16 ;  /* 0x000000180410723c */ /* 0x048fec0000001810 */
[----:B--2---:R-:W-:-:S15]  /*59da0*/  HMMA.16816.F32 R12, R4, R26, R20 ;  /* 0x0000001a040c723c */ /* 0x004fde0000001814 */
[----:B------:R-:W-:-:S02]  /*59db0*/  NOP ;  /* 0x0000000000007918 */ /* 0x000fc40000000000 */
[----:B------:R0:W-:Y:S04]  /*59dc0*/  STL.64 [R1+0xca0], R16 ;  /* 0x000ca01001007387 */ /* 0x0001e80000100a00 */
[----:B------:R1:W-:Y:S04]  /*59dd0*/  STL.64 [R1+0xca8], R18 ;  /* 0x000ca81201007387 */ /* 0x0003e80000100a00 */
[----:B0-----:R-:W2:Y:S04]  /*59de0*/  LDL.LU R16, [R1+0x460] ;  /* 0x0004600001107983 */ /* 0x001ea80000300800 */
[----:B------:R-:W-:Y:S04]  /*59df0*/  STL.64 [R1+0xc90], R12 ;  /* 0x000c900c01007387 */ /* 0x000fe80000100a00 */
[----:B------:R-:W-:Y:S04]  /*59e00*/  STL.64 [R1+0xc98], R14 ;  /* 0x000c980e01007387 */ /* 0x000fe80000100a00 */
[----:B------:R-:W2:Y:S04]  /*59e10*/  LDL.LU R17, [R1+0x464] ;  /* 0x0004640001117983 */ /* 0x000ea80000300800 */
[----:B-1----:R-:W3:Y:S04]  /*59e20*/  LDL.LU R18, [R1+0x468] ;  /* 0x0004680001127983 */ /* 0x002ee80000300800 */
[----:B------:R-:W3:Y:S04]  /*59e30*/  LDL.LU R19, [R1+0x46c] ;  /* 0x00046c0001137983 */ /* 0x000ee80000300800 */
[----:B------:R-:W4:Y:S04]  /*59e40*/  LDL.LU R20, [R1+0x480] ;  /* 0x0004800001147983 */ /* 0x000f280000300800 */
[----:B------:R-:W4:Y:S04]  /*59e50*/  LDL.LU R21, [R1+0x484] ;  /* 0x0004840001157983 */ /* 0x000f280000300800 */
[----:B------:R-:W2:Y:S04]  /*59e60*/  LDL.LU R22, [R1+0x488] ;  /* 0x0004880001167983 */ /* 0x000ea80000300800 */
[----:B------:R-:W2:Y:S04]  /*59e70*/  LDL.LU R23, [R1+0x48c] ;  /* 0x00048c0001177983 */ /* 0x000ea80000300800 */
[----:B------:R-:W3:Y:S04]  /*59e80*/  LDL.LU R24, [R1+0x4a0] ;  /* 0x0004a00001187983 */ /* 0x000ee80000300800 */
[----:B------:R-:W3:Y:S04]  /*59e90*/  LDL.LU R25, [R1+0x4a4] ;  /* 0x0004a40001197983 */ /* 0x000ee80000300800 */
[----:B------:R-:W4:Y:S04]  /*59ea0*/  LDL.LU R26, [R1+0x4a8] ;  /* 0x0004a800011a7983 */ /* 0x000f280000300800 */
[----:B------:R-:W4:Y:S04]  /*59eb0*/  LDL.LU R27, [R1+0x4ac] ;  /* 0x0004ac00011b7983 */ /* 0x000f280000300800 */
[----:B----4-:R0:W-:Y:S04]  /*59ec0*/  STL.64 [R1+0x4680], R26 ;  /* 0x0046801a01007387 */ /* 0x0101e80000100a00 */
[----:B0-----:R-:W4:Y:S04]  /*59ed0*/  LDL R26, [R1] ;  /* 0x00000000011a7983 */ /* 0x001f280000100800 */
[----:B------:R-:W4:Y:S04]  /*59ee0*/  LDL R27, [R1+0x4] ;  /* 0x00000400011b7983 */ /* 0x000f280000100800 */
[----:B---3--:R-:W-:Y:S04]  /*59ef0*/  STL.64 [R1+0x4678], R24 ;  /* 0x0046781801007387 */ /* 0x008fe80000100a00 */
[----:B----4-:R-:W-:Y:S04]  /*59f00*/  STL.64 [R1+0x4698], R26 ;  /* 0x0046981a01007387 */ /* 0x010fe80000100a00 */
[----:B--2---:R-:W-:Y:S04]  /*59f10*/  STL.64 [R1+0x4660], R22 ;  /* 0x0046601601007387 */ /* 0x004fe80000100a00 */
[----:B------:R0:W-:Y:S04]  /*59f20*/  STL.64 [R1+0x4658], R20 ;  /* 0x0046581401007387 */ /* 0x0001e80000100a00 */
[----:B0-----:R-:W2:Y:S04]  /*59f30*/  LDL.LU R20, [R1+0x490] ;  /* 0x0004900001147983 */ /* 0x001ea80000300800 */
[----:B------:R-:W2:Y:S04]  /*59f40*/  LDL.LU R21, [R1+0x494] ;  /* 0x0004940001157983 */ /* 0x000ea80000300800 */
[----:B------:R-:W3:Y:S04]  /*59f50*/  LDL.LU R22, [R1+0x498] ;  /* 0x0004980001167983 */ /* 0x000ee80000300800 */
[----:B------:R-:W3:Y:S04]  /*59f60*/  LDL.LU R23, [R1+0x49c] ;  /* 0x00049c0001177983 */ /* 0x000ee80000300800 */
[----:B------:R-:W4:Y:S04]  /*59f70*/  LDL R24, [R1+0x8] ;  /* 0x0000080001187983 */ /* 0x000f280000100800 */
        /* <DEDUP_REMOVED lines=8> */
[----:B0-----:R-:W4:Y:S04]  /*5a000*/  LDL.LU R20, [R1+0x4c0] ;  /* 0x0004c00001147983 */ /* 0x001f280000300800 */
[----:B------:R-:W4:Y:S04]  /*5a010*/  LDL.LU R21, [R1+0x4c4] ;  /* 0x0004c40001157983 */ /* 0x000f280000300800 */
[----:B------:R-:W4:Y:S04]  /*5a020*/  LDL.LU R22, [R1+0x4c8] ;  /* 0x0004c80001167983 */ /* 0x000f280000300800 */
[----:B------:R-:W4:Y:S04]  /*5a030*/  LDL.LU R23, [R1+0x4cc] ;  /* 0x0004cc0001177983 */ /* 0x000f280000300800 */
[----:B------:R-:W-:Y:S04]  /*5a040*/  STL.64 [R1+0x4640], R18 ;  /* 0x0046401201007387 */ /* 0x000fe80000100a00 */
[----:B------:R0:W-:Y:S04]  /*5a050*/  STL.64 [R1+0x4638], R16 ;  /* 0x0046381001007387 */ /* 0x0001e80000100a00 */
[----:B0-----:R-:W2:Y:S04]  /*5a060*/  LDL.LU R16, [R1+0x470] ;  /* 0x0004700001107983 */ /* 0x001ea80000300800 */
[----:B------:R-:W2:Y:S04]  /*5a070*/  LDL.LU R17, [R1+0x474] ;  /* 0x0004740001117983 */ /* 0x000ea80000300800 */
[----:B------:R-:W2:Y:S04]  /*5a080*/  LDL.LU R18, [R1+0x478] ;  /* 0x0004780001127983 */ /* 0x000ea80000300800 */
[----:B------:R-:W2:Y:S04]  /*5a090*/  LDL.LU R19, [R1+0x47c] ;  /* 0x00047c0001137983 */ /* 0x000ea80000300800 */
[----:B------:R-:W3:Y:S01]  /*5a0a0*/  LDL.LU R11, [R1+0x1c0c] ;  /* 0x001c0c00010b7983 */ /* 0x000ee20000300800 */
[----:B------:R-:W-:-:S03]  /*5a0b0*/  IMAD.MOV.U32 R25, RZ, RZ, R0 ;  /* 0x000000ffff197224 */ /* 0x000fc600078e0000 */
[----:B---3--:R-:W-:Y:S04]  /*5a0c0*/  STL.64 [R1+0x4610], R10 ;  /* 0x0046100a01007387 */ /* 0x008fe80000100a00 */
        /* <DEDUP_REMOVED lines=12> */
[----:B------:R-:W3:Y:S04]  /*5a190*/  LDL.LU R12, [R1+0x1c08] ;  /* 0x001c0800010c7983 */ /* 0x000ee80000300800 */
[----:B------:R-:W4:Y:S04]  /*5a1a0*/  LDL.LU R13, [R1+0x1c10] ;  /* 0x001c1000010d7983 */ /* 0x000f280000300800 */
[----:B------:R-:W4:Y:S04]  /*5a1b0*/  LDL.LU R14, [R1+0x1c18] ;  /* 0x001c1800010e7983 */ /* 0x000f280000300800 */
[----:B------:R-:W4:Y:S04]  /*5a1c0*/  LDL.LU R15, [R1+0x1c24] ;  /* 0x001c2400010f7983 */ /* 0x000f280000300800 */
[----:B------:R-:W4:Y:S04]  /*5a1d0*/  LDL.LU R0, [R1+0x1c20] ;  /* 0x001c200001007983 */ /* 0x000f280000300800 */
[----:B------:R-:W2:Y:S04]  /*5a1e0*/  LDL.LU.64 R22, [R1+0x46a8] ;  /* 0x0046a80001167983 */ /* 0x000ea80000300a00 */
[----:B------:R-:W2:Y:S04]  /*5a1f0*/  LDL.LU.64 R20, [R1+0x46a0] ;  /* 0x0046a00001147983 */ /* 0x000ea80000300a00 */
        /* <DEDUP_REMOVED lines=74> */
[----:B--2---:R-:W-:-:S03]  /*5a6a0*/  IMAD R12, R12, 0x100, R11 ;  /* 0x000001000c0c7824 */ /* 0x004fc600078e020b */
[----:B------:R-:W3:Y:S04]  /*5a6b0*/  LDL.LU R11, [R1+0x4600] ;  /* 0x00460000010b7983 */ /* 0x000ee80000300800 */
[----:B------:R-:W-:Y:S01]  /*5a6c0*/  STL [R1+0x452c], R10 ;  /* 0x00452c0a01007387 */ /* 0x000fe20000100800 */
[----:B----4-:R-:W-:Y:S02]  /*5a6d0*/  IMAD R14, R14, 0x100, R29 ;  /* 0x000001000e0e7824 */ /* 0x010fe400078e021d */
[----:B------:R-:W-:Y:S02]  /*5a6e0*/  IMAD R15, R0, 0x100, R15 ;  /* 0x00000100000f7824 */ /* 0x000fe400078e020f */
[----:B------:R-:W-:Y:S01]  /*5a6f0*/  IMAD R13, R13, 0x100, R28 ;  /* 0x000001000d0d7824 */ /* 0x000fe200078e021c */
[----:B------:R-:W-:-:S02]  /*5a700*/  F2FP.F16.E4M3.UNPACK_B R12, R12 ;  /* 0x0000000cff0c723e */ /* 0x000fc400020006ff */
[----:B------:R-:W-:Y:S02]  /*5a710*/  F2FP.F16.E4M3.UNPACK_B R14, R14 ;  /* 0x0000000eff0e723e */ /* 0x000fe400020006ff */
[----:B------:R-:W-:Y:S02]  /*5a720*/  F2FP.F16.E4M3.UNPACK_B R15, R15 ;  /* 0x0000000fff0f723e */ /* 0x000fe400020006ff */
[----:B------:R-:W-:Y:S01]  /*5a730*/  F2FP.F16.E4M3.UNPACK_B R13, R13 ;  /* 0x0000000dff0d723e */ /* 0x000fe200020006ff */
[----:B---3--:R-:W-:Y:S06]  /*5a740*/  HMMA.16816.F32 R16, R4, R10, R16 ;  /* 0x0000000a0410723c */ /* 0x008fec0000001810 */
[----:B------:R-:W-:-:S15]  /*5a750*/  STL [R1+0x4528], R11 ;  /* 0x0045280b01007387 */ /* 0x000fde0000100800 */
[----:B------:R-:W-:-:S02]  /*5a760*/  NOP ;  /* 0x0000000000007918 */ /* 0x000fc40000000000 */
[----:B------:R-:W-:Y:S04]  /*5a770*/  STL.64 [R1+0xbf0], R16 ;  /* 0x000bf01001007387 */ /* 0x000fe80000100a00 */
[----:B------:R0:W-:Y:S04]  /*5a780*/  STL.64 [R1+0xbf8], R18 ;  /* 0x000bf81201007387 */ /* 0x0001e80000100a00 */
[----:B------:R-:W-:Y:S04]  /*5a790*/  STL [R1+0x4534], R8 ;  /* 0x0045340801007387 */ /* 0x000fe80000100800 */
[----:B------:R1:W-:Y:S01]  /*5a7a0*/  STL [R1+0x4530], R9 ;  /* 0x0045300901007387 */ /* 0x0003e20000100800 */
[C---:B0-----:R-:W-:Y:S06]  /*5a7b0*/  HMMA.16816.F32 R16, R4.reuse, R8, R20 ;  /* 0x000000080410723c */ /* 0x041fec0000001814 */
[----:B-1----:R-:W-:-:S15]  /*5a7c0*/  HMMA.16816.F32 R8, R4, R2, R24 ;  /* 0x000000020408723c */ /* 0x002fde0000001818 */
[----:B------:R-:W-:-:S02]  /*5a7d0*/  NOP ;  /* 0x0000000000007918 */ /* 0x000fc40000000000 */
[----:B------:R-:W-:Y:S04]  /*5a7e0*/  STL.64 [R1+0x18d0], R16 ;  /* 0x0018d01001007387 */ /* 0x000fe80000100a00 */
[----:B------:R-:W-:Y:S04]  /*5a7f0*/  STL.64 [R1+0x18d8], R18 ;  /* 0x0018d81201007387 */ /* 0x000fe80000100a00 */
        /* <DEDUP_REMOVED lines=18> */
[----:B--2---:R0:W-:Y:S04]  /*5a920*/  STL.64 [R1+0x45b0], R20 ;  /* 0x0045b01401007387 */ /* 0x0041e80000100a00 */
[----:B------:R-:W2:Y:S04]  /*5a930*/  LDL.LU R22, [R1+0x398] ;  /* 0x0003980001167983 */ /* 0x000ea80000300800 */
[----:B------:R-:W2:Y:S04]  /*5a940*/  LDL.LU R23, [R1+0x39c] ;  /* 0x00039c0001177983 */ /* 0x000ea80000300800 */
[----:B--2---:R1:W-:Y:S04]  /*5a950*/  STL.64 [R1+0x45c8], R22 ;  /* 0x0045c81601007387 */ /* 0x0043e80000100a00 */
[----:B0-----:R-:W2:Y:S04]  /*5a960*/  LDL.64 R20, [R1+0x8] ;  /* 0x0000080001147983 */ /* 0x001ea80000100a00 */
[----:B------:R-:W3:Y:S04]  /*5a970*/  LDL.64 R28, [R1] ;  /* 0x00000000011c7983 */ /* 0x000ee80000100a00 */
[----:B------:R-:W4:Y:S04]  /*5a980*/  LDL.LU R24, [R1+0x380] ;  /* 0x0003800001187983 */ /* 0x000f280000300800 */
[----:B------:R-:W4:Y:S04]  /*5a990*/  LDL.LU R25, [R1+0x384] ;  /* 0x0003840001197983 */ /* 0x000f280000300800 */
[----:B------:R-:W3:Y:S04]  /*5a9a0*/  LDL.LU R26, [R1+0x388] ;  /* 0x00038800011a7983 */ /* 0x000ee80000300800 */
[----:B------:R-:W3:Y:S04]  /*5a9b0*/  LDL.LU R27, [R1+0x38c] ;  /* 0x00038c00011b7983 */ /* 0x000ee80000300800 */
[----:B------:R-:W4:Y:S04]  /*5a9c0*/  LDL.LU R12, [R1+0x420] ;  /* 0x00042000010c7983 */ /* 0x000f280000300800 */
[----:B------:R-:W4:Y:S04]  /*5a9d0*/  LDL.LU R13, [R1+0x424] ;  /* 0x00042400010d7983 */ /* 0x000f280000300800 */
[----:B------:R-:W4:Y:S04]  /*5a9e0*/  LDL.LU R14, [R1+0x428] ;  /* 0x00042800010e7983 */ /* 0x000f280000300800 */
[----:B------:R-:W4:Y:S04]  /*5a9f0*/  LDL.LU R15, [R1+0x42c] ;  /* 0x00042c00010f7983 */ /* 0x000f280000300800 */
[----:B------:R-:W4:Y:S04]  /*5aa00*/  LDL.64 R8, [R1+0x20] ;  /* 0x0000200001087983 */ /* 0x000f280000100a00 */
[----:B-1----:R-:W2:Y:S04]  /*5aa10*/  LDL.64 R22, [R1+0x18] ;  /* 0x0000180001167983 */ /* 0x002ea80000100a00 */
[----:B--2---:R-:W-:Y:S04]  /*5aa20*/  STL.64 [R1+0x45e8], R22 ;  /* 0x0045e81601007387 */ /* 0x004fe80000100a00 */
[----:B------:R0:W-:Y:S04]  /*5aa30*/  STL.64 [R1+0x45e0], R20 ;  /* 0x0045e01401007387 */ /* 0x0001e80000100a00 */
[----:B0-----:R-:W2:Y:S04]  /*5aa40*/  LDL.LU R20, [R1+0x3d0] ;  /* 0x0003d00001147983 */ /* 0x001ea80000300800 */
[----:B------:R-:W2:Y:S04]  /*5aa50*/  LDL.LU R21, [R1+0x3d4] ;  /* 0x0003d40001157983 */ /* 0x000ea80000300800 */
[----:B------:R-:W2:Y:S04]  /*5aa60*/  LDL.LU R22, [R1+0x3d8] ;  /* 0x0003d80001167983 */ /* 0x000ea80000300800 */
[----:B------:R-:W2:Y:S04]  /*5aa70*/  LDL.LU R23, [R1+0x3dc] ;  /* 0x0003dc0001177983 */ /* 0x000ea80000300800 */
[----:B---3--:R-:W-:Y:S04]  /*5aa80*/  STL.64 [R1+0x45c0], R26 ;  /* 0x0045c01a01007387 */ /* 0x008fe80000100a00 */
[----:B----4-:R0:W-:Y:S04]  /*5aa90*/  STL.64 [R1+0x45b8], R24 ;  /* 0x0045b81801007387 */ /* 0x0101e80000100a00 */
[----:B0-----:R-:W3:Y:S04]  /*5aaa0*/  LDL.LU R24, [R1+0x3a0] ;  /* 0x0003a00001187983 */ /* 0x001ee80000300800 */
        /* <DEDUP_REMOVED lines=21> */
[----:B------:R0:W-:Y:S04]  /*5ac00*/  STL [R1+0x4538], R3 ;  /* 0x0045380301007387 */ /* 0x0001e80000100800 */
[----:B0-----:R-:W4:Y:S04]  /*5ac10*/  LDL.64 R2, [R1+0x10] ;  /* 0x0000100001027983 */ /* 0x001f280000100a00 */
[----:B------:R-:W3:Y:S04]  /*5ac20*/  LDL.LU.64 R14, [R1+0x45f8] ;  /* 0x0045f800010e7983 */ /* 0x000ee80000300a00 */
[----:B------:R-:W3:Y:S04]  /*5ac30*/  LDL.LU.64 R12, [R1+0x45f0] ;  /* 0x0045f000010c7983 */ /* 0x000ee80000300a00 */
[----:B------:R-:W-:Y:S04]  /*5ac40*/  STL.64 [R1+0xbe0], R4 ;  /* 0x000be00401007387 */ /* 0x000fe80000100a00 */
[----:B------:R0:W-:Y:S04]  /*5ac50*/  STL.64 [R1+0xbe8], R6 ;  /* 0x000be80601007387 */ /* 0x0001e80000100a00 */
[----:B0-----:R-:W3:Y:S01]  /*5ac60*/  LDL.64 R6, [R1+0x30] ;  /* 0x0000300001067983 */ /* 0x001ee20000100a00 */
[----:B------:R-:W-:-:S02]  /*5ac70*/  IMAD.MOV.U32 R10, RZ, RZ, R8 ;  /* 0x000000ffff0a7224 */ /* 0x000fc400078e0008 */
[----:B------:R-:W-:-:S03]  /*5ac80*/  IMAD.MOV.U32 R0, RZ, RZ, R9 ;  /* 0x000000ffff007224 */ /* 0x000fc600078e0009 */
[----:B------:R0:W-:Y:S04]  /*5ac90*/  STL [R1+0x4540], R10 ;  /* 0x0045400a01007387 */ /* 0x0001e80000100800 */
[----:B------:R-:W4:Y:S04]  /*5aca0*/  LDL.LU R8, [R1+0x3b0] ;  /* 0x0003b00001087983 */ /* 0x000f280000300800 */
[----:B------:R-:W4:Y:S04]  /*5acb0*/  LDL.LU R9, [R1+0x3b4] ;  /* 0x0003b40001097983 */ /* 0x000f280000300800 */
[----:B0-----:R-:W4:Y:S04]  /*5acc0*/  LDL.LU R10, [R1+0x3b8] ;  /* 0x0003b800010a7983 */ /* 0x001f280000300800 */
[----:B------:R-:W4:Y:S01]  /*5acd0*/  LDL.LU R11, [R1+0x3bc] ;  /* 0x0003bc00010b7983 */ /* 0x000f220000300800 */
[----:B---3--:R-:W-:-:S15]  /*5ace0*/  HMMA.16816.F32 R20, R12, R6, R20 ;  /* 0x000000060c14723c */ /* 0x008fde0000001814 */
        /* <DEDUP_REMOVED lines=10> */
[----:B------:R-:W3:Y:S01]  /*5ad90*/  LDL.LU.64 R24, [R1+0x45d0] ;  /* 0x0045d00001187983 */ /* 0x000ee20000300a00 */
[----:B----4-:R-:W-:Y:S01]  /*5ada0*/  HMMA.16816.F32 R8, R12, R2, R8 ;  /* 0x000000020c08723c */ /* 0x010fe20000001808 */
[----:B------:R-:W-:-:S02]  /*5adb0*/  IMAD.MOV.U32 R5, RZ, RZ, R6 ;  /* 0x000000ffff057224 */ /* 0x000fc400078e0006 */
[----:B------:R-:W-:Y:S02]  /*5adc0*/  IMAD.MOV.U32 R4, RZ, RZ, R7 ;  /* 0x000000ffff047224 */ /* 0x000fe400078e0007 */
[----:B------:R-:W-:Y:S02]  /*5add0*/  IMAD.MOV.U32 R7, RZ, RZ, R22 ;  /* 0x000000ffff077224 */ /* 0x000fe400078e0016 */
[----:B------:R-:W-:Y:S02]  /*5ade0*/  IMAD.MOV.U32 R6, RZ, RZ, R23 ;  /* 0x000000ffff067224 */ /* 0x000fe400078e0017 */
[----:B------:R-:W4:-:S14]  /*5adf0*/  LDL.LU.64 R22, [R1+0x45c8] ;  /* 0x0045c80001167983 */ /* 0x000f1c0000300a00 */
[----:B------:R2:W-:Y:S04]  /*5ae00*/  STL.64 [R1+0xfc0], R8 ;  /* 0x000fc00801007387 */ /* 0x0005e80000100a00 */
[----:B------:R0:W-:Y:S01]  /*5ae10*/  STL.64 [R1+0xfc8], R10 ;  /* 0x000fc80a01007387 */ /* 0x0001e20000100a00 */
[----:B--2---:R-:W-:Y:S02]  /*5ae20*/  IMAD.MOV.U32 R8, RZ, RZ, R21 ;  /* 0x000000ffff087224 */ /* 0x004fe400078e0015 */
[----:B0-----:R-:W-:Y:S02]  /*5ae30*/  IMAD.MOV.U32 R11, RZ, RZ, R3 ;  /* 0x000000ffff0b7224 */ /* 0x001fe400078e0003 */
[----:B------:R-:W-:Y:S01]  /*5ae40*/  IMAD.MOV.U32 R3, RZ, RZ, R20 ;  /* 0x000000ffff037224 */ /* 0x000fe200078e0014 */
[----:B---3--:R-:W-:-:S15]  /*5ae50*/  HMMA.16816.F32 R24, R12, R20, R24 ;  /* 0x000000140c18723c */ /* 0x008fde0000001818 */
[----:B------:R-:W-:-:S08]  /*5ae60*/  NOP ;  /* 0x0000000000007918 */ /* 0x000fd00000000000 */
[----:B------:R-:W-:Y:S04]  /*5ae70*/  STL.64 [R1+0xfb0], R24 ;  /* 0x000fb01801007387 */ /* 0x000fe80000100a00 */
[----:B------:R0:W-:Y:S04]  /*5ae80*/  STL.64 [R1+0xfb8], R26 ;  /* 0x000fb81a01007387 */ /* 0x0001e80000100a00 */
[----:B0-----:R-:W2:Y:S04]  /*5ae90*/  LDL.LU.64 R26, [R1+0x45c0] ;  /* 0x0045c000011a7983 */ /* 0x001ea80000300a00 */
[----:B------:R-:W2:Y:S04]  /*5aea0*/  LDL.LU.64 R24, [R1+0x45b8] ;  /* 0x0045b80001187983 */ /* 0x000ea80000300a00 */
[----:B------:R-:W4:Y:S01]  /*5aeb0*/  LDL.LU.64 R20, [R1+0x45b0] ;  /* 0x0045b00001147983 */ /* 0x000f220000300a00 */
[----:B------:R-:W-:-:S02]  /*5aec0*/  IMAD.MOV.U32 R9, RZ, RZ, R2 ;  /* 0x000000ffff097224 */ /* 0x000fc400078e0002 */
[----:B------:R-:W-:Y:S02]  /*5aed0*/  IMAD.MOV.U32 R10, RZ, RZ, R28 ;  /* 0x000000ffff0a7224 */ /* 0x000fe400078e001c */
[----:B------:R-:W-:Y:S01]  /*5aee0*/  IMAD.MOV.U32 R2, RZ, RZ, R29 ;  /* 0x000000ffff027224 */ /* 0x000fe200078e001d */
[----:B----4-:R-:W-:-:S15]  /*5aef0*/  HMMA.16816.F32 R20, R12, R28, R20 ;  /* 0x0000001c0c14723c */ /* 0x010fde0000001814 */
[----:B------:R-:W-:-:S08]  /*5af00*/  NOP ;  /* 0x0000000000007918 */ /* 0x000fd00000000000 */
[----:B------:R-:W-:Y:S04]  /*5af10*/  STL.64 [R1+0xfa0], R20 ;  /* 0x000fa01401007387 */ /* 0x000fe80000100a00 */
[----:B------:R0:W-:Y:S04]  /*5af20*/  STL.64 [R1+0xfa8], R22 ;  /* 0x000fa81601007387 */ /* 0x0001e80000100a00 */
[----:B0-----:R-:W3:Y:S04]  /*5af30*/  LDL.LU.64 R22, [R1+0x45a8] ;  /* 0x0045a80001167983 */ /* 0x001ee80000300a00 */
[----:B------:R-:W3:Y:S04]  /*5af40*/  LDL.LU.64 R20, [R1+0x45a0] ;  /* 0x0045a00001147983 */ /* 0x000ee80000300a00 */
        /* <DEDUP_REMOVED lines=37> */
[----:B------:R-:W-:Y:S04]  /*5b1a0*/  STL.64 [R1+0x4460], R22 ;  /* 0x0044601601007387 */ /* 0x000fe80000100a00 */
[----:B------:R0:W-:Y:S04]  /*5b1b0*/  STL.64 [R1+0x4458], R20 ;  /* 0x0044581401007387 */ /* 0x0001e80000100a00 */
[----:B0-----:R-:W2:Y:S04]  /*5b1c0*/  LDL.LU R20, [R1+0x330] ;  /* 0x0003300001147983 */ /* 0x001ea80000300800 */
[----:B------:R-:W2:Y:S04]  /*5b1d0*/  LDL.LU R21, [R1+0x334] ;  /* 0x0003340001157983 */ /* 0x000ea80000300800 */
[----:B------:R-:W2:Y:S04]  /*5b1e0*/  LDL.LU R22, [R1+0x338] ;  /* 0x0003380001167983 */ /* 0x000ea80000300800 */
[----:B------:R-:W2:Y:S02]  /*5b1f0*/  LDL.LU R23, [R1+0x33c] ;  /* 0x00033c0001177983 */ /* 0x000ea40000300800 */
[----:B--2---:R-:W-:-:S15]  /*5b200*/  HMMA.16816.F32 R20, R12, R18, R20 ;  /* 0x000000120c14723c */ /* 0x004fde0000001814 */
[----:B------:R-:W-:-:S08]  /*5b210*/  NOP ;  /* 0x0000000000007918 */ /* 0x000fd00000000000 */
[----:B------:R-:W-:Y:S04]  /*5b220*/  STL.64 [R1+0xf40], R20 ;  /* 0x000f401401007387 */ /* 0x000fe80000100a00 */
[----:B------:R4:W-:Y:S02]  /*5b230*/  STL.64 [R1+0xf48], R22 ;  /* 0x000f481601007387 */ /* 0x0009e40000100a00 */
[----:B----4-:R-:W-:Y:S07]  /*5b240*/  HMMA.16816.F32 R20, R12, R16, R24 ;  /* 0x000000100c14723c */ /* 0x010fee0000001818 */
[----:B------:R-:W-:-:S02]  /*5b250*/  IMAD.MOV.U32 R26, RZ, RZ, R10 ;  /* 0x000000ffff1a7224 */ /* 0x000fc400078e000a */
[----:B------:R-:W-:Y:S01]  /*5b260*/  IMAD.MOV.U32 R27, RZ, RZ, R2 ;  /* 0x000000ffff1b7224 */ /* 0x000fe200078e0002 */
[----:B------:R-:W2:-:S13]  /*5b270*/  LDL.LU R10, [R1+0x4540] ;  /* 0x00454000010a7983 */ /* 0x000e9a0000300800 */
[----:B------:R0:W-:Y:S04]  /*5b280*/  STL.64 [R1+0xf30], R20 ;  /* 0x000f301401007387 */ /* 0x0001e80000100a00 */
[----:B------:R1:W-:Y:S04]  /*5b290*/  STL.64 [R1+0xf38], R22 ;  /* 0x000f381601007387 */ /* 0x0003e80000100a00 */
[----:B------:R-:W3:Y:S04]  /*5b2a0*/  LDL.LU R2, [R1+0x453c] ;  /* 0x00453c0001027983 */ /* 0x000ee80000300800 */
[----:B------:R-:W-:Y:S04]  /*5b2b0*/  STL.64 [R1+0x4488], R26 ;  /* 0x0044881a01007387 */ /* 0x000fe80000100a00 */
[----:B0-----:R-:W4:Y:S04]  /*5b2c0*/  LDL.LU R20, [R1+0x290] ;  /* 0x0002900001147983 */ /* 0x001f280000300800 */
[----:B------:R-:W4:Y:S04]  /*5b2d0*/  LDL.LU R21, [R1+0x294] ;  /* 0x0002940001157983 */ /* 0x000f280000300800 */
[----:B-1----:R-:W2:Y:S04]  /*5b2e0*/  LDL.LU R22, [R1+0x298] ;  /* 0x0002980001167983 */ /* 0x002ea80000300800 */
[----:B------:R-:W2:Y:S01]  /*5b2f0*/  LDL.LU R23, [R1+0x29c] ;  /* 0x00029c0001177983 */ /* 0x000ea20000300800 */
[----:B------:R-:W-:-:S02]  /*5b300*/  IMAD.MOV.U32 R24, RZ, RZ, R3 ;  /* 0x000000ffff187224 */ /* 0x000fc400078e0003 */
[----:B------:R-:W-:Y:S01]  /*5b310*/  IMAD.MOV.U32 R25, RZ, RZ, R8 ;  /* 0x000000ffff197224 */ /* 0x000fe200078e0008 */
[----:B------:R-:W3:Y:S04]  /*5b320*/  LDL.LU R3, [R1+0x4538] ;  /* 0x0045380001037983 */ /* 0x000ee80000300800 */
[----:B------:R-:W3:Y:S04]  /*5b330*/  LDL.LU R8, [R1+0x4534] ;  /* 0x0045340001087983 */ /* 0x000ee80000300800 */
[----:B------:R-:W-:Y:S04]  /*5b340*/  STL.64 [R1+0x44a0], R24 ;  /* 0x0044a01801007387 */ /* 0x000fe80000100a00 */
[----:B--2---:R-:W-:Y:S04]  /*5b350*/  STL.64 [R1+0x4480], R22 ;  /* 0x0044801601007387 */ /* 0x004fe80000100a00 */
[----:B----4-:R0:W-:Y:S04]  /*5b360*/  STL.64 [R1+0x4478], R20 ;  /* 0x0044781401007387 */ /* 0x0101e80000100a00 */
[----:B0-----:R-:W2:Y:S04]  /*5b370*/  LDL.LU R20, [R1+0x2b0] ;  /* 0x0002b00001147983 */ /* 0x001ea80000300800 */
[----:B------:R-:W2:Y:S04]  /*5b380*/  LDL.LU R21, [R1+0x2b4] ;  /* 0x0002b40001157983 */ /* 0x000ea80000300800 */
[----:B------:R-:W4:Y:S04]  /*5b390*/  LDL.LU R22, [R1+0x2b8] ;  /* 0x0002b80001167983 */ /* 0x000f280000300800 */
[----:B------:R-:W4:Y:S01]  /*5b3a0*/  LDL.LU R23, [R1+0x2bc] ;  /* 0x0002bc0001177983 */ /* 0x000f220000300800 */
[----:B------:R-:W-:-:S02]  /*5b3b0*/  IMAD.MOV.U32 R26, RZ, RZ, R9 ;  /* 0x000000ffff1a7224 */ /* 0x000fc400078e0009 */
[----:B------:R-:W-:Y:S01]  /*5b3c0*/  IMAD.MOV.U32 R27, RZ, RZ, R11 ;  /* 0x000000ffff1b7224 */ /* 0x000fe200078e000b */
[----:B------:R-:W3:Y:S04]  /*5b3d0*/  LDL.LU R9, [R1+0x4530] ;  /* 0x0045300001097983 */ /* 0x000ee80000300800 */
[----:B------:R-:W-:Y:S04]  /*5b3e0*/  STL.64 [R1+0x44b8], R26 ;  /* 0x0044b81a01007387 */ /* 0x000fe80000100a00 */
[----:B----4-:R-:W-:Y:S04]  /*5b3f0*/  STL.64 [R1+0x4498], R22 ;  /* 0x0044981601007387 */ /* 0x010fe80000100a00 */
[----:B--2---:R0:W-:Y:S04]  /*5b400*/  STL.64 [R1+0x4490], R20 ;  /* 0x0044901401007387 */ /* 0x0041e80000100a00 */
[----:B0-----:R-:W2:Y:S04]  /*5b410*/  LDL.LU R20, [R1+0x2c0] ;  /* 0x0002c00001147983 */ /* 0x001ea80000300800 */
[----:B------:R-:W2:Y:S04]  /*5b420*/  LDL.LU R21, [R1+0x2c4] ;  /* 0x0002c40001157983 */ /* 0x000ea80000300800 */
[----:B------:R-:W4:Y:S04]  /*5b430*/  LDL.LU R22, [R1+0x2c8] ;  /* 0x0002c80001167983 */ /* 0x000f280000300800 */
[----:B------:R-:W4:Y:S01]  /*5b440*/  LDL.LU R23, [R1+0x2cc] ;  /* 0x0002cc0001177983 */ /* 0x000f220000300800 */
[----:B------:R-:W-:-:S02]  /*5b450*/  IMAD.MOV.U32 R24, RZ, RZ, R7 ;  /* 0x000000ffff187224 */ /* 0x000fc400078e0007 */
[----:B------:R-:W-:-:S05]  /*5b460*/  IMAD.MOV.U32 R25, RZ, RZ, R6 ;  /* 0x000000ffff197224 */ /* 0x000fca00078e0006 */
        /* <DEDUP_REMOVED lines=8> */
[----:B------:R-:W-:Y:S02]  /*5b4f0*/  IMAD.MOV.U32 R27, RZ, RZ, R4 ;  /* 0x000000ffff1b7224 */ /* 0x000fe400078e0004 */
[----:B------:R-:W-:Y:S02]  /*5b500*/  IMAD.MOV.U32 R24, RZ, RZ, R10 ;  /* 0x000000ffff187224 */ /* 0x000fe400078e000a */
[----:B------:R-:W-:Y:S01]  /*5b510*/  IMAD.MOV.U32 R25, RZ, RZ, R0 ;  /* 0x000000ffff197224 */ /* 0x000fe200078e0000 */
[----:B------:R-:W-:Y:S04]  /*5b520*/  STL.64 [R1+0x4500], R26 ;  /* 0x0045001a01007387 */ /* 0x000fe80000100a00 */
[----:B------:R-:W-:Y:S04]  /*5b530*/  STL.64 [R1+0x44f8], R24 ;  /* 0x0044f81801007387 */ /* 0x000fe80000100a00 */
        /* <DEDUP_REMOVED lines=8> */
[----:B------:R-:W2:Y:S04]  /*5b5c0*/  LDL.LU R26, [R1+0x408] ;  /* 0x00040800011a7983 */ /* 0x000ea80000300800 */
        /* <DEDUP_REMOVED lines=8> */
[----:B--2---:R-:W-:Y:S04]  /*5b650*/  STL.64 [R1+0x4510], R26 ;  /* 0x0045101a01007387 */ /* 0x004fe80000100a00 */
[----:B---3--:R0:W-:Y:S04]  /*5b660*/  STL.64 [R1+0x4508], R24 ;  /* 0x0045081801007387 */ /* 0x0081e80000100a00 */
        /* <DEDUP_REMOVED lines=14> */
[----:B------:R-:W4:Y:S04]  /*5b750*/  LDL.LU R22, [R1+0x2f8] ;  /* 0x0002f80001167983 */ /* 0x000f280000300800 */
[----:B------:R-:W4:Y:S01]  /*5b760*/  LDL.LU R23, [R1+0x2fc] ;  /* 0x0002fc0001177983 */ /* 0x000f220000300800 */
[----:B------:R-:W-:-:S02]  /*5b770*/  IMAD R4, R4, 0x100, R10 ;  /* 0x0000010004047824 */ /* 0x000fc400078e020a */
[----:B------:R-:W-:Y:S01]  /*5b780*/  IMAD R5, R5, 0x100, R11 ;  /* 0x0000010005057824 */ /* 0x000fe200078e020b */
        /* <DEDUP_REMOVED lines=11> */
[----:B------:R-:W4:Y:S04]  /*5b840*/  LDL.LU R19, [R1+0x28c] ;  /* 0x00028c0001137983 */ /* 0x000f280000300800 */
[----:B------:R-:W2:Y:S04]  /*5b850*/  LDL.LU R10, [R1+0x452c] ;  /* 0x00452c00010a7983 */ /* 0x000ea80000300800 */
[----:B------:R-:W2:Y:S02]  /*5b860*/  LDL.LU R11, [R1+0x4528] ;  /* 0x00452800010b7983 */ /* 0x000ea40000300800 */
        /* <DEDUP_REMOVED lines=8> */
[----:B------:R-:W-:Y:S01]  /*5b8f0*/  STL [R1+0x4410], R11 ;  /* 0x0044100b01007387 */ /* 0x000fe20000100800 */
[----:B--2---:R-:W-:-:S15]  /*5b900*/  HMMA.16816.F32 R24, R12, R8, R24 ;  /* 0x000000080c18723c */ /* 0x004fde0000001818 */
[----:B------:R-:W-:-:S08]  /*5b910*/  NOP ;  /* 0x0000000000007918 */ /* 0x000fd00000000000 */
        /* <DEDUP_REMOVED lines=11> */
[----:B---3--:R-:W-:-:S02]  /*5b9d0*/  IMAD R6, R6, 0x100, R10 ;  /* 0x0000010006067824 */ /* 0x008fc400078e020a */
[----:B------:R-:W-:Y:S01]  /*5b9e0*/  IMAD R7, R0, 0x100, R7 ;  /* 0x0000010000077824 */ /* 0x000fe200078e0207 */
[----:B------:R-:W-:Y:S02]  /*5b9f0*/  F2FP.F16.E4M3.UNPACK_B R4, R4 ;  /* 0x00000004ff04723e */ /* 0x000fe400020006ff */
[----:B------:R-:W-:Y:S01]  /*5ba00*/  F2FP.F16.E4M3.UNPACK_B R5, R5 ;  /* 0x00000005ff05723e */ /* 0x000fe200020006ff */
[----:B----4-:R-:W-:Y:S01]  /*5ba10*/  HMMA.16816.F32 R12, R12, R24, R20 ;  /* 0x000000180c0c723c */ /* 0x010fe20000001814 */
[----:B------:R-:W2:Y:S04]  /*5ba20*/  LDL.LU.64 R22, [R1+0x44f0] ;  /* 0x0044f00001167983 */ /* 0x000ea80000300a00 */
[----:B------:R-:W2:Y:S01]  /*5ba30*/  LDL.LU.64 R20, [R1+0x44e8] ;  /* 0x0044e80001147983 */ /* 0x000ea20000300a00 */
[----:B------:R-:W-:-:S02]  /*5ba40*/  F2FP.F16.E4M3.UNPACK_B R6, R6 ;  /* 0x00000006ff06723e */ /* 0x000fc400020006ff */
[----:B------:R-:W-:-:S15]  /*5ba50*/  F2FP.F16.E4M3.UNPACK_B R7, R7 ;  /* 0x00000007ff07723e */ /* 0x000fde00020006ff */
        /* <DEDUP_REMOVED lines=40> */
[----:B0-----:R-:W2:Y:S04]  /*5bce0*/  LDL.LU.64 R26, [R1+0x4470] ;  /* 0x00447000011a7983 */ /* 0x001ea80000300a00 */
[----:B------:R-:W4:Y:S01]  /*5bcf0*/  LDL.LU.64 R24, [R1+0x4468] ;  /* 0x0044680001187983 */ /* 0x000f220000300a00 */
[----:B---3--:R-:W-:Y:S03]  /*5bd00*/  HMMA.16816.F32 R12, R4, R28, R12 ;  /* 0x0000001c040c723c */ /* 0x008fe6000000180c */
[----:B------:R-:W3:-:S15]  /*5bd10*/  LDL.LU R9, [R1+0x2c4c] ;  /* 0x002c4c0001097983 */ /* 0x000ede0000300800 */
[----:B------:R-:W-:-:S05]  /*5bd20*/  NOP ;  /* 0x0000000000007918 */ /* 0x000fca0000000000 */
[----:B------:R-:W-:Y:S04]  /*5bd30*/  STL.64 [R1+0xeb0], R12 ;  /* 0x000eb00c01007387 */ /* 0x000fe80000100a00 */
[----:B------:R0:W-:Y:S04]  /*5bd40*/  STL.64 [R1+0xeb8], R14 ;  /* 0x000eb80e01007387 */ /* 0x0001e80000100a00 */
[----:B0-----:R-:W3:Y:S04]  /*5bd50*/  LDL.LU R14, [R1+0x2c48] ;  /* 0x002c4800010e7983 */ /* 0x001ee80000300800 */
[----:B------:R-:W3:Y:S04]  /*5bd60*/  LDL.LU R15, [R1+0x2c54] ;  /* 0x002c5400010f7983 */ /* 0x000ee80000300800 */
[----:B------:R-:W3:Y:S01]  /*5bd70*/  LDL.LU R0, [R1+0x2c50] ;  /* 0x002c500001007983 */ /* 0x000ee20000300800 */
[C---:B--2---:R-:W-:Y:S06]  /*5bd80*/  HMMA.16816.F32 R20, R4.reuse, R26, R20 ;  /* 0x0000001a0414723c */ /* 0x044fec0000001814 */
[----:B----4-:R-:W-:-:S15]  /*5bd90*/  HMMA.16816.F32 R16, R4, R24, R16 ;  /* 0x000000180410723c */ /* 0x010fde0000001810 */
[----:B------:R-:W-:-:S02]  /*5bda0*/  NOP ;  /* 0x0000000000007918 */ /* 0x000fc40000000000 */
[----:B------:R-:W-:Y:S04]  /*5bdb0*/  STL.64 [R1+0xea0], R20 ;  /* 0x000ea01401007387 */ /* 0x000fe80000100a00 */
[----:B------:R0:W-:Y:S04]  /*5bdc0*/  STL.64 [R1+0xea8], R22 ;  /* 0x000ea81601007387 */ /* 0x0001e80000100a00 */
[----:B0-----:R-:W2:Y:S04]  /*5bdd0*/  LDL.LU.64 R22, [R1+0x4460] ;  /* 0x0044600001167983 */ /* 0x001ea80000300a00 */
[----:B------:R-:W4:Y:S04]  /*5bde0*/  LDL.LU.64 R20, [R1+0x4458] ;  /* 0x0044580001147983 */ /* 0x000f280000300a00 */
[----:B------:R0:W-:Y:S04]  /*5bdf0*/  STL.64 [R1+0xe90], R16 ;  /* 0x000e901001007387 */ /* 0x0001e80000100a00 */
[----:B------:R1:W-:Y:S04]  /*5be00*/  STL.64 [R1+0xe98], R18 ;  /* 0x000e981201007387 */ /* 0x0003e80000100a00 */
[----:B0-----:R-:W3:Y:S04]  /*5be10*/  LDL.LU R16, [R1+0x260] ;  /* 0x0002600001107983 */ /* 0x001ee80000300800 */
[----:B------:R-:W3:Y:S04]  /*5be20*/  LDL.LU R17, [R1+0x264] ;  /* 0x0002640001117983 */ /* 0x000ee80000300800 */
[----:B-1----:R-:W2:Y:S04]  /*5be30*/  LDL.LU R18, [R1+0x268] ;  /* 0x0002680001127983 */ /* 0x002ea80000300800 */
        /* <DEDUP_REMOVED lines=9> */
[----:B------:R-:W3:Y:S04]  /*5bed0*/  LDL.LU R11, [R1+0x2c44] ;  /* 0x002c4400010b7983 */ /* 0x000ee80000300800 */
        /* <DEDUP_REMOVED lines=13> */
[----:B------:R0:W-:Y:S04]  /*5bfb0*/  STL.64 [R1+0x4368], R26 ;  /* 0x0043681a01007387 */ /* 0x0001e80000100a00 */
[----:B0-----:R-:W4:Y:S04]  /*5bfc0*/  LDL.64 R26, [R1+0x20] ;  /* 0x00002000011a7983 */ /* 0x001f280000100a00 */
[----:B------:R0:W-:Y:S01]  /*5bfd0*/  STL.64 [R1+0x4360], R24 ;  /* 0x0043601801007387 */ /* 0x0001e20000100a00 */
[C---:B------:R-:W-:Y:S03]  /*5bfe0*/  HMMA.16816.F32 R16, R4.reuse, R22, R16 ;  /* 0x000000160410723c */ /* 0x040fe60000001810 */
[----:B----4-:R1:W-:Y:S04]  /*5bff0*/  STL.64 [R1+0x43f0], R26 ;  /* 0x0043f01a01007387 */ /* 0x0103e80000100a00 */
[----:B0-----:R-:W4:Y:S04]  /*5c000*/  LDL.LU R24, [R1+0x3f0] ;  /* 0x0003f00001187983 */ /* 0x001f280000300800 */
[----:B------:R-:W4:Y:S04]  /*5c010*/  LDL.LU R25, [R1+0x3f4] ;  /* 0x0003f40001197983 */ /* 0x000f280000300800 */
[----:B-1----:R-:W2:Y:S04]  /*5c020*/  LDL.LU R26, [R1+0x3f8] ;  /* 0x0003f800011a7983 */ /* 0x002ea80000300800 */
[----:B------:R-:W2:Y:S04]  /*5c030*/  LDL.LU R27, [R1+0x3fc] ;  /* 0x0003fc00011b7983 */ /* 0x000ea80000300800 */
        /* <DEDUP_REMOVED lines=14> */
[----:B0-----:R-:W4:Y:S04]  /*5c120*/  LDL.LU.64 R18, [R1+0x4440] ;  /* 0x0044400001127983 */ /* 0x001f280000300a00 */
[----:B------:R-:W3:Y:S04]  /*5c130*/  LDL.LU.64 R16, [R1+0x4438] ;  /* 0x0044380001107983 */ /* 0x000ee80000300a00 */
[----:B------:R-:W-:Y:S04]  /*5c140*/  STL.64 [R1+0x4348], R22 ;  /* 0x0043481601007387 */ /* 0x000fe80000100a00 */
[----:B------:R0:W-:Y:S04]  /*5c150*/  STL.64 [R1+0x4340], R20 ;  /* 0x0043401401007387 */ /* 0x0001e80000100a00 */
[----:B0-----:R-:W2:Y:S04]  /*5c160*/  LDL.LU R20, [R1+0x220] ;  /* 0x0002200001147983 */ /* 0x001ea80000300800 */
[----:B------:R-:W2:Y:S04]  /*5c170*/  LDL.LU R21, [R1+0x224] ;  /* 0x0002240001157983 */ /* 0x000ea80000300800 */
[----:B------:R-:W2:Y:S04]  /*5c180*/  LDL.LU R22, [R1+0x228] ;  /* 0x0002280001167983 */ /* 0x000ea80000300800 */
[----:B------:R-:W2:Y:S01]  /*5c190*/  LDL.LU R23, [R1+0x22c] ;  /* 0x00022c0001177983 */ /* 0x000ea20000300800 */
[----:B----4-:R-:W-:-:S15]  /*5c1a0*/  HMMA.16816.F32 R8, R4, R18, R8 ;  /* 0x000000120408723c */ /* 0x010fde0000001808 */
        /* <DEDUP_REMOVED lines=28> */
[----:B------:R-:W2:Y:S02]  /*5c370*/  LDL.LU R9, [R1+0x43f8] ;  /* 0x0043f80001097983 */ /* 0x000ea40000300800 */
[----:B--2---:R-:W-:-:S15]  /*5c380*/  HMMA.16816.F32 R24, R4, R8, R24 ;  /* 0x000000080418723c */ /* 0x004fde0000001818 */
[----:B------:R-:W-:-:S08]  /*5c390*/  NOP ;  /* 0x0000000000007918 */ /* 0x000fd00000000000 */
[----:B------:R-:W-:Y:S04]  /*5c3a0*/  STL.64 [R1+0x1890], R24 ;  /* 0x0018901801007387 */ /* 0x000fe80000100a00 */
[----:B------:R0:W-:Y:S04]  /*5c3b0*/  STL.64 [R1+0x1898], R26 ;  /* 0x0018981a01007387 */ /* 0x0001e80000100a00 */
[----:B0-----:R-:W2:Y:S04]  /*5c3c0*/  LDL.LU.64 R26, [R1+0x43f0] ;  /* 0x0043f000011a7983 */ /* 0x001ea80000300a00 */
[----:B------:R-:W-:Y:S04]  /*5c3d0*/  STL.64 [R1+0x4308], R10 ;  /* 0x0043080a01007387 */ /* 0x000fe80000100a00 */
[----:B------:R0:W-:Y:S02]  /*5c3e0*/  STL.64 [R1+0x4300], R8 ;  /* 0x0043000801007387 */ /* 0x0001e40000100a00 */
[----:B0-----:R-:W-:Y:S01]  /*5c3f0*/  HMMA.16816.F32 R8, R4, R2, R16 ;  /* 0x000000020408723c */ /* 0x001fe20000001810 */
[----:B------:R-:W-:-:S15]  /*5c400*/  IMAD R15, R0, 0x100, R15 ;  /* 0x00000100000f7824 */ /* 0x000fde00078e020f */
[----:B------:R-:W-:-:S07]  /*5c410*/  NOP ;  /* 0x0000000000007918 */ /* 0x000fce0000000000 */
[----:B------:R0:W-:Y:S04]  /*5c420*/  STL.64 [R1+0x1880], R8 ;  /* 0x0018800801007387 */ /* 0x0001e80000100a00 */
[----:B------:R1:W-:Y:S04]  /*5c430*/  STL.64 [R1+0x1888], R10 ;  /* 0x0018880a01007387 */ /* 0x0003e80000100a00 */
[----:B0-----:R-:W3:Y:S01]  /*5c440*/  LDL.LU R8, [R1+0xa0] ;  /* 0x0000a00001087983 */ /* 0x001ee20000300800 */
[----:B--2---:R-:W-:Y:S06]  /*5c450*/  HMMA.16816.F32 R4, R4, R26, R20 ;  /* 0x0000001a0404723c */ /* 0x004fec0000001814 */
[----:B------:R-:W-:-:S15]  /*5c460*/  IMAD.MOV.U32 R0, RZ, RZ, R27 ;  /* 0x000000ffff007224 */ /* 0x000fde00078e001b */
[----:B------:R-:W-:-:S02]  /*5c470*/  NOP ;  /* 0x0000000000007918 */ /* 0x000fc40000000000 */
[----:B------:R-:W-:Y:S04]  /*5c480*/  STL.64 [R1+0xe30], R4 ;  /* 0x000e300401007387 */ /* 0x000fe80000100a00 */
[----:B------:R-:W-:Y:S04]  /*5c490*/  STL.64 [R1+0xe38], R6 ;  /* 0x000e380601007387 */ /* 0x000fe80000100a00 */
[----:B------:R-:W3:Y:S04]  /*5c4a0*/  LDL.LU R9, [R1+0xa4] ;  /* 0x0000a40001097983 */ /* 0x000ee80000300800 */
[----:B-1----:R-:W2:Y:S04]  /*5c4b0*/  LDL.LU R10, [R1+0xa8] ;  /* 0x0000a800010a7983 */ /* 0x002ea80000300800 */
        /* <DEDUP_REMOVED lines=9> */
[----:B------:R-:W3:Y:S04]  /*5c550*/  LDL.LU R24, [R1+0x160] ;  /* 0x0001600001187983 */ /* 0x000ee80000300800 */
[----:B------:R-:W3:Y:S04]  /*5c560*/  LDL.LU R25, [R1+0x164] ;  /* 0x0001640001197983 */ /* 0x000ee80000300800 */
[----:B------:R-:W2:Y:S04]  /*5c570*/  LDL.LU R26, [R1+0x168] ;  /* 0x00016800011a7983 */ /* 0x000ea80000300800 */
[----:B------:R-:W2:Y:S04]  /*5c580*/  LDL.LU R27, [R1+0x16c] ;  /* 0x00016c00011b7983 */ /* 0x000ea80000300800 */
[----:B--2---:R0:W-:Y:S04]  /*5c590*/  STL.64 [R1+0x4378], R26 ;  /* 0x0043781a01007387 */ /* 0x0041e80000100a00 */
[----:B0-----:R-:W2:Y:S04]  /*5c5a0*/  LDL.LU R26, [R1] ;  /* 0x00000000011a7983 */ /* 0x001ea80000300800 */
[----:B------:R-:W2:Y:S04]  /*5c5b0*/  LDL.LU R27, [R1+0x4] ;  /* 0x00000400011b7983 */ /* 0x000ea80000300800 */
[----:B---3--:R-:W-:Y:S04]  /*5c5c0*/  STL.64 [R1+0x4370], R24 ;  /* 0x0043701801007387 */ /* 0x008fe80000100a00 */
[----:B--2---:R-:W-:Y:S04]  /*5c5d0*/  STL.64 [R1+0x4390], R26 ;  /* 0x0043901a01007387 */ /* 0x004fe80000100a00 */
[----:B----4-:R-:W-:Y:S04]  /*5c5e0*/  STL.64 [R1+0x4358], R22 ;  /* 0x0043581601007387 */ /* 0x010fe80000100a00 */
[----:B------:R0:W-:Y:S04]  /*5c5f0*/  STL.64 [R1+0x4350], R20 ;  /* 0x0043501401007387 */ /* 0x0001e80000100a00 */
[----:B0-----:R-:W2:Y:S04]  /*5c600*/  LDL.LU R20, [R1+0x140] ;  /* 0x0001400001147983 */ /* 0x001ea80000300800 */
[----:B------:R-:W2:Y:S04]  /*5c610*/  LDL.LU R21, [R1+0x144] ;  /* 0x0001440001157983 */ /* 0x000ea80000300800 */
[----:B------:R-:W3:Y:S04]  /*5c620*/  LDL.LU R22, [R1+0x148] ;  /* 0x0001480001167983 */ /* 0x000ee80000300800 */
[----:B------:R-:W3:Y:S04]  /*5c630*/  LDL.LU R23, [R1+0x14c] ;  /* 0x00014c0001177983 */ /* 0x000ee80000300800 */
[----:B------:R-:W4:Y:S04]  /*5c640*/  LDL.LU R24, [R1+0x8] ;  /* 0x0000080001187983 */ /* 0x000f280000300800 */
[----:B------:R-:W4:Y:S04]  /*5c650*/  LDL.LU R25, [R1+0xc] ;  /* 0x00000c0001197983 */ /* 0x000f280000300800 */
[----:B----4-:R-:W-:Y:S04]  /*5c660*/  STL.64 [R1+0x43a8], R24 ;  /* 0x0043a81801007387 */ /* 0x010fe80000100a00 */
        /* <DEDUP_REMOVED lines=10> */
[----:B----4-:R-:W-:Y:S04]  /*5c710*/  STL.64 [R1+0x43c0], R26 ;  /* 0x0043c01a01007387 */ /* 0x010fe80000100a00 */
[----:B--2---:R-:W-:Y:S04]  /*5c720*/  STL.64 [R1+0x43d8], R24 ;  /* 0x0043d81801007387 */ /* 0x004fe80000100a00 */
[----:B---3--:R-:W-:Y:S04]  /*5c730*/  STL.64 [R1+0x43a0], R22 ;  /* 0x0043a01601007387 */ /* 0x008fe80000100a00 */
[----:B------:R0:W-:Y:S04]  /*5c740*/  STL.64 [R1+0x4398], R20 ;  /* 0x0043981401007387 */ /* 0x0001e80000100a00 */
        /* <DEDUP_REMOVED lines=18> */
[----:B------:R-:W-:-:S03]  /*5c870*/  F2FP.F16.E4M3.UNPACK_B R12, R12 ;  /* 0x0000000cff0c723e */ /* 0x000fc600020006ff */
        /* <DEDUP_REMOVED lines=12> */
[----:B------:R-:W-:Y:S04]  /*5c940*/  STL.64 [R1+0x4318], R10 ;  /* 0x0043180a01007387 */ /* 0x000fe80000100a00 */
[----:B------:R0:W-:Y:S04]  /*5c950*/  STL.64 [R1+0x4310], R8 ;  /* 0x0043100801007387 */ /* 0x0001e80000100a00 */
[----:B0-----:R-:W3:Y:S04]  /*5c960*/  LDL.LU R8, [R1+0xc0] ;  /* 0x0000c00001087983 */ /* 0x001ee80000300800 */
[----:B------:R-:W3:Y:S04]  /*5c970*/  LDL.LU R9, [R1+0xc4] ;  /* 0x0000c40001097983 */ /* 0x000ee80000300800 */
[----:B------:R-:W3:Y:S04]  /*5c980*/  LDL.LU R10, [R1+0xc8] ;  /* 0x0000c800010a7983 */ /* 0x000ee80000300800 */
[----:B------:R-:W3:Y:S04]  /*5c990*/  LDL.LU R11, [R1+0xcc] ;  /* 0x0000cc00010b7983 */ /* 0x000ee80000300800 */
[----:B------:R-:W2:Y:S04]  /*5c9a0*/  LDL.LU R4, [R1+0x2c58] ;  /* 0x002c580001047983 */ /* 0x000ea80000300800 */
[----:B------:R-:W2:Y:S04]  /*5c9b0*/  LDL.LU R5, [R1+0x2c60] ;  /* 0x002c600001057983 */ /* 0x000ea80000300800 */
[----:B------:R-:W3:Y:S04]  /*5c9c0*/  LDL.LU R6, [R1+0x2c68] ;  /* 0x002c680001067983 */ /* 0x000ee80000300800 */
[----:B------:R-:W3:Y:S01]  /*5c9d0*/  LDL.LU R7, [R1+0x2c70] ;  /* 0x002c700001077983 */ /* 0x000ee20000300800 */
[----:B------:R-:W-:-:S02]  /*5c9e0*/  F2FP.F16.E4M3.UNPACK_B R13, R13 ;  /* 0x0000000dff0d723e */ /* 0x000fc400020006ff */
[----:B------:R-:W-:Y:S02]  /*5c9f0*/  F2FP.F16.E4M3.UNPACK_B R14, R14 ;  /* 0x0000000eff0e723e */ /* 0x000fe400020006ff */
[----:B------:R-:W-:-:S07]  /*5ca00*/  F2FP.F16.E4M3.UNPACK_B R15, R15 ;  /* 0x0000000fff0f723e */ /* 0x000fce00020006ff */
[C---:B----4-:R-:W-:Y:S01]  /*5ca10*/  HMMA.16816.F32 R24, R12.reuse, R26, R20 ;  /* 0x0000001a0c18723c */ /* 0x050fe20000001814 */
[----:B---3--:R-:W-:Y:S04]  /*5ca20*/  STL.64 [R1+0x42f8], R6 ;  /* 0x0042f80601007387 */ /* 0x008fe80000100a00 */
[----:B--2---:R0:W-:Y:S04]  /*5ca30*/  STL.64 [R1+0x42f0], R4 ;  /* 0x0042f00401007387 */ /* 0x0041e80000100a00 */
[----:B0-----:R-:W2:Y:S04]  /*5ca40*/  LDL.LU R4, [R1+0x80] ;  /* 0x0000800001047983 */ /* 0x001ea80000300800 */
[----:B------:R-:W2:Y:S04]  /*5ca50*/  LDL.LU R5, [R1+0x84] ;  /* 0x0000840001057983 */ /* 0x000ea80000300800 */
[----:B------:R-:W2:Y:S04]  /*5ca60*/  LDL.LU R6, [R1+0x88] ;  /* 0x0000880001067983 */ /* 0x000ea80000300800 */
[----:B------:R-:W2:Y:S04]  /*5ca70*/  LDL.LU R7, [R1+0x8c] ;  /* 0x00008c0001077983 */ /* 0x000ea80000300800 */
[----:B------:R-:W3:Y:S04]  /*5ca80*/  LDL.LU.64 R22, [R1+0x43e8] ;  /* 0x0043e80001167983 */ /* 0x000ee80000300a00 */
[----:B------:R-:W3:Y:S04]  /*5ca90*/  LDL.LU.64 R20, [R1+0x43e0] ;  /* 0x0043e00001147983 */ /* 0x000ee80000300a00 */
        /* <DEDUP_REMOVED lines=38> */
[----:B------:R-:W2:Y:S04]  /*5cd00*/  LDL R28, [R1+0x1a68] ;  /* 0x001a6800011c7983 */ /* 0x000ea80000100800 */
[----:B------:R-:W2:Y:S01]  /*5cd10*/  LDL R29, [R1+0x1a6c] ;  /* 0x001a6c00011d7983 */ /* 0x000ea20000100800 */
        /* <DEDUP_REMOVED lines=12> */
[----:B0-----:R-:W2:Y:S04]  /*5cde0*/  LDL.LU R24, [R1+0x40] ;  /* 0x0000400001187983 */ /* 0x001ea80000300800 */
[----:B------:R-:W2:Y:S04]  /*5cdf0*/  LDL.LU R25, [R1+0x44] ;  /* 0x0000440001197983 */ /* 0x000ea80000300800 */
[----:B-1----:R-:W2:Y:S04]  /*5ce00*/  LDL.LU R26, [R1+0x48] ;  /* 0x00004800011a7983 */ /* 0x002ea80000300800 */
[----:B------:R-:W2:Y:S01]  /*5ce10*/  LDL.LU R27, [R1+0x4c] ;  /* 0x00004c00011b7983 */ /* 0x000ea20000300800 */
[----:B---3--:R-:W-:-:S15]  /*5ce20*/  HMMA.16816.F32 R16, R12, R22, R16 ;  /* 0x000000160c10723c */ /* 0x008fde0000001810 */
[----:B------:R-:W-:-:S08]  /*5ce30*/  NOP ;  /* 0x0000000000007918 */ /* 0x000fd00000000000 */
[----:B------:R-:W-:Y:S04]  /*5ce40*/  STL.64 [R1+0x120], R16 ;  /* 0x0001201001007387 */ /* 0x000fe80000100a00 */
[----:B------:R0:W-:Y:S04]  /*5ce50*/  STL.64 [R1+0x128], R18 ;  /* 0x0001281201007387 */ /* 0x0001e80000100a00 */
[----:B0-----:R-:W4:Y:S04]  /*5ce60*/  LDL.LU.64 R18, [R1+0x4338] ;  /* 0x0043380001127983 */ /* 0x001f280000300a00 */
[----:B------:R-:W4:Y:S04]  /*5ce70*/  LDL.LU.64 R16, [R1+0x4330] ;  /* 0x0043300001107983 */ /* 0x000f280000300a00 */
[----:B------:R-:W3:Y:S04]  /*5ce80*/  LDL.LU R22, [R1+0x2c6c] ;  /* 0x002c6c0001167983 */ /* 0x000ee80000300800 */
[----:B------:R-:W3:Y:S01]  /*5ce90*/  LDL.LU R23, [R1+0x2c74] ;  /* 0x002c740001177983 */ /* 0x000ee20000300800 */
[----:B----4-:R-:W-:-:S15]  /*5cea0*/  HMMA.16816.F32 R16, R12, R20, R16 ;  /* 0x000000140c10723c */ /* 0x010fde0000001810 */
[----:B------:R-:W-:-:S08]  /*5ceb0*/  NOP ;  /* 0x0000000000007918 */ /* 0x000fd00000000000 */
[----:B------:R-:W-:Y:S04]  /*5cec0*/  STL.64 [R1+0x100], R16 ;  /* 0x0001001001007387 */ /* 0x000fe80000100a00 */
[----:B------:R0:W-:Y:S04]  /*5ced0*/  STL.64 [R1+0x108], R18 ;  /* 0x0001081201007387 */ /* 0x0001e80000100a00 */
[----:B0-----:R-:W4:Y:S04]  /*5cee0*/  LDL.LU.64 R18, [R1+0x4328] ;  /* 0x0043280001127983 */ /* 0x001f280000300a00 */
[----:B------:R-:W2:Y:S04]  /*5cef0*/  LDL.LU.64 R16, [R1+0x4320] ;  /* 0x0043200001107983 */ /* 0x000ea80000300a00 */
[----:B------:R-:W3:Y:S04]  /*5cf00*/  LDL.LU R20, [R1+0x2c5c] ;  /* 0x002c5c0001147983 */ /* 0x000ee80000300800 */
[----:B------:R-:W3:Y:S01]  /*5cf10*/  LDL.LU R21, [R1+0x2c64] ;  /* 0x002c640001157983 */ /* 0x000ee20000300800 */
[----:B----4-:R-:W-:-:S15]  /*5cf20*/  HMMA.16816.F32 R8, R12, R18, R8 ;  /* 0x000000120c08723c */ /* 0x010fde0000001808 */
[----:B------:R-:W-:-:S08]  /*5cf30*/  NOP ;  /* 0x0000000000007918 */ /* 0x000fd00000000000 */
[----:B------:R-:W-:Y:S04]  /*5cf40*/  STL.64 [R1+0xc0], R8 ;  /* 0x0000c00801007387 */ /* 0x000fe80000100a00 */
[----:B------:R0:W-:Y:S04]  /*5cf50*/  STL.64 [R1+0xc8], R10 ;  /* 0x0000c80a01007387 */ /* 0x0001e80000100a00 */
[----:B0-----:R-:W2:Y:S04]  /*5cf60*/  LDL.LU.64 R10, [R1+0x4318] ;  /* 0x00431800010a7983 */ /* 0x001ea80000300a00 */
[----:B------:R-:W2:Y:S02]  /*5cf70*/  LDL.LU.64 R8, [R1+0x4310] ;  /* 0x0043100001087983 */ /* 0x000ea40000300a00 */
[----:B--2---:R-:W-:Y:S02]  /*5cf80*/  HMMA.16816.F32 R16, R12, R16, R8 ;  /* 0x000000100c10723c */ /* 0x004fe40000001808 */
[----:B------:R-:W2:Y:S04]  /*5cf90*/  LDL.LU.64 R10, [R1+0x4308] ;  /* 0x00430800010a7983 */ /* 0x000ea80000300a00 */
[----:B------:R-:W4:-:S15]  /*5cfa0*/  LDL.LU.64 R8, [R1+0x4300] ;  /* 0x0043000001087983 */ /* 0x000f1e0000300a00 */
[----:B------:R-:W-:-:S02]  /*5cfb0*/  NOP ;  /* 0x0000000000007918 */ /* 0x000fc40000000000 */
[----:B------:R0:W-:Y:S04]  /*5cfc0*/  STL.64 [R1+0x90], R16 ;  /* 0x0000901001007387 */ /* 0x0001e80000100a00 */
[----:B------:R1:W-:Y:S04]  /*5cfd0*/  STL.64 [R1+0x98], R18 ;  /* 0x0000981201007387 */ /* 0x0003e80000100a00 */
[----:B0-----:R-:W4:Y:S04]  /*5cfe0*/  LDL.LU R16, [R1+0x50] ;  /* 0x0000500001107983 */ /* 0x001f280000300800 */
[----:B------:R-:W4:Y:S04]  /*5cff0*/  LDL.LU R17, [R1+0x54] ;  /* 0x0000540001117983 */ /* 0x000f280000300800 */
[----:B-1----:R-:W4:Y:S04]  /*5d000*/  LDL.LU R18, [R1+0x58] ;  /* 0x0000580001127983 */ /* 0x002f280000300800 */
[----:B------:R-:W4:Y:S01]  /*5d010*/  LDL.LU R19, [R1+0x5c] ;  /* 0x00005c0001137983 */ /* 0x000f220000300800 */
[----:B--2---:R-:W-:-:S15]  /*5d020*/  HMMA.16816.F32 R4, R12, R10, R4 ;  /* 0x0000000a0c04723c */ /* 0x004fde0000001804 */
[----:B------:R-:W-:-:S08]  /*5d030*/  NOP ;  /* 0x0000000000007918 */ /* 0x000fd00000000000 */
[----:B------:R-:W-:Y:S04]  /*5d040*/  STL.64 [R1+0x60], R4 ;  /* 0x0000600401007387 */ /* 0x000fe80000100a00 */
[----:B------:R0:W-:Y:S04]  /*5d050*/  STL.64 [R1+0x68], R6 ;  /* 0x0000680601007387 */ /* 0x0001e80000100a00 */
[----:B0-----:R-:W3:Y:S04]  /*5d060*/  LDL.LU.64 R6, [R1+0x42f8] ;  /* 0x0042f80001067983 */ /* 0x001ee80000300a00 */
[----:B------:R-:W2:Y:S01]  /*5d070*/  LDL.LU.64 R4, [R1+0x42f0] ;  /* 0x0042f00001047983 */ /* 0x000ea20000300a00 */
[----:B----4-:R-:W-:-:S15]  /*5d080*/  HMMA.16816.F32 R8, R12, R8, R16 ;  /* 0x000000080c08723c */ /* 0x010fde0000001810 */
[----:B------:R-:W-:-:S08]  /*5d090*/  NOP ;  /* 0x0000000000007918 */ /* 0x000fd00000000000 */
[----:B------:R-:W-:Y:S04]  /*5d0a0*/  STL.64 [R1+0x50], R8 ;  /* 0x0000500801007387 */ /* 0x000fe80000100a00 */
[----:B------:R0:W-:Y:S02]  /*5d0b0*/  STL.64 [R1+0x58], R10 ;  /* 0x0000580a01007387 */ /* 0x0001e40000100a00 */
[----:B0-----:R-:W-:Y:S01]  /*5d0c0*/  HMMA.16816.F32 R8, R12, R2, R24 ;  /* 0x000000020c08723c */ /* 0x001fe20000001818 */
[----:B------:R-:W-:-:S15]  /*5d0d0*/  F2FP.F16.E4M3.UNPACK_B R16, R28 ;  /* 0x0000001cff10723e */ /* 0x000fde00020006ff */
[----:B------:R-:W-:-:S07]  /*5d0e0*/  NOP ;  /* 0x0000000000007918 */ /* 0x000fce0000000000 */
[----:B------:R0:W-:Y:S04]  /*5d0f0*/  STL.64 [R1+0x40], R8 ;  /* 0x0000400801007387 */ /* 0x0001e80000100a00 */
[----:B------:R1:W-:Y:S01]  /*5d100*/  STL.64 [R1+0x48], R10 ;  /* 0x0000480a01007387 */ /* 0x0003e20000100a00 */
[----:B---3--:R-:W-:Y:S02]  /*5d110*/  IMAD R6, R6, 0x100, R22 ;  /* 0x0000010006067824 */ /* 0x008fe400078e0216 */
[----:B------:R-:W-:Y:S02]  /*5d120*/  IMAD R7, R7, 0x100, R23 ;  /* 0x0000010007077824 */ /* 0x000fe400078e0217 */
[----:B--2---:R-:W-:Y:S02]  /*5d130*/  IMAD R4, R4, 0x100, R20 ;  /* 0x0000010004047824 */ /* 0x004fe400078e0214 */
[----:B------:R-:W-:Y:S01]  /*5d140*/  IMAD R5, R5, 0x100, R21 ;  /* 0x0000010005057824 */ /* 0x000fe200078e0215 */
[----:B------:R-:W-:-:S02]  /*5d150*/  F2FP.F16.E4M3.UNPACK_B R6, R6 ;  /* 0x00000006ff06723e */ /* 0x000fc400020006ff */
[----:B------:R-:W-:Y:S02]  /*5d160*/  F2FP.F16.E4M3.UNPACK_B R7, R7 ;  /* 0x00000007ff07723e */ /* 0x000fe400020006ff */
[----:B------:R-:W-:Y:S02]  /*5d170*/  F2FP.F16.E4M3.UNPACK_B R4, R4 ;  /* 0x00000004ff04723e */ /* 0x000fe400020006ff */
[----:B------:R-:W-:Y:S01]  /*5d180*/  F2FP.F16.E4M3.UNPACK_B R5, R5 ;  /* 0x00000005ff05723e */ /* 0x000fe200020006ff */
[----:B------:R-:W-:Y:S04]  /*5d190*/  STL.64 [R1+0x42e8], R6 ;  /* 0x0042e80601007387 */ /* 0x000fe80000100a00 */
[----:B------:R2:W-:Y:S04]  /*5d1a0*/  STL.64 [R1+0x42e0], R4 ;  /* 0x0042e00401007387 */ /* 0x0005e80000100a00 */
[----:B0-----:R-:W3:Y:S04]  /*5d1b0*/  LDL.LU R8, [R1+0x190] ;  /* 0x0001900001087983 */ /* 0x001ee80000300800 */
[----:B------:R-:W3:Y:S04]  /*5d1c0*/  LDL.LU R9, [R1+0x194] ;  /* 0x0001940001097983 */ /* 0x000ee80000300800 */
[----:B------:R-:W-:Y:S04]  /*5d1d0*/  STL [R1+0x28], R16 ;  /* 0x0000281001007387 */ /* 0x000fe80000100800 */
[----:B-1----:R-:W4:Y:S01]  /*5d1e0*/  LDL.LU R10, [R1+0x198] ;  /* 0x00019800010a7983 */ /* 0x002f220000300800 */
[----:B--2---:R-:W-:-:S05]  /*5d1f0*/  F2FP.F16.E4M3.UNPACK_B R4, R29 ;  /* 0x0000001dff04723e */ /* 0x004fca00020006ff */
[----:B------:R-:W-:Y:S04]  /*5d200*/  STL [R1+0x2c], R4 ;  /* 0x00002c0401007387 */ /* 0x000fe80000100800 */
[----:B------:R-:W4:Y:S04]  /*5d210*/  LDL.LU R11, [R1+0x19c] ;  /* 0x00019c00010b7983 */ /* 0x000f280000300800 */
[----:B----4-:R-:W-:Y:S04]  /*5d220*/  STL.64 [R1+0x4258], R10 ;  /* 0x0042580a01007387 */ /* 0x010fe80000100a00 */
        /* <DEDUP_REMOVED lines=11> */
[----:B------:R-:W4:Y:S04]  /*5d2e0*/  LDL R2, [R1+0x1a9c] ;  /* 0x001a9c0001027983 */ /* 0x000f280000100800 */
[----:B------:R-:W4:Y:S04]  /*5d2f0*/  LDL R3, [R1+0x1aa8] ;  /* 0x001aa80001037983 */ /* 0x000f280000100800 */
[----:B------:R-:W4:Y:S04]  /*5d300*/  LDL R20, [R1+0x1aac] ;  /* 0x001aac0001147983 */ /* 0x000f280000100800 */
[----:B---3--:R-:W-:Y:S04]  /*5d310*/  STL.64 [R1+0x4278], R10 ;  /* 0x0042780a01007387 */ /* 0x008fe80000100a00 */
[----:B--2---:R0:W-:Y:S04]  /*5d320*/  STL.64 [R1+0x4270], R8 ;  /* 0x0042700801007387 */ /* 0x0041e80000100a00 */
[----:B------:R-:W2:Y:S04]  /*5d330*/  LDL R26, [R1+0x1ac8] ;  /* 0x001ac800011a7983 */ /* 0x000ea80000100800 */
[----:B------:R-:W2:Y:S04]  /*5d340*/  LDL R27, [R1+0x1acc] ;  /* 0x001acc00011b7983 */ /* 0x000ea80000100800 */
[----:B------:R-:W3:Y:S04]  /*5d350*/  LDL R24, [R1+0x1ad8] ;  /* 0x001ad80001187983 */ /* 0x000ee80000100800 */
[----:B------:R-:W3:Y:S04]  /*5d360*/  LDL R25, [R1+0x1adc] ;  /* 0x001adc0001197983 */ /* 0x000ee80000100800 */
[----:B------:R-:W4:Y:S04]  /*5d370*/  LDL R28, [R1+0x1ab8] ;  /* 0x001ab800011c7983 */ /* 0x000f280000100800 */
[----:B------:R-:W4:Y:S04]  /*5d380*/  LDL R29, [R1+0x1abc] ;  /* 0x001abc00011d7983 */ /* 0x000f280000100800 */
[----:B0-----:R-:W4:Y:S04]  /*5d390*/  LDL R9, [R1+0x1a98] ;  /* 0x001a980001097983 */ /* 0x001f280000100800 */
[----:B--2---:R-:W-:Y:S04]  /*5d3a0*/  STL.64 [R1+0x4288], R26 ;  /* 0x0042881a01007387 */ /* 0x004fe80000100a00 */
[----:B---3--:R0:W-:Y:S04]  /*5d3b0*/  STL.64 [R1+0x4280], R24 ;  /* 0x0042801801007387 */ /* 0x0081e80000100a00 */
[----:B0-----:R-:W2:Y:S04]  /*5d3c0*/  LDL.LU R24, [R1+0xd0] ;  /* 0x0000d00001187983 */ /* 0x001ea80000300800 */
[----:B------:R-:W2:Y:S04]  /*5d3d0*/  LDL.LU R25, [R1+0xd4] ;  /* 0x0000d40001197983 */ /* 0x000ea80000300800 */
[----:B------:R-:W3:Y:S04]  /*5d3e0*/  LDL.LU R26, [R1+0xd8] ;  /* 0x0000d800011a7983 */ /* 0x000ee80000300800 */
[----:B------:R-:W3:Y:S04]  /*5d3f0*/  LDL.LU R27, [R1+0xdc] ;  /* 0x0000dc00011b7983 */ /* 0x000ee80000300800 */
[----:B------:R-:W4:Y:S04]  /*5d400*/  LDL R10, [R1+0x1a88] ;  /* 0x001a8800010a7983 */ /* 0x000f280000100800 */
[----:B------:R-:W4:Y:S04]  /*5d410*/  LDL R11, [R1+0x1a8c] ;  /* 0x001a8c00010b7983 */ /* 0x000f280000100800 */
[----:B----4-:R0:W-:Y:S02]  /*5d420*/  STL.64 [R1+0x42c8], R10 ;  /* 0x0042c80a01007387 */ /* 0x0101e40000100a00 */
[----:B0-----:R-:W-:-:S02]  /*5d430*/  IMAD.MOV.U32 R11, RZ, RZ, R4 ;  /* 0x000000ffff0b7224 */ /* 0x001fc400078e0004 */
[----:B------:R-:W4:Y:S04]  /*5d440*/  LDL.LU R4, [R1+0x70] ;  /* 0x0000700001047983 */ /* 0x000f280000300800 */
[----:B------:R-:W4:Y:S04]  /*5d450*/  LDL.LU R5, [R1+0x74] ;  /* 0x0000740001057983 */ /* 0x000f280000300800 */
[----:B------:R-:W4:Y:S04]  /*5d460*/  LDL.LU R6, [R1+0x78] ;  /* 0x0000780001067983 */ /* 0x000f280000300800 */
[----:B------:R-:W4:Y:S04]  /*5d470*/  LDL.LU R7, [R1+0x7c] ;  /* 0x00007c0001077983 */ /* 0x000f280000300800 */
[----:B------:R-:W4:Y:S04]  /*5d480*/  LDL R8, [R1+0x1a7c] ;  /* 0x001a7c0001087983 */ /* 0x000f280000100800 */
[----:B------:R0:W-:Y:S04]  /*5d490*/  STL [R1+0x42c0], R9 ;  /* 0x0042c00901007387 */ /* 0x0001e80000100800 */
[----:B0-----:R-:W4:Y:S04]  /*5d4a0*/  LDL R9, [R1+0x1a78] ;  /* 0x001a780001097983 */ /* 0x001f280000100800 */
[----:B---3--:R-:W-:Y:S04]  /*5d4b0*/  STL.64 [R1+0x4298], R26 ;  /* 0x0042981a01007387 */ /* 0x008fe80000100a00 */
[----:B--2---:R0:W-:Y:S04]  /*5d4c0*/  STL.64 [R1+0x4290], R24 ;  /* 0x0042901801007387 */ /* 0x0041e80000100a00 */
[----:B0-----:R-:W2:Y:S04]  /*5d4d0*/  LDL.LU R24, [R1+0xb0] ;  /* 0x0000b00001187983 */ /* 0x001ea80000300800 */
[----:B------:R-:W2:Y:S04]  /*5d4e0*/  LDL.LU R25, [R1+0xb4] ;  /* 0x0000b40001197983 */ /* 0x000ea80000300800 */
[----:B------:R-:W3:Y:S04]  /*5d4f0*/  LDL.LU R26, [R1+0xb8] ;  /* 0x0000b800011a7983 */ /* 0x000ee80000300800 */
[----:B------:R-:W3:Y:S04]  /*5d500*/  LDL.LU R27, [R1+0xbc] ;  /* 0x0000bc00011b7983 */ /* 0x000ee80000300800 */
[----:B---3--:R0:W-:Y:S04]  /*5d510*/  STL.64 [R1+0x42a8], R26 ;  /* 0x0042a81a01007387 */ /* 0x0081e80000100a00 */
[----:B0-----:R-:W4:Y:S04]  /*5d520*/  LDL.LU R26, [R1+0x20] ;  /* 0x00002000011a7983 */ /* 0x001f280000300800 */
[----:B--2---:R-:W-:Y:S04]  /*5d530*/  STL.64 [R1+0x42a0], R24 ;  /* 0x0042a01801007387 */ /* 0x004fe80000100a00 */
[----:B------:R-:W2:Y:S04]  /*5d540*/  LDL R22, [R1+0x1ae8] ;  /* 0x001ae80001167983 */ /* 0x000ea80000100800 */
[----:B------:R-:W2:Y:S04]  /*5d550*/  LDL R23, [R1+0x1aec] ;  /* 0x001aec0001177983 */ /* 0x000ea80000100800 */
[----:B------:R-:W3:Y:S04]  /*5d560*/  LDL R21, [R1+0x1af8] ;  /* 0x001af80001157983 */ /* 0x000ee80000100800 */
[----:B--2---:R-:W-:Y:S04]  /*5d570*/  STL.64 [R1+0x42b8], R22 ;  /* 0x0042b81601007387 */ /* 0x004fe80000100a00 */
[----:B---3--:R0:W-:Y:S04]  /*5d580*/  STL.64 [R1+0x42b0], R20 ;  /* 0x0042b01401007387 */ /* 0x0081e80000100a00 */
[----:B0-----:R-:W2:Y:S04]  /*5d590*/  LDL.LU R20, [R1+0xf0] ;  /* 0x0000f00001147983 */ /* 0x001ea80000300800 */
[----:B------:R-:W2:Y:S04]  /*5d5a0*/  LDL.LU R21, [R1+0xf4] ;  /* 0x0000f40001157983 */ /* 0x000ea80000300800 */
[----:B------:R-:W3:Y:S04]  /*5d5b0*/  LDL.LU R22, [R1+0xf8] ;  /* 0x0000f80001167983 */ /* 0x000ee80000300800 */
[----:B------:R-:W3:Y:S01]  /*5d5c0*/  LDL.LU R23, [R1+0xfc] ;  /* 0x0000fc0001177983 */ /* 0x000ee20000300800 */
[----:B------:R-:W-:-:S02]  /*5d5d0*/  IMAD.MOV.U32 R27, RZ, RZ, R0 ;  /* 0x000000ffff1b7224 */ /* 0x000fc400078e0000 */
[----:B------:R-:W-:-:S05]  /*5d5e0*/  IMAD.MOV.U32 R10, RZ, RZ, R16 ;  /* 0x000000ffff0a7224 */ /* 0x000fca00078e0010 */
[----:B----4-:R-:W-:Y:S01]  /*5d5f0*/  HMMA.16816.F32 R24, R12, R26, R4 ;  /* 0x0000001a0c18723c */ /* 0x010fe20000001804 */
[----:B---3--:R-:W-:Y:S04]  /*5d600*/  STL.64 [R1+0x42d8], R22 ;  /* 0x0042d81601007387 */ /* 0x008fe80000100a00 */
[----:B--2---:R0:W-:Y:S04]  /*5d610*/  STL.64 [R1+0x42d0], R20 ;  /* 0x0042d01401007387 */ /* 0x0041e80000100a00 */
[----:B0-----:R-:W2:Y:S04]  /*5d620*/  LDL.LU R20, [R1+0xe0] ;  /* 0x0000e00001147983 */ /* 0x001ea80000300800 */
[----:B------:R-:W2:Y:S04]  /*5d630*/  LDL.LU R21, [R1+0xe4] ;  /* 0x0000e40001157983 */ /* 0x000ea80000300800 */
[----:B------:R-:W2:Y:S04]  /*5d640*/  LDL.LU R22, [R1+0xe8] ;  /* 0x0000e80001167983 */ /* 0x000ea80000300800 */
[----:B------:R-:W2:Y:S04]  /*5d650*/  LDL.LU R23, [R1+0xec] ;  /* 0x0000ec0001177983 */ /* 0x000ea80000300800 */
[----:B------:R-:W3:Y:S04]  /*5d660*/  LDL R0, [R1+0x1afc] ;  /* 0x001afc0001007983 */ /* 0x000ee80000100800 */
[----:B------:R-:W4:Y:S04]  /*5d670*/  LDL.LU R16, [R1+0x1b0] ;  /* 0x0001b00001107983 */ /* 0x000f280000300800 */
[----:B------:R-:W4:Y:S04]  /*5d680*/  LDL.LU R17, [R1+0x1b4] ;  /* 0x0001b40001117983 */ /* 0x000f280000300800 */
[----:B------:R-:W4:Y:S04]  /*5d690*/  LDL.LU R18, [R1+0x1b8] ;  /* 0x0001b80001127983 */ /* 0x000f280000300800 */
[----:B------:R-:W4:Y:S04]  /*5d6a0*/  LDL.LU R19, [R1+0x1bc] ;  /* 0x0001bc0001137983 */ /* 0x000f280000300800 */
[----:B------:R-:W2:Y:S04]  /*5d6b0*/  LDL.LU.64 R6, [R1+0x42e8] ;  /* 0x0042e80001067983 */ /* 0x000ea80000300a00 */
[----:B------:R-:W2:Y:S04]  /*5d6c0*/  LDL.LU.64 R4, [R1+0x42e0] ;  /* 0x0042e00001047983 */ /* 0x000ea80000300a00 */
[----:B------:R-:W3:Y:S04]  /*5d6d0*/  LDL.LU R12, [R1+0x170] ;  /* 0x00017000010c7983 */ /* 0x000ee80000300800 */
[----:B------:R0:W-:Y:S04]  /*5d6e0*/  STL.64 [R1+0x30], R24 ;  /* 0x0000301801007387 */ /* 0x0001e80000100a00 */
[----:B------:R-:W-:Y:S04]  /*5d6f0*/  STL.64 [R1+0x38], R26 ;  /* 0x0000381a01007387 */ /* 0x000fe80000100a00 */
[----:B------:R-:W3:Y:S04]  /*5d700*/  LDL.LU R13, [R1+0x174] ;  /* 0x00017400010d7983 */ /* 0x000ee80000300800 */
[----:B------:R-:W3:Y:S04]  /*5d710*/  LDL.LU R14, [R1+0x178] ;  /* 0x00017800010e7983 */ /* 0x000ee80000300800 */
[----:B------:R-:W3:Y:S01]  /*5d720*/  LDL.LU R15, [R1+0x17c] ;  /* 0x00017c00010f7983 */ /* 0x000ee20000300800 */
[----:B0-----:R-:W-:-:S02]  /*5d730*/  F2FP.F16.E4M3.UNPACK_B R24, R9 ;  /* 0x00000009ff18723e */ /* 0x001fc400020006ff */
[----:B------:R-:W-:Y:S02]  /*5d740*/  F2FP.F16.E4M3.UNPACK_B R25, R8 ;  /* 0x00000008ff19723e */ /* 0x000fe400020006ff */
[----:B--2---:R-:W-:Y:S01]  /*5d750*/  HMMA.16816.F32 R8, R4, R10, R20 ;  /* 0x0000000a0408723c */ /* 0x004fe20000001814 */
[----:B------:R-:W2:Y:S04]  /*5d760*/  LDL.LU.64 R22, [R1+0x42d8] ;  /* 0x0042d80001167983 */ /* 0x000ea80000300a00 */
[----:B------:R-:W2:-:S15]  /*5d770*/  LDL.LU.64 R20, [R1+0x42d0] ;  /* 0x0042d00001147983 */ /* 0x000e9e0000300a00 */
[----:B------:R-:W-:-:S03]  /*5d780*/  NOP ;  /* 0x0000000000007918 */ /* 0x000fc60000000000 */
[----:B------:R-:W-:Y:S04]  /*5d790*/  STL.64 [R1+0x70], R8 ;  /* 0x0000700801007387 */ /* 0x000fe80000100a00 */
[----:B------:R0:W-:Y:S04]  /*5d7a0*/  STL.64 [R1+0x78], R10 ;  /* 0x0000780a01007387 */ /* 0x0001e80000100a00 */
[----:B0-----:R-:W4:Y:S04]  /*5d7b0*/  LDL.LU.64 R10, [R1+0x42c8] ;  /* 0x0042c800010a7983 */ /* 0x001f280000300a00 */
[----:B------:R-:W3:Y:S04]  /*5d7c0*/  LDL.LU R9, [R1+0x42c0] ;  /* 0x0042c00001097983 */ /* 0x000ee80000300800 */
[----:B------:R-:W-:Y:S04]  /*5d7d0*/  STL [R1+0x18], R24 ;  /* 0x0000181801007387 */ /* 0x000fe80000100800 */
[----:B------:R2:W-:Y:S02]  /*5d7e0*/  STL [R1+0x1c], R25 ;  /* 0x00001c1901007387 */ /* 0x0005e40000100800 */
        /* <DEDUP_REMOVED lines=8> */
[----:B----4-:R-:W-:-:S02]  /*5d870*/  F2FP.F16.E4M3.UNPACK_B R10, R10 ;  /* 0x0000000aff0a723e */ /* 0x010fc400020006ff */
[----:B------:R-:W-:-:S03]  /*5d880*/  F2FP.F16.E4M3.UNPACK_B R11, R11 ;  /* 0x0000000bff0b723e */ /* 0x000fc600020006ff */
[----:B------:R-:W-:Y:S04]  /*5d890*/  STL [R1+0x10], R10 ;  /* 0x0000100a01007387 */ /* 0x000fe80000100800 */
[----:B------:R-:W-:Y:S01]  /*5d8a0*/  STL [R1+0x14], R11 ;  /* 0x0000140b01007387 */ /* 0x000fe20000100800 */
[----:B---3--:R-:W-:-:S15]  /*5d8b0*/  HMMA.16816.F32 R24, R4, R10, R24 ;  /* 0x0000000a0418723c */ /* 0x008fde0000001818 */
[----:B------:R-:W-:-:S08]  /*5d8c0*/  NOP ;  /* 0x0000000000007918 */ /* 0x000fd00000000000 */
[----:B------:R-:W-:Y:S04]  /*5d8d0*/  STL.64 [R1+0xb0], R24 ;  /* 0x0000b01801007387 */ /* 0x000fe80000100a00 */
[----:B------:R0:W-:Y:S04]  /*5d8e0*/  STL.64 [R1+0xb8], R26 ;  /* 0x0000b81a01007387 */ /* 0x0001e80000100a00 */
[----:B0-----:R-:W3:Y:S04]  /*5d8f0*/  LDL.LU.64 R26, [R1+0x4298] ;  /* 0x00429800011a7983 */ /* 0x001ee80000300a00 */
[----:B------:R-:W3:Y:S01]  /*5d900*/  LDL.LU.64 R24, [R1+0x4290] ;  /* 0x0042900001187983 */ /* 0x000ee20000300a00 */
[----:B------:R-:W-:-:S02]  /*5d910*/  F2FP.F16.E4M3.UNPACK_B R8, R9 ;  /* 0x00000009ff08723e */ /* 0x000fc400020006ff */
[----:B------:R-:W-:-:S03]  /*5d920*/  F2FP.F16.E4M3.UNPACK_B R9, R2 ;  /* 0x00000002ff09723e */ /* 0x000fc600020006ff */
[----:B------:R-:W-:Y:S04]  /*5d930*/  STL [R1+0x8], R8 ;  /* 0x0000080801007387 */ /* 0x000fe80000100800 */
[----:B------:R3:W-:Y:S02]  /*5d940*/  STL [R1+0xc], R9 ;  /* 0x00000c0901007387 */ /* 0x0007e40000100800 */
[----:B---3--:R-:W-:Y:S02]  /*5d950*/  HMMA.16816.F32 R8, R4, R8, R24 ;  /* 0x000000080408723c */ /* 0x008fe40000001818 */
[----:B------:R-:W3:Y:S04]  /*5d960*/  LDL.LU.64 R26, [R1+0x4288] ;  /* 0x00428800011a7983 */ /* 0x000ee80000300a00 */
[----:B------:R-:W4:-:S15]  /*5d970*/  LDL.LU.64 R24, [R1+0x4280] ;  /* 0x0042800001187983 */ /* 0x000f1e0000300a00 */
[----:B------:R-:W-:-:S02]  /*5d980*/  NOP ;  /* 0x0000000000007918 */ /* 0x000fc40000000000 */
[----:B------:R-:W-:Y:S04]  /*5d990*/  STL.64 [R1+0xd0], R8 ;  /* 0x0000d00801007387 */ /* 0x000fe80000100a00 */
[----:B------:R0:W-:Y:S04]  /*5d9a0*/  STL.64 [R1+0xd8], R10 ;  /* 0x0000d80a01007387 */ /* 0x0001e80000100a00 */
[----:B0-----:R-:W3:Y:S04]  /*5d9b0*/  LDL.LU.64 R10, [R1+0x4278] ;  /* 0x00427800010a7983 */ /* 0x001ee80000300a00 */
[----:B------:R-:W3:Y:S01]  /*5d9c0*/  LDL.LU.64 R8, [R1+0x4270] ;  /* 0x0042700001087983 */ /* 0x000ee20000300a00 */
[----:B------:R-:W-:-:S02]  /*5d9d0*/  F2FP.F16.E4M3.UNPACK_B R2, R3 ;  /* 0x00000003ff02723e */ /* 0x000fc400020006ff */
[----:B--2---:R-:W-:-:S03]  /*5d9e0*/  F2FP.F16.E4M3.UNPACK_B R3, R20 ;  /* 0x00000014ff03723e */ /* 0x004fc600020006ff */
[----:B------:R-:W-:Y:S04]  /*5d9f0*/  STL [R1], R2 ;  /* 0x0000000201007387 */ /* 0x000fe80000100800 */
[----:B------:R-:W-:Y:S01]  /*5da00*/  STL [R1+0x4], R3 ;  /* 0x0000040301007387 */ /* 0x000fe20000100800 */
[----:B---3--:R-:W-:-:S15]  /*5da10*/  HMMA.16816.F32 R8, R4, R2, R8 ;  /* 0x000000020408723c */ /* 0x008fde0000001808 */
[----:B------:R-:W-:-:S08]  /*5da20*/  NOP ;  /* 0x0000000000007918 */ /* 0x000fd00000000000 */
[----:B------:R-:W-:Y:S04]  /*5da30*/  STL.64 [R1+0xe0], R8 ;  /* 0x0000e00801007387 */ /* 0x000fe80000100a00 */
[----:B------:R0:W-:Y:S04]  /*5da40*/  STL.64 [R1+0xe8], R10 ;  /* 0x0000e80a01007387 */ /* 0x0001e80000100a00 */
[----:B0-----:R-:W2:Y:S04]  /*5da50*/  LDL.LU.64 R10, [R1+0x4268] ;  /* 0x00426800010a7983 */ /* 0x001ea80000300a00 */
[----:B------:R-:W2:Y:S01]  /*5da60*/  LDL.LU.64 R8, [R1+0x4260] ;  /* 0x0042600001087983 */ /* 0x000ea20000300a00 */
[----:B------:R-:W-:-:S02]  /*5da70*/  F2FP.F16.E4M3.UNPACK_B R28, R28 ;  /* 0x0000001cff1c723e */ /* 0x000fc400020006ff */
[----:B------:R-:W-:-:S07]  /*5da80*/  F2FP.F16.E4M3.UNPACK_B R29, R29 ;  /* 0x0000001dff1d723e */ /* 0x000fce00020006ff */
[----:B--2---:R-:W-:-:S15]  /*5da90*/  HMMA.16816.F32 R8, R4, R28, R8 ;  /* 0x0000001c0408723c */ /* 0x004fde0000001808 */
[----:B------:R-:W-:-:S08]  /*5daa0*/  NOP ;  /* 0x0000000000007918 */ /* 0x000fd00000000000 */
[----:B------:R-:W-:Y:S04]  /*5dab0*/  STL.64 [R1+0xf0], R8 ;  /* 0x0000f00801007387 */ /* 0x000fe80000100a00 */
[----:B------:R0:W-:Y:S04]  /*5dac0*/  STL.64 [R1+0xf8], R10 ;  /* 0x0000f80a01007387 */ /* 0x0001e80000100a00 */
[----:B0-----:R-:W2:Y:S04]  /*5dad0*/  LDL.LU.64 R10, [R1+0x4258] ;  /* 0x00425800010a7983 */ /* 0x001ea80000300a00 */
[----:B------:R-:W2:Y:S01]  /*5dae0*/  LDL.LU.64 R8, [R1+0x4250] ;  /* 0x0042500001087983 */ /* 0x000ea20000300a00 */
[----:B------:R-:W-:-:S02]  /*5daf0*/  F2FP.F16.E4M3.UNPACK_B R26, R26 ;  /* 0x0000001aff1a723e */ /* 0x000fc400020006ff */
[----:B------:R-:W-:Y:S02]  /*5db00*/  F2FP.F16.E4M3.UNPACK_B R27, R27 ;  /* 0x0000001bff1b723e */ /* 0x000fe400020006ff */
[----:B----4-:R-:W-:Y:S02]  /*5db10*/  F2FP.F16.E4M3.UNPACK_B R24, R24 ;  /* 0x00000018ff18723e */ /* 0x010fe400020006ff */
[----:B------:R-:W-:-:S03]  /*5db20*/  F2FP.F16.E4M3.UNPACK_B R25, R25 ;  /* 0x00000019ff19723e */ /* 0x000fc600020006ff */
[----:B------:R-:W-:Y:S01]  /*5db30*/  HMMA.16816.F32 R12, R4, R26, R12 ;  /* 0x0000001a040c723c */ /* 0x000fe2000000180c */
[----:B------:R-:W-:Y:S01]  /*5db40*/  STL.64 [R1+0x4188], R28 ;  /* 0x0041881c01007387 */ /* 0x000fe20000100a00 */
[----:B------:R-:W-:Y:S02]  /*5db50*/  F2FP.F16.E4M3.UNPACK_B R22, R22 ;  /* 0x00000016ff16723e */ /* 0x000fe400020006ff */
[----:B------:R-:W-:-:S15]  /*5db60*/  F2FP.F16.E4M3.UNPACK_B R23, R23 ;  /* 0x00000017ff17723e */ /* 0x000fde00020006ff */
[----:B------:R-:W-:-:S04]  /*5db70*/  NOP ;  /* 0x0000000000007918 */ /* 0x000fc80000000000 */
[----:B------:R-:W-:Y:S04]  /*5db80*/  STL.64 [R1+0x110], R12 ;  /* 0x0001100c01007387 */ /* 0x000fe80000100a00 */
[----:B------:R-:W-:Y:S04]  /*5db90*/  STL.64 [R1+0x118], R14 ;  /* 0x0001180e01007387 */ /* 0x000fe80000100a00 */
[----:B------:R-:W-:Y:S04]  /*5dba0*/  STL.64 [R1+0x4180], R26 ;  /* 0x0041801a01007387 */ /* 0x000fe80000100a00 */
[----:B------:R-:W-:Y:S01]  /*5dbb0*/  STL.64 [R1+0x4178], R24 ;  /* 0x0041781801007387 */ /* 0x000fe20000100a00 */
[----:B--2---:R-:W-:-:S15]  /*5dbc0*/  HMMA.16816.F32 R8, R4, R24, R8 ;  /* 0x000000180408723c */ /* 0x004fde0000001808 */
[----:B------:R-:W-:-:S08]  /*5dbd0*/  NOP ;  /* 0x0000000000007918 */ /* 0x000fd00000000000 */
[----:B------:R-:W-:Y:S04]  /*5dbe0*/  STL.64 [R1+0x130], R8 ;  /* 0x0001300801007387 */ /* 0x000fe80000100a00 */
[----:B------:R0:W-:Y:S02]  /*5dbf0*/  STL.64 [R1+0x138], R10 ;  /* 0x0001380a01007387 */ /* 0x0001e40000100a00 */
[----:B0-----:R-:W-:Y:S02]  /*5dc00*/  HMMA.16816.F32 R8, R4, R22, R16 ;  /* 0x000000160408723c */ /* 0x001fe40000001810 */
[----:B------:R-:W2:Y:S04]  /*5dc10*/  LDL R18, [R1+0x1b08] ;  /* 0x001b080001127983 */ /* 0x000ea80000100800 */
[----:B------:R-:W3:-:S15]  /*5dc20*/  LDL R19, [R1+0x1b0c] ;  /* 0x001b0c0001137983 */ /* 0x000ede0000100800 */
[----:B------:R-:W-:-:S02]  /*5dc30*/  NOP ;  /* 0x0000000000007918 */ /* 0x000fc40000000000 */
[----:B------:R-:W-:Y:S04]  /*5dc40*/  STL.64 [R1+0x150], R8 ;  /* 0x0001500801007387 */ /* 0x000fe80000100a00 */
[----:B------:R-:W-:Y:S04]  /*5dc50*/  STL.64 [R1+0x158], R10 ;  /* 0x0001580a01007387 */ /* 0x000fe80000100a00 */
[----:B------:R-:W4:Y:S04]  /*5dc60*/  LDL R16, [R1+0x1b18] ;  /* 0x001b180001107983 */ /* 0x000f280000100800 */
[----:B------:R-:W4:Y:S04]  /*5dc70*/  LDL R17, [R1+0x1b1c] ;  /* 0x001b1c0001117983 */ /* 0x000f280000100800 */
[----:B------:R-:W2:Y:S04]  /*5dc80*/  LDL.LU R12, [R1+0x2c78] ;  /* 0x002c7800010c7983 */ /* 0x000ea80000300800 */
[----:B------:R-:W3:Y:S04]  /*5dc90*/  LDL.LU R13, [R1+0x2c80] ;  /* 0x002c8000010d7983 */ /* 0x000ee80000300800 */
[----:B---3--:R0:W-:Y:S04]  /*5dca0*/  STL [R1+0x4228], R13 ;  /* 0x0042280d01007387 */ /* 0x0081e80000100800 */
[----:B0-----:R-:W2:Y:S04]  /*5dcb0*/  LDL.LU R13, [R1+0x2c7c] ;  /* 0x002c7c00010d7983 */ /* 0x001ea80000300800 */
[----:B------:R-:W3:Y:S04]  /*5dcc0*/  LDL.LU R14, [R1+0x2c88] ;  /* 0x002c8800010e7983 */ /* 0x000ee80000300800 */
[----:B---3--:R0:W-:Y:S04]  /*5dcd0*/  STL [R1+0x4224], R14 ;  /* 0x0042240e01007387 */ /* 0x0081e80000100800 */
[----:B0-----:R-:W3:Y:S04]  /*5dce0*/  LDL.LU R14, [R1+0x2c84] ;  /* 0x002c8400010e7983 */ /* 0x001ee80000300800 */
[----:B------:R-:W4:Y:S04]  /*5dcf0*/  LDL R10, [R1+0x1b28] ;  /* 0x001b2800010a7983 */ /* 0x000f280000100800 */
[----:B----4-:R0:W-:Y:S04]  /*5dd00*/  STL [R1+0x4220], R10 ;  /* 0x0042200a01007387 */ /* 0x0101e80000100800 */
[----:B0-----:R-:W4:Y:S04]  /*5dd10*/  LDL.LU R10, [R1+0x2c8c] ;  /* 0x002c8c00010a7983 */ /* 0x001f280000300800 */
[----:B------:R-:W4:Y:S04]  /*5dd20*/  LDL R11, [R1+0x1b2c] ;  /* 0x001b2c00010b7983 */ /* 0x000f280000100800 */
[----:B------:R-:W4:Y:S04]  /*5dd30*/  LDL.LU R28, [R1+0x2c94] ;  /* 0x002c9400011c7983 */ /* 0x000f280000300800 */
        /* <DEDUP_REMOVED lines=15> */
[----:B------:R-:W3:Y:S04]  /*5de30*/  LDL R8, [R1+0x1b38] ;  /* 0x001b380001087983 */ /* 0x000ee80000100800 */
[----:B------:R-:W3:Y:S04]  /*5de40*/  LDL R9, [R1+0x1b3c] ;  /* 0x001b3c0001097983 */ /* 0x000ee80000100800 */
[----:B------:R-:W3:Y:S04]  /*5de50*/  LDL R2, [R1+0x1b48] ;  /* 0x001b480001027983 */ /* 0x000ee80000100800 */
[----:B------:R-:W3:Y:S04]  /*5de60*/  LDL R3, [R1+0x1b4c] ;  /* 0x001b4c0001037983 */ /* 0x000ee80000100800 */
[----:B------:R-:W3:Y:S04]  /*5de70*/  LDL R29, [R1+0x1b58] ;  /* 0x001b5800011d7983 */ /* 0x000ee80000100800 */
[----:B------:R-:W3:Y:S04]  /*5de80*/  LDL R0, [R1+0x1b5c] ;  /* 0x001b5c0001007983 */ /* 0x000ee80000100800 */
[----:B------:R-:W4:Y:S04]  /*5de90*/  LDL.LU R24, [R1+0x1a50] ;  /* 0x001a500001187983 */ /* 0x000f280000300800 */
        /* <DEDUP_REMOVED lines=13> */
[----:B------:R-:W3:Y:S01]  /*5df70*/  LDL.LU.64 R12, [R1+0x4240] ;  /* 0x00424000010c7983 */ /* 0x000ee20000300a00 */
[----:B------:R-:W-:-:S02]  /*5df80*/  F2FP.F16.E4M3.UNPACK_B R18, R18 ;  /* 0x00000012ff12723e */ /* 0x000fc400020006ff */
[----:B------:R-:W-:Y:S01]  /*5df90*/  F2FP.F16.E4M3.UNPACK_B R19, R19 ;  /* 0x00000013ff13723e */ /* 0x000fe200020006ff */
[----:B------:R-:W-:Y:S04]  /*5dfa0*/  STL.64 [R1+0x4160], R22 ;  /* 0x0041601601007387 */ /* 0x000fe80000100a00 */
[----:B------:R0:W-:Y:S04]  /*5dfb0*/  STL.64 [R1+0x4158], R20 ;  /* 0x0041581401007387 */ /* 0x0001e80000100a00 */
[----:B0-----:R-:W4:Y:S04]  /*5dfc0*/  LDL.LU R20, [R1+0x500] ;  /* 0x0005000001147983 */ /* 0x001f280000300800 */
[----:B------:R-:W4:Y:S04]  /*5dfd0*/  LDL.LU R21, [R1+0x504] ;  /* 0x0005040001157983 */ /* 0x000f280000300800 */
[----:B------:R-:W4:Y:S04]  /*5dfe0*/  LDL.LU R22, [R1+0x508] ;  /* 0x0005080001167983 */ /* 0x000f280000300800 */
[----:B------:R-:W4:Y:S01]  /*5dff0*/  LDL.LU R23, [R1+0x50c] ;  /* 0x00050c0001177983 */ /* 0x000f220000300800 */
[----:B---3--:R-:W-:-:S15]  /*5e000*/  HMMA.16816.F32 R12, R4, R18, R12 ;  /* 0x00000012040c723c */ /* 0x008fde000000180c */
[----:B------:R-:W-:-:S08]  /*5e010*/  NOP ;  /* 0x0000000000007918 */ /* 0x000fd00000000000 */
[----:B------:R-:W-:Y:S04]  /*5e020*/  STL.64 [R1+0x190], R12 ;  /* 0x0001900c01007387 */ /* 0x000fe80000100a00 */
[----:B------:R0:W-:Y:S04]  /*5e030*/  STL.64 [R1+0x198], R14 ;  /* 0x0001980e01007387 */ /* 0x0001e80000100a00 */
[----:B0-----:R-:W3:Y:S04]  /*5e040*/  LDL.LU.64 R14, [R1+0x4238] ;  /* 0x00423800010e7983 */ /* 0x001ee80000300a00 */
[----:B------:R-:W2:Y:S02]  /*5e050*/  LDL.LU.64 R12, [R1+0x4230] ;  /* 0x00423000010c7983 */ /* 0x000ea40000300a00 */
[----:B--2---:R-:W-:-:S02]  /*5e060*/  IMAD R12, R12, 0x100, R13 ;  /* 0x000001000c0c7824 */ /* 0x004fc400078e020d */
[----:B------:R-:W3:Y:S02]  /*5e070*/  LDL.LU R13, [R1+0x4228] ;  /* 0x00422800010d7983 */ /* 0x000ee40000300800 */
[----:B---3--:R-:W-:Y:S02]  /*5e080*/  IMAD R13, R13, 0x100, R14 ;  /* 0x000001000d0d7824 */ /* 0x008fe400078e020e */
[----:B------:R-:W2:Y:S01]  /*5e090*/  LDL.LU R14, [R1+0x4224] ;  /* 0x00422400010e7983 */ /* 0x000ea20000300800 */
[----:B------:R-:W-:Y:S02]  /*5e0a0*/  F2FP.F16.E4M3.UNPACK_B R16, R16 ;  /* 0x00000010ff10723e */ /* 0x000fe400020006ff */
[----:B------:R-:W-:-:S07]  /*5e0b0*/  F2FP.F16.E4M3.UNPACK_B R17, R17 ;  /* 0x00000011ff11723e */ /* 0x000fce00020006ff */
[----:B------:R-:W-:Y:S01]  /*5e0c0*/  HMMA.16816.F32 R24, R4, R16, R24 ;  /* 0x000000100418723c */ /* 0x000fe20000001818 */
[----:B--2---:R-:W-:Y:S02]  /*5e0d0*/  IMAD R14, R14, 0x100, R10 ;  /* 0x000001000e0e7824 */ /* 0x004fe400078e020a */
[----:B------:R-:W2:-:S15]  /*5e0e0*/  LDL.LU R10, [R1+0x4220] ;  /* 0x00422000010a7983 */ /* 0x000e9e0000300800 */
[----:B------:R-:W-:-:S05]  /*5e0f0*/  NOP ;  /* 0x0000000000007918 */ /* 0x000fca0000000000 */
[----:B------:R-:W-:Y:S04]  /*5e100*/  STL.64 [R1+0x1b0], R24 ;  /* 0x0001b01801007387 */ /* 0x000fe80000100a00 */
[----:B------:R0:W-:Y:S04]  /*5e110*/  STL.64 [R1+0x1b8], R26 ;  /* 0x0001b81a01007387 */ /* 0x0001e80000100a00 */
[----:B0-----:R-:W3:Y:S04]  /*5e120*/  LDL.LU.64 R26, [R1+0x4218] ;  /* 0x00421800011a7983 */ /* 0x001ee80000300a00 */
[----:B------:R-:W3:Y:S01]  /*5e130*/  LDL.LU.64 R24, [R1+0x4210] ;  /* 0x0042100001187983 */ /* 0x000ee20000300a00 */
[----:B------:R-:W-:-:S03]  /*5e140*/  F2FP.F16.E4M3.UNPACK_B R11, R11 ;  /* 0x0000000bff0b723e */ /* 0x000fc600020006ff */
[----:B------:R-:W-:Y:S04]  /*5e150*/  STL.64 [R1+0x4140], R18 ;  /* 0x0041401201007387 */ /* 0x000fe80000100a00 */
[----:B------:R-:W-:Y:S01]  /*5e160*/  STL.64 [R1+0x4138], R16 ;  /* 0x0041381001007387 */ /* 0x000fe20000100a00 */
[----:B------:R-:W-:Y:S02]  /*5e170*/  F2FP.F16.E4M3.UNPACK_B R12, R12 ;  /* 0x0000000cff0c723e */ /* 0x000fe400020006ff */
[----:B------:R-:W-:Y:S02]  /*5e180*/  F2FP.F16.E4M3.UNPACK_B R13, R13 ;  /* 0x0000000dff0d723e */ /* 0x000fe400020006ff */
[----:B------:R-:W-:Y:S02]  /*5e190*/  F2FP.F16.E4M3.UNPACK_B R8, R8 ;  /* 0x00000008ff08723e */ /* 0x000fe400020006ff */
[----:B------:R-:W-:Y:S01]  /*5e1a0*/  F2FP.F16.E4M3.UNPACK_B R9, R9 ;  /* 0x00000009ff09723e */ /* 0x000fe200020006ff */
[----:B------:R0:W-:Y:S02]  /*5e1b0*/  STL.64 [R1+0x41e8], R12 ;  /* 0x0041e80c01007387 */ /* 0x0001e40000100a00 */
[----:B0-----:R-:W-:-:S02]  /*5e1c0*/  F2FP.F16.E4M3.UNPACK_B R12, R29 ;  /* 0x0000001dff0c723e */ /* 0x001fc400020006ff */
[----:B------:R-:W-:Y:S02]  /*5e1d0*/  F2FP.F16.E4M3.UNPACK_B R13, R0 ;  /* 0x00000000ff0d723e */ /* 0x000fe400020006ff */
[----:B--2---:R-:W-:-:S07]  /*5e1e0*/  F2FP.F16.E4M3.UNPACK_B R10, R10 ;  /* 0x0000000aff0a723e */ /* 0x004fce00020006ff */
[----:B----4-:R-:W-:Y:S06]  /*5e1f0*/  HMMA.16816.F32 R16, R4, R10, R20 ;  /* 0x0000000a0410723c */ /* 0x010fec0000001814 */
[----:B------:R-:W-:Y:S04]  /*5e200*/  STL [R1+0x4120], R10 ;  /* 0x0041200a01007387 */ /* 0x000fe80000100800 */
[----:B------:R-:W-:-:S13]  /*5e210*/  STL [R1+0x4114], R11 ;  /* 0x0041140b01007387 */ /* 0x000fda0000100800 */
[----:B------:R-:W-:Y:S04]  /*5e220*/  STL.64 [R1+0x1e0], R16 ;  /* 0x0001e01001007387 */ /* 0x000fe80000100a00 */
[----:B------:R3:W-:Y:S04]  /*5e230*/  STL.64 [R1+0x1e8], R18 ;  /* 0x0001e81201007387 */ /* 0x0007e80000100a00 */
[----:B------:R-:W2:Y:S01]  /*5e240*/  LDL.LU R20, [R1+0x17f0] ;  /* 0x0017f00001147983 */ /* 0x000ea20000300800 */
[----:B---3--:R-:W-:-:S15]  /*5e250*/  HMMA.16816.F32 R16, R4, R8, R24 ;  /* 0x000000080410723c */ /* 0x008fde0000001818 */
[----:B------:R-:W-:-:S08]  /*5e260*/  NOP ;  /* 0x0000000000007918 */ /* 0x000fd00000000000 */
[----:B------:R-:W-:Y:S04]  /*5e270*/  STL.64 [R1+0xe20], R16 ;  /* 0x000e201001007387 */ /* 0x000fe80000100a00 */
[----:B------:R-:W-:Y:S04]  /*5e280*/  STL.64 [R1+0xe28], R18 ;  /* 0x000e281201007387 */ /* 0x000fe80000100a00 */
[----:B------:R-:W-:Y:S04]  /*5e290*/  STL [R1+0x20], R12 ;  /* 0x0000200c01007387 */ /* 0x000fe80000100800 */
[----:B------:R-:W2:Y:S04]  /*5e2a0*/  LDL.LU R21, [R1+0x17f4] ;  /* 0x0017f40001157983 */ /* 0x000ea80000300800 */
[----:B------:R-:W-:Y:S04]  /*5e2b0*/  STL [R1+0x24], R13 ;  /* 0x0000240d01007387 */ /* 0x000fe80000100800 */
        /* <DEDUP_REMOVED lines=15> */
[----:B0-----:R-:W3:Y:S04]  /*5e3b0*/  LDL.64 R20, [R1+0x8] ;  /* 0x0000080001147983 */ /* 0x001ee80000100a00 */
        /* <DEDUP_REMOVED lines=24> */
[----:B------:R-:W-:-:S03]  /*5e540*/  IMAD R15, R15, 0x100, R28 ;  /* 0x000001000f0f7824 */ /* 0x000fc600078e021c */
[----:B---3--:R-:W-:Y:S04]  /*5e550*/  STL.64 [R1+0x4208], R22 ;  /* 0x0042081601007387 */ /* 0x008fe80000100a00 */
[----:B--2---:R0:W-:Y:S04]  /*5e560*/  STL.64 [R1+0x4200], R20 ;  /* 0x0042001401007387 */ /* 0x0041e80000100a00 */
[----:B0-----:R-:W2:Y:S04]  /*5e570*/  LDL.LU R20, [R1+0x1a40] ;  /* 0x001a400001147983 */ /* 0x001ea80000300800 */
[----:B------:R-:W2:Y:S04]  /*5e580*/  LDL.LU R21, [R1+0x1a44] ;  /* 0x001a440001157983 */ /* 0x000ea80000300800 */
[----:B------:R-:W2:Y:S04]  /*5e590*/  LDL.LU R22, [R1+0x1a48] ;  /* 0x001a480001167983 */ /* 0x000ea80000300800 */
[----:B------:R-:W2:Y:S04]  /*5e5a0*/  LDL.LU R23, [R1+0x1a4c] ;  /* 0x001a4c0001177983 */ /* 0x000ea80000300800 */
[----:B------:R-:W3:Y:S04]  /*5e5b0*/  LDL.64 R10, [R1+0x18] ;  /* 0x00001800010a7983 */ /* 0x000ee80000100a00 */
[----:B------:R-:W4:Y:S04]  /*5e5c0*/  LDL.64 R28, [R1] ;  /* 0x00000000011c7983 */ /* 0x000f280000100a00 */
[----:B------:R-:W2:Y:S04]  /*5e5d0*/  LDL.LU R24, [R1+0x1810] ;  /* 0x0018100001187983 */ /* 0x000ea80000300800 */
        /* <DEDUP_REMOVED lines=22> */
[----:B------:R-:W-:Y:S04]  /*5e740*/  STL [R1+0x412c], R8 ;  /* 0x00412c0801007387 */ /* 0x000fe80000100800 */
[----:B------:R0:W-:Y:S04]  /*5e750*/  STL [R1+0x4128], R9 ;  /* 0x0041280901007387 */ /* 0x0001e80000100800 */
[----:B0-----:R-:W4:Y:S04]  /*5e760*/  LDL.64 R8, [R1+0x10] ;  /* 0x0000100001087983 */ /* 0x001f280000100a00 */
[----:B------:R-:W-:Y:S04]  /*5e770*/  STL.64 [R1+0xe10], R20 ;  /* 0x000e101401007387 */ /* 0x000fe80000100a00 */
[----:B------:R0:W-:Y:S04]  /*5e780*/  STL.64 [R1+0xe18], R22 ;  /* 0x000e181601007387 */ /* 0x0001e80000100a00 */
[----:B0-----:R-:W2:Y:S04]  /*5e790*/  LDL.LU.64 R22, [R1+0x4208] ;  /* 0x0042080001167983 */ /* 0x001ea80000300a00 */
[----:B------:R-:W2:Y:S04]  /*5e7a0*/  LDL.LU.64 R20, [R1+0x4200] ;  /* 0x0042000001147983 */ /* 0x000ea80000300a00 */
[----:B------:R-:W-:Y:S01]  /*5e7b0*/  STL [R1+0x4130], R3 ;  /* 0x0041300301007387 */ /* 0x000fe20000100800 */
[----:B--2---:R-:W-:Y:S03]  /*5e7c0*/  HMMA.16816.F32 R4, R4, R12, R20 ;  /* 0x0000000c0404723c */ /* 0x004fe60000001814 */
[----:B------:R-:W2:Y:S04]  /*5e7d0*/  LDL.LU.64 R22, [R1+0x41f8] ;  /* 0x0041f80001167983 */ /* 0x000ea80000300a00 */
[----:B------:R-:W2:Y:S04]  /*5e7e0*/  LDL.LU.64 R20, [R1+0x41f0] ;  /* 0x0041f00001147983 */ /* 0x000ea80000300a00 */
[----:B------:R-:W2:-:S12]  /*5e7f0*/  LDL.LU.64 R12, [R1+0x41e8] ;  /* 0x0041e800010c7983 */ /* 0x000e980000300a00 */
[----:B------:R-:W-:Y:S04]  /*5e800*/  STL.64 [R1+0xbb0], R4 ;  /* 0x000bb00401007387 */ /* 0x000fe80000100a00 */
[----:B------:R0:W-:Y:S04]  /*5e810*/  STL.64 [R1+0xbb8], R6 ;  /* 0x000bb80601007387 */ /* 0x0001e80000100a00 */
[----:B0-----:R-:W2:Y:S01]  /*5e820*/  LDL.64 R6, [R1+0x28] ;  /* 0x0000280001067983 */ /* 0x001ea20000100a00 */
[----:B------:R-:W-:Y:S02]  /*5e830*/  F2FP.F16.E4M3.UNPACK_B R14, R14 ;  /* 0x0000000eff0e723e */ /* 0x000fe400020006ff */
[----:B------:R-:W-:-:S07]  /*5e840*/  F2FP.F16.E4M3.UNPACK_B R15, R15 ;  /* 0x0000000fff0f723e */ /* 0x000fce00020006ff */
        /* <DEDUP_REMOVED lines=17> */
[----:B------:R-:W4:Y:S01]  /*5e960*/  LDL.LU.64 R20, [R1+0x41b8] ;  /* 0x0041b80001147983 */ /* 0x000f220000300a00 */
[----:B------:R-:W-:-:S02]  /*5e970*/  IMAD.MOV.U32 R5, RZ, RZ, R6 ;  /* 0x000000ffff057224 */ /* 0x000fc400078e0006 */
[----:B------:R-:W-:Y:S02]  /*5e980*/  IMAD.MOV.U32 R6, RZ, RZ, R11 ;  /* 0x000000ffff067224 */ /* 0x000fe400078e000b */
[----:B------:R-:W-:Y:S01]  /*5e990*/  IMAD.MOV.U32 R11, RZ, RZ, R9 ;  /* 0x000000ffff0b7224 */ /* 0x000fe200078e0009 */
[----:B----4-:R-:W-:Y:S06]  /*5e9a0*/  HMMA.16816.F32 R24, R12, R20, R24 ;  /* 0x000000140c18723c */ /* 0x010fec0000001818 */
[----:B------:R-:W-:Y:S02]  /*5e9b0*/  IMAD.MOV.U32 R9, RZ, RZ, R20 ;  /* 0x000000ffff097224 */ /* 0x000fe400078e0014 */
[----:B------:R-:W-:-:S15]  /*5e9c0*/  IMAD.MOV.U32 R0, RZ, RZ, R21 ;  /* 0x000000ffff007224 */ /* 0x000fde00078e0015 */
[----:B------:R-:W-:Y:S04]  /*5e9d0*/  STL.64 [R1+0xb70], R24 ;  /* 0x000b701801007387 */ /* 0x000fe80000100a00 */
[----:B------:R0:W-:Y:S04]  /*5e9e0*/  STL.64 [R1+0xb78], R26 ;  /* 0x000b781a01007387 */ /* 0x0001e80000100a00 */
[----:B0-----:R-:W4:Y:S04]  /*5e9f0*/  LDL.LU.64 R26, [R1+0x41b0] ;  /* 0x0041b000011a7983 */ /* 0x001f280000300a00 */
[----:B------:R-:W4:Y:S04]  /*5ea00*/  LDL.LU.64 R24, [R1+0x41a8] ;  /* 0x0041a80001187983 */ /* 0x000f280000300a00 */
[----:B------:R-:W2:Y:S01]  /*5ea10*/  LDL.LU.64 R20, [R1+0x41a0] ;  /* 0x0041a00001147983 */ /* 0x000ea20000300a00 */
[----:B------:R-:W-:-:S02]  /*5ea20*/  IMAD.MOV.U32 R4, RZ, RZ, R7 ;  /* 0x000000ffff047224 */ /* 0x000fc400078e0007 */
        /* <DEDUP_REMOVED lines=8> */
[----:B0-----:R-:W2:Y:S04]  /*5eab0*/  LDL.LU.64 R22, [R1+0x4198] ;  /* 0x0041980001167983 */ /* 0x001ea80000300a00 */
[----:B------:R-:W2:Y:S04]  /*5eac0*/  LDL.LU.64 R20, [R1+0x4190] ;  /* 0x0041900001147983 */ /* 0x000ea80000300a00 */
[----:B------:R-:W4:Y:S02]  /*5ead0*/  LDL.LU.64 R28, [R1+0x4188] ;  /* 0x00418800011c7983 */ /* 0x000f240000300a00 */
[----:B----4-:R-:W-:-:S15]  /*5eae0*/  HMMA.16816.F32 R24, R12, R28, R24 ;  /* 0x0000001c0c18723c */ /* 0x010fde0000001818 */
        /* <DEDUP_REMOVED lines=40> */
[----:B------:R-:W2:Y:S01]  /*5ed70*/  LDL.LU R23, [R1+0x17cc] ;  /* 0x0017cc0001177983 */ /* 0x000ea20000300800 */
[C---:B----4-:R-:W-:Y:S06]  /*5ed80*/  HMMA.16816.F32 R24, R12.reuse, R16, R24 ;  /* 0x000000100c18723c */ /* 0x050fec0000001818 */
[----:B--2---:R-:W-:-:S15]  /*5ed90*/  HMMA.16816.F32 R20, R12, R18, R20 ;  /* 0x000000120c14723c */ /* 0x004fde0000001814 */
[----:B------:R-:W-:-:S08]  /*5eda0*/  NOP ;  /* 0x0000000000007918 */ /* 0x000fd00000000000 */
[----:B------:R0:W-:Y:S04]  /*5edb0*/  STL.64 [R1+0xb00], R20 ;  /* 0x000b001401007387 */ /* 0x0001e80000100a00 */
[----:B------:R1:W-:Y:S04]  /*5edc0*/  STL.64 [R1+0xb08], R22 ;  /* 0x000b081601007387 */ /* 0x0003e80000100a00 */
[----:B0-----:R-:W2:Y:S04]  /*5edd0*/  LDL.LU R20, [R1+0x1730] ;  /* 0x0017300001147983 */ /* 0x001ea80000300800 */
[----:B------:R-:W-:Y:S04]  /*5ede0*/  STL.64 [R1+0xaf0], R24 ;  /* 0x000af01801007387 */ /* 0x000fe80000100a00 */
[----:B------:R0:W-:Y:S04]  /*5edf0*/  STL.64 [R1+0xaf8], R26 ;  /* 0x000af81a01007387 */ /* 0x0001e80000100a00 */
[----:B------:R-:W2:Y:S04]  /*5ee00*/  LDL.LU R21, [R1+0x1734] ;  /* 0x0017340001157983 */ /* 0x000ea80000300800 */
[----:B-1----:R-:W3:Y:S04]  /*5ee10*/  LDL.LU R22, [R1+0x1738] ;  /* 0x0017380001167983 */ /* 0x002ee80000300800 */
[----:B------:R-:W3:Y:S01]  /*5ee20*/  LDL.LU R23, [R1+0x173c] ;  /* 0x00173c0001177983 */ /* 0x000ee20000300800 */
[----:B0-----:R-:W-:-:S02]  /*5ee30*/  IMAD.MOV.U32 R26, RZ, RZ, R3 ;  /* 0x000000ffff1a7224 */ /* 0x001fc400078e0003 */
[----:B------:R-:W-:Y:S01]  /*5ee40*/  IMAD.MOV.U32 R27, RZ, RZ, R8 ;  /* 0x000000ffff1b7224 */ /* 0x000fe200078e0008 */
[----:B---3--:R-:W-:Y:S04]  /*5ee50*/  STL.64 [R1+0x4068], R22 ;  /* 0x0040681601007387 */ /* 0x008fe80000100a00 */
[----:B--2---:R0:W-:Y:S04]  /*5ee60*/  STL.64 [R1+0x4060], R20 ;  /* 0x0040601401007387 */ /* 0x0041e80000100a00 */
[----:B------:R-:W2:Y:S04]  /*5ee70*/  LDL.LU R3, [R1+0x4130] ;  /* 0x0041300001037983 */ /* 0x000ea80000300800 */
[----:B------:R-:W3:Y:S04]  /*5ee80*/  LDL.LU R8, [R1+0x412c] ;  /* 0x00412c0001087983 */ /* 0x000ee80000300800 */
[----:B------:R1:W-:Y:S04]  /*5ee90*/  STL.64 [R1+0x4070], R26 ;  /* 0x0040701a01007387 */ /* 0x0003e80000100a00 */
[----:B0-----:R-:W4:Y:S04]  /*5eea0*/  LDL.LU R20, [R1+0x1750] ;  /* 0x0017500001147983 */ /* 0x001f280000300800 */
[----:B------:R-:W4:Y:S04]  /*5eeb0*/  LDL.LU R21, [R1+0x1754] ;  /* 0x0017540001157983 */ /* 0x000f280000300800 */
[----:B------:R-:W2:Y:S04]  /*5eec0*/  LDL.LU R22, [R1+0x1758] ;  /* 0x0017580001167983 */ /* 0x000ea80000300800 */
[----:B------:R-:W2:Y:S01]  /*5eed0*/  LDL.LU R23, [R1+0x175c] ;  /* 0x00175c0001177983 */ /* 0x000ea20000300800 */
[----:B------:R-:W-:-:S02]  /*5eee0*/  IMAD.MOV.U32 R24, RZ, RZ, R9 ;  /* 0x000000ffff187224 */ /* 0x000fc400078e0009 */
[----:B------:R-:W-:Y:S02]  /*5eef0*/  IMAD.MOV.U32 R25, RZ, RZ, R0 ;  /* 0x000000ffff197224 */ /* 0x000fe400078e0000 */
[----:B-1----:R-:W-:Y:S02]  /*5ef00*/  IMAD.MOV.U32 R26, RZ, RZ, R10 ;  /* 0x000000ffff1a7224 */ /* 0x002fe400078e000a */
[----:B------:R-:W-:Y:S01]  /*5ef10*/  IMAD.MOV.U32 R27, RZ, RZ, R11 ;  /* 0x000000ffff1b7224 */ /* 0x000fe200078e000b */
[----:B--2---:R-:W-:Y:S04]  /*5ef20*/  STL.64 [R1+0x4080], R22 ;  /* 0x0040801601007387 */ /* 0x004fe80000100a00 */
[----:B----4-:R0:W-:Y:S04]  /*5ef30*/  STL.64 [R1+0x4078], R20 ;  /* 0x0040781401007387 */ /* 0x0101e80000100a00 */
[----:B------:R-:W3:Y:S04]  /*5ef40*/  LDL.LU R9, [R1+0x4128] ;  /* 0x0041280001097983 */ /* 0x000ee80000300800 */
[----:B------:R-:W2:Y:S04]  /*5ef50*/  LDL.LU R0, [R1+0x4124] ;  /* 0x0041240001007983 */ /* 0x000ea80000300800 */
[----:B------:R-:W4:Y:S04]  /*5ef60*/  LDL.LU R10, [R1+0x4120] ;  /* 0x00412000010a7983 */ /* 0x000f280000300800 */
[----:B------:R1:W-:Y:S04]  /*5ef70*/  STL.64 [R1+0x4088], R24 ;  /* 0x0040881801007387 */ /* 0x0003e80000100a00 */
[----:B------:R-:W-:Y:S04]  /*5ef80*/  STL.64 [R1+0x40a0], R26 ;  /* 0x0040a01a01007387 */ /* 0x000fe80000100a00 */
[----:B0-----:R-:W3:Y:S04]  /*5ef90*/  LDL.LU R20, [R1+0x1760] ;  /* 0x0017600001147983 */ /* 0x001ee80000300800 */
[----:B------:R-:W3:Y:S04]  /*5efa0*/  LDL.LU R21, [R1+0x1764] ;  /* 0x0017640001157983 */ /* 0x000ee80000300800 */
[----:B------:R-:W4:Y:S01]  /*5efb0*/  LDL.LU R22, [R1+0x1768] ;  /* 0x0017680001167983 */ /* 0x000f220000300800 */
[----:B-1----:R-:W-:-:S02]  /*5efc0*/  IMAD.MOV.U32 R24, RZ, RZ, R7 ;  /* 0x000000ffff187224 */ /* 0x002fc400078e0007 */
[----:B------:R-:W-:Y:S02]  /*5efd0*/  IMAD.MOV.U32 R25, RZ, RZ, R6 ;  /* 0x000000ffff197224 */ /* 0x000fe400078e0006 */
[----:B--2---:R-:W-:Y:S02]  /*5efe0*/  IMAD.MOV.U32 R23, RZ, RZ, R0 ;  /* 0x000000ffff177224 */ /* 0x004fe400078e0000 */
[----:B------:R-:W2:Y:S04]  /*5eff0*/  LDL.LU R0, [R1+0x411c] ;  /* 0x00411c0001007983 */ /* 0x000ea80000300800 */
[----:B------:R-:W-:Y:S04]  /*5f000*/  STL.64 [R1+0x40b8], R24 ;  /* 0x0040b81801007387 */ /* 0x000fe80000100a00 */
[----:B----4-:R-:W-:Y:S04]  /*5f010*/  STL.64 [R1+0x4098], R22 ;  /* 0x0040981601007387 */ /* 0x010fe80000100a00 */
[----:B---3--:R0:W-:Y:S04]  /*5f020*/  STL.64 [R1+0x4090], R20 ;  /* 0x0040901401007387 */ /* 0x0081e80000100a00 */
[----:B0-----:R-:W3:Y:S04]  /*5f030*/  LDL.LU R20, [R1+0x1770] ;  /* 0x0017700001147983 */ /* 0x001ee80000300800 */
[----:B------:R-:W3:Y:S04]  /*5f040*/  LDL.LU R21, [R1+0x1774] ;  /* 0x0017740001157983 */ /* 0x000ee80000300800 */
[----:B------:R-:W4:Y:S04]  /*5f050*/  LDL.LU R22, [R1+0x1778] ;  /* 0x0017780001167983 */ /* 0x000f280000300800 */
[----:B------:R-:W4:Y:S04]  /*5f060*/  LDL.LU R23, [R1+0x177c] ;  /* 0x00177c0001177983 */ /* 0x000f280000300800 */
[----:B------:R-:W2:Y:S01]  /*5f070*/  LDL.64 R24, [R1+0x20] ;  /* 0x0000200001187983 */ /* 0x000ea20000100a00 */
[----:B------:R-:W-:-:S02]  /*5f080*/  IMAD.MOV.U32 R26, RZ, RZ, R5 ;  /* 0x000000ffff1a7224 */ /* 0x000fc400078e0005 */
[----:B------:R-:W-:-:S05]  /*5f090*/  IMAD.MOV.U32 R27, RZ, RZ, R4 ;  /* 0x000000ffff1b7224 */ /* 0x000fca00078e0004 */
[----:B------:R-:W-:Y:S04]  /*5f0a0*/  STL.64 [R1+0x40e8], R26 ;  /* 0x0040e81a01007387 */ /* 0x000fe80000100a00 */
[----:B--2---:R-:W-:Y:S04]  /*5f0b0*/  STL.64 [R1+0x40e0], R24 ;  /* 0x0040e01801007387 */ /* 0x004fe80000100a00 */
[----:B----4-:R-:W-:Y:S04]  /*5f0c0*/  STL.64 [R1+0x40b0], R22 ;  /* 0x0040b01601007387 */ /* 0x010fe80000100a00 */
[----:B---3--:R0:W-:Y:S04]  /*5f0d0*/  STL.64 [R1+0x40a8], R20 ;  /* 0x0040a81401007387 */ /* 0x0081e80000100a00 */
[----:B0-----:R-:W2:Y:S01]  /*5f0e0*/  LDL.LU R20, [R1+0x1780] ;  /* 0x0017800001147983 */ /* 0x001ea20000300800 */
[----:B------:R-:W-:-:S03]  /*5f0f0*/  IMAD.MOV.U32 R21, RZ, RZ, R0 ;  /* 0x000000ffff157224 */ /* 0x000fc600078e0000 */
[----:B------:R-:W3:Y:S04]  /*5f100*/  LDL.LU R0, [R1+0x4118] ;  /* 0x0041180001007983 */ /* 0x000ee80000300800 */
[----:B------:R-:W4:Y:S04]  /*5f110*/  LDL.LU R22, [R1+0x1788] ;  /* 0x0017880001167983 */ /* 0x000f280000300800 */
[----:B------:R-:W4:Y:S04]  /*5f120*/  LDL.LU R23, [R1+0x178c] ;  /* 0x00178c0001177983 */ /* 0x000f280000300800 */
[----:B------:R-:W2:Y:S04]  /*5f130*/  LDL.LU R24, [R1+0x1a20] ;  /* 0x001a200001187983 */ /* 0x000ea80000300800 */
[----:B------:R-:W2:Y:S04]  /*5f140*/  LDL.LU R25, [R1+0x1a24] ;  /* 0x001a240001197983 */ /* 0x000ea80000300800 */
[----:B------:R-:W4:Y:S04]  /*5f150*/  LDL.LU R26, [R1+0x1a28] ;  /* 0x001a2800011a7983 */ /* 0x000f280000300800 */
[----:B------:R-:W2:Y:S04]  /*5f160*/  LDL.LU R11, [R1+0x2c9c] ;  /* 0x002c9c00010b7983 */ /* 0x000ea80000300800 */
[----:B------:R-:W2:Y:S01]  /*5f170*/  LDL.LU R4, [R1+0x2c98] ;  /* 0x002c980001047983 */ /* 0x000ea20000300800 */
[----:B---3--:R-:W-:-:S03]  /*5f180*/  IMAD.MOV.U32 R27, RZ, RZ, R0 ;  /* 0x000000ffff1b7224 */ /* 0x008fc600078e0000 */
[----:B------:R-:W3:Y:S04]  /*5f190*/  LDL.LU R0, [R1+0x2ca4] ;  /* 0x002ca40001007983 */ /* 0x000ee80000300800 */
[----:B------:R-:W3:Y:S04]  /*5f1a0*/  LDL.LU R5, [R1+0x2ca0] ;  /* 0x002ca00001057983 */ /* 0x000ee80000300800 */
[----:B------:R-:W3:Y:S04]  /*5f1b0*/  LDL.LU R6, [R1+0x2ca8] ;  /* 0x002ca80001067983 */ /* 0x000ee80000300800 */
[----:B------:R-:W3:Y:S04]  /*5f1c0*/  LDL.LU R7, [R1+0x2cb4] ;  /* 0x002cb40001077983 */ /* 0x000ee80000300800 */
[----:B----4-:R-:W-:Y:S04]  /*5f1d0*/  STL.64 [R1+0x40f8], R26 ;  /* 0x0040f81a01007387 */ /* 0x010fe80000100a00 */
[----:B--2---:R0:W-:Y:S04]  /*5f1e0*/  STL.64 [R1+0x40f0], R24 ;  /* 0x0040f01801007387 */ /* 0x0041e80000100a00 */
        /* <DEDUP_REMOVED lines=14> */
[----:B------:R-:W3:Y:S04]  /*5f2d0*/  LDL.LU R22, [R1+0x1798] ;  /* 0x0017980001167983 */ /* 0x000ee80000300800 */
[----:B------:R-:W3:Y:S01]  /*5f2e0*/  LDL.LU R23, [R1+0x179c] ;  /* 0x00179c0001177983 */ /* 0x000ee20000300800 */
[----:B------:R-:W-:-:S03]  /*5f2f0*/  IMAD R4, R4, 0x100, R11 ;  /* 0x0000010004047824 */ /* 0x000fc600078e020b */
[----:B---3--:R-:W-:Y:S04]  /*5f300*/  STL.64 [R1+0x40d8], R22 ;  /* 0x0040d81601007387 */ /* 0x008fe80000100a00 */
[----:B----4-:R0:W-:Y:S04]  /*5f310*/  STL.64 [R1+0x40d0], R20 ;  /* 0x0040d01401007387 */ /* 0x0101e80000100a00 */
        /* <DEDUP_REMOVED lines=20> */
[----:B0-----:R-:W4:Y:S04]  /*5f460*/  LDL.LU R10, [R1+0x2cac] ;  /* 0x002cac00010a7983 */ /* 0x001f280000300800 */
        /* <DEDUP_REMOVED lines=13> */
[----:B------:R-:W2:Y:S01]  /*5f540*/  LDL.LU.64 R24, [R1+0x40e0] ;  /* 0x0040e00001187983 */ /* 0x000ea20000300a00 */
[----:B----4-:R-:W-:-:S02]  /*5f550*/  IMAD R6, R6, 0x100, R10 ;  /* 0x0000010006067824 */ /* 0x010fc400078e020a */
[----:B---3--:R-:W-:Y:S01]  /*5f560*/  IMAD R7, R0, 0x100, R7 ;  /* 0x0000010000077824 */ /* 0x008fe200078e0207 */
[----:B------:R-:W-:Y:S02]  /*5f570*/  F2FP.F16.E4M3.UNPACK_B R4, R4 ;  /* 0x00000004ff04723e */ /* 0x000fe400020006ff */
[----:B------:R-:W-:Y:S01]  /*5f580*/  F2FP.F16.E4M3.UNPACK_B R5, R5 ;  /* 0x00000005ff05723e */ /* 0x000fe200020006ff */
[----:B--2---:R-:W-:Y:S01]  /*5f590*/  HMMA.16816.F32 R12, R12, R24, R20 ;  /* 0x000000180c0c723c */ /* 0x004fe20000001814 */
[----:B------:R-:W2:Y:S04]  /*5f5a0*/  LDL.LU.64 R22, [R1+0x40d8] ;  /* 0x0040d80001167983 */ /* 0x000ea80000300a00 */
[----:B------:R-:W2:Y:S01]  /*5f5b0*/  LDL.LU.64 R20, [R1+0x40d0] ;  /* 0x0040d00001147983 */ /* 0x000ea20000300a00 */
[----:B------:R-:W-:-:S02]  /*5f5c0*/  F2FP.F16.E4M3.UNPACK_B R6, R6 ;  /* 0x00000006ff06723e */ /* 0x000fc400020006ff */
[----:B------:R-:W-:Y:S01]  /*5f5d0*/  F2FP.F16.E4M3.UNPACK_B R7, R7 ;  /* 0x00000007ff07723e */ /* 0x000fe200020006ff */
[----:B------:R-:W-:Y:S02]  /*5f5e0*/  IMAD.MOV.U32 R9, RZ, RZ, R24 ;  /* 0x000000ffff097224 */ /* 0x000fe400078e0018 */
[----:B------:R-:W-:-:S12]  /*5f5f0*/  IMAD.MOV.U32 R0, RZ, RZ, R25 ;  /* 0x000000ffff007224 */ /* 0x000fd800078e0019 */
        /* <DEDUP_REMOVED lines=42> */
[----:B---3--:R-:W-:Y:S06]  /*5f8a0*/  HMMA.16816.F32 R12, R4, R28, R12 ;  /* 0x0000001c040c723c */ /* 0x008fec000000180c */
[----:B------:R0:W-:Y:S02]  /*5f8b0*/  STL.64 [R1+0x3f80], R28 ;  /* 0x003f801c01007387 */ /* 0x0001e40000100a00 */
[----:B0-----:R-:W-:-:S15]  /*5f8c0*/  IMAD.MOV.U32 R28, RZ, RZ, R9 ;  /* 0x000000ffff1c7224 */ /* 0x001fde00078e0009 */
[----:B------:R-:W-:Y:S04]  /*5f8d0*/  STL.64 [R1+0xa70], R12 ;  /* 0x000a700c01007387 */ /* 0x000fe80000100a00 */
[----:B------:R0:W-:Y:S04]  /*5f8e0*/  STL.64 [R1+0xa78], R14 ;  /* 0x000a780e01007387 */ /* 0x0001e80000100a00 */
[----:B------:R-:W3:Y:S01]  /*5f8f0*/  LDL.LU R9, [R1+0x2ccc] ;  /* 0x002ccc0001097983 */ /* 0x000ee20000300800 */
[----:B------:R-:W-:-:S03]  /*5f900*/  IMAD.MOV.U32 R29, RZ, RZ, R0 ;  /* 0x000000ffff1d7224 */ /* 0x000fc600078e0000 */
[----:B0-----:R-:W3:Y:S04]  /*5f910*/  LDL.LU R14, [R1+0x2cc8] ;  /* 0x002cc800010e7983 */ /* 0x001ee80000300800 */
[----:B------:R-:W3:Y:S01]  /*5f920*/  LDL.LU R15, [R1+0x2cd0] ;  /* 0x002cd000010f7983 */ /* 0x000ee20000300800 */
[C---:B--2---:R-:W-:Y:S06]  /*5f930*/  HMMA.16816.F32 R20, R4.reuse, R26, R20 ;  /* 0x0000001a0414723c */ /* 0x044fec0000001814 */
[----:B----4-:R-:W-:-:S15]  /*5f940*/  HMMA.16816.F32 R16, R4, R24, R16 ;  /* 0x000000180410723c */ /* 0x010fde0000001810 */
[----:B------:R-:W-:-:S02]  /*5f950*/  NOP ;  /* 0x0000000000007918 */ /* 0x000fc40000000000 */
[----:B------:R-:W-:Y:S04]  /*5f960*/  STL.64 [R1+0xa60], R20 ;  /* 0x000a601401007387 */ /* 0x000fe80000100a00 */
[----:B------:R0:W-:Y:S03]  /*5f970*/  STL.64 [R1+0xa68], R22 ;  /* 0x000a681601007387 */ /* 0x0001e60000100a00 */
[----:B------:R-:W-:Y:S01]  /*5f980*/  IMAD.MOV.U32 R0, RZ, RZ, R19 ;  /* 0x000000ffff007224 */ /* 0x000fe200078e0013 */
[----:B0-----:R-:W2:Y:S04]  /*5f990*/  LDL.LU.64 R22, [R1+0x4048] ;  /* 0x0040480001167983 */ /* 0x001ea80000300a00 */
[----:B------:R-:W4:Y:S04]  /*5f9a0*/  LDL.LU.64 R20, [R1+0x4040] ;  /* 0x0040400001147983 */ /* 0x000f280000300a00 */
[----:B------:R0:W-:Y:S04]  /*5f9b0*/  STL.64 [R1+0xa50], R16 ;  /* 0x000a501001007387 */ /* 0x0001e80000100a00 */
[----:B------:R1:W-:Y:S04]  /*5f9c0*/  STL [R1+0xa58], R18 ;  /* 0x000a581201007387 */ /* 0x0003e80000100800 */
        /* <DEDUP_REMOVED lines=29> */
[----:B0-----:R-:W4:Y:S04]  /*5fba0*/  LDL.LU R24, [R1+0x16e0] ;  /* 0x0016e00001187983 */ /* 0x001f280000300800 */
        /* <DEDUP_REMOVED lines=9> */
[----:B------:R0:W-:Y:S04]  /*5fc40*/  STL [R1+0x31a0], R0 ;  /* 0x0031a00001007387 */ /* 0x0001e80000100800 */
[----:B0-----:R-:W4:Y:S04]  /*5fc50*/  LDL.LU R0, [R1+0x2cd4] ;  /* 0x002cd40001007983 */ /* 0x001f280000300800 */
        /* <DEDUP_REMOVED lines=34> */
[----:B--2---:R-:W-:-:S02]  /*5fe80*/  IMAD R12, R12, 0x100, R10 ;  /* 0x000001000c0c7824 */ /* 0x004fc400078e020a */
[----:B------:R-:W-:Y:S01]  /*5fe90*/  IMAD R13, R13, 0x100, R11 ;  /* 0x000001000d0d7824 */ /* 0x000fe200078e020b */
[----:B------:R-:W2:Y:S04]  /*5fea0*/  LDL.LU R10, [R1+0x3ffc] ;  /* 0x003ffc00010a7983 */ /* 0x000ea80000300800 */
[----:B------:R-:W2:Y:S01]  /*5feb0*/  LDL.LU R11, [R1+0x3ff8] ;  /* 0x003ff800010b7983 */ /* 0x000ea20000300800 */
[----:B---3--:R-:W-:Y:S01]  /*5fec0*/  IMAD R14, R14, 0x100, R9 ;  /* 0x000001000e0e7824 */ /* 0x008fe200078e0209 */
[----:B--2---:R-:W-:-:S15]  /*5fed0*/  HMMA.16816.F32 R24, R4, R10, R24 ;  /* 0x0000000a0418723c */ /* 0x004fde0000001818 */
[----:B------:R-:W-:-:S08]  /*5fee0*/  NOP ;  /* 0x0000000000007918 */ /* 0x000fd00000000000 */
[----:B------:R-:W-:Y:S04]  /*5fef0*/  STL.64 [R1+0xa00], R24 ;  /* 0x000a001801007387 */ /* 0x000fe80000100a00 */
[----:B------:R0:W-:Y:S04]  /*5ff00*/  STL.64 [R1+0xa08], R26 ;  /* 0x000a081a01007387 */ /* 0x0001e80000100a00 */
[----:B0-----:R-:W2:Y:S04]  /*5ff10*/  LDL.LU.64 R26, [R1+0x3ff0] ;  /* 0x003ff000011a7983 */ /* 0x001ea80000300a00 */
[----:B------:R-:W2:Y:S04]  /*5ff20*/  LDL.LU.64 R24, [R1+0x3fe8] ;  /* 0x003fe80001187983 */ /* 0x000ea80000300a00 */
[----:B------:R-:W4:Y:S04]  /*5ff30*/  LDL.LU R9, [R1+0x3fe0] ;  /* 0x003fe00001097983 */ /* 0x000f280000300800 */
[----:B------:R-:W-:Y:S01]  /*5ff40*/  STL [R1+0x3f1c], R8 ;  /* 0x003f1c0801007387 */ /* 0x000fe20000100800 */
[----:B----4-:R-:W-:Y:S06]  /*5ff50*/  HMMA.16816.F32 R16, R4, R8, R16 ;  /* 0x000000080410723c */ /* 0x010fec0000001810 */
[----:B------:R-:W-:-:S15]  /*5ff60*/  STL [R1+0x3f18], R9 ;  /* 0x003f180901007387 */ /* 0x000fde0000100800 */
[----:B------:R-:W-:-:S02]  /*5ff70*/  NOP ;  /* 0x0000000000007918 */ /* 0x000fc40000000000 */
[----:B------:R-:W-:Y:S04]  /*5ff80*/  STL.64 [R1+0xde0], R16 ;  /* 0x000de01001007387 */ /* 0x000fe80000100a00 */
[----:B------:R-:W-:Y:S04]  /*5ff90*/  STL.64 [R1+0xde8], R18 ;  /* 0x000de81201007387 */ /* 0x000fe80000100a00 */
[----:B------:R0:W-:Y:S02]  /*5ffa0*/  STL.64 [R1+0x3fb8], R10 ;  /* 0x003fb80a01007387 */ /* 0x0001e40000100a00 */
        /* <DEDUP_REMOVED lines=25> */
[----:B------:R-:W3:Y:S04]  /*60140*/  LDL.LU R8, [R1+0x16b0] ;  /* 0x0016b00001087983 */ /* 0x000ee80000300800 */
[----:B------:R-:W3:Y:S04]  /*60150*/  LDL.LU R9, [R1+0x16b4] ;  /* 0x0016b40001097983 */ /* 0x000ee80000300800 */
[----:B------:R-:W2:Y:S04]  /*60160*/  LDL.LU R10, [R1+0x16b8] ;  /* 0x0016b800010a7983 */ /* 0x000ea80000300800 */
[----:B------:R-:W2:Y:S04]  /*60170*/  LDL.LU R11, [R1+0x16bc] ;  /* 0x0016bc00010b7983 */ /* 0x000ea80000300800 */
[----:B------:R-:W4:Y:S04]  /*60180*/  LDL R4, [R1+0x18] ;  /* 0x0000180001047983 */ /* 0x000f280000100800 */
[----:B------:R-:W4:Y:S04]  /*60190*/  LDL R5, [R1+0x1c] ;  /* 0x00001c0001057983 */ /* 0x000f280000100800 */
[----:B----4-:R0:W-:Y:S04]  /*601a0*/  STL.64 [R1+0x3fd8], R4 ;  /* 0x003fd80401007387 */ /* 0x0101e80000100a00 */
[----:B0-----:R-:W4:Y:S04]  /*601b0*/  LDL.LU R4, [R1+0x16d0] ;  /* 0x0016d00001047983 */ /* 0x001f280000300800 */
[----:B------:R-:W4:Y:S04]  /*601c0*/  LDL.LU R5, [R1+0x16d4] ;  /* 0x0016d40001057983 */ /* 0x000f280000300800 */
[----:B------:R-:W4:Y:S04]  /*601d0*/  LDL.LU R6, [R1+0x16d8] ;  /* 0x0016d80001067983 */ /* 0x000f280000300800 */
[----:B------:R-:W4:Y:S04]  /*601e0*/  LDL.LU R7, [R1+0x16dc] ;  /* 0x0016dc0001077983 */ /* 0x000f280000300800 */
[----:B------:R-:W4:Y:S04]  /*601f0*/  LDL.64 R2, [R1+0x28] ;  /* 0x0000280001027983 */ /* 0x000f280000100a00 */
[----:B--2---:R-:W-:Y:S04]  /*60200*/  STL.64 [R1+0x3fc8], R10 ;  /* 0x003fc80a01007387 */ /* 0x004fe80000100a00 */
[----:B---3--:R0:W-:Y:S04]  /*60210*/  STL.64 [R1+0x3fc0], R8 ;  /* 0x003fc00801007387 */ /* 0x0081e80000100a00 */
[----:B0-----:R-:W2:Y:S04]  /*60220*/  LDL.LU R8, [R1+0x16c0] ;  /* 0x0016c00001087983 */ /* 0x001ea80000300800 */
[----:B------:R-:W2:Y:S04]  /*60230*/  LDL.LU R9, [R1+0x16c4] ;  /* 0x0016c40001097983 */ /* 0x000ea80000300800 */
[----:B------:R-:W2:Y:S04]  /*60240*/  LDL.LU R10, [R1+0x16c8] ;  /* 0x0016c800010a7983 */ /* 0x000ea80000300800 */
[----:B------:R-:W2:Y:S04]  /*60250*/  LDL.LU R11, [R1+0x16cc] ;  /* 0x0016cc00010b7983 */ /* 0x000ea80000300800 */
[----:B------:R0:W-:Y:S04]  /*60260*/  STL.64 [R1+0x3f98], R24 ;  /* 0x003f981801007387 */ /* 0x0001e80000100a00 */
[----:B------:R-:W3:Y:S04]  /*60270*/  LDL.64 R28, [R1] ;  /* 0x00000000011c7983 */ /* 0x000ee80000100a00 */
[----:B0-----:R-:W3:Y:S04]  /*60280*/  LDL.64 R24, [R1+0x10] ;  /* 0x0000100001187983 */ /* 0x001ee80000100a00 */
[----:B------:R-:W-:Y:S04]  /*60290*/  STL.64 [R1+0x3f68], R22 ;  /* 0x003f681601007387 */ /* 0x000fe80000100a00 */
[----:B------:R0:W-:Y:S04]  /*602a0*/  STL.64 [R1+0x3f60], R20 ;  /* 0x003f601401007387 */ /* 0x0001e80000100a00 */
[----:B0-----:R-:W4:Y:S04]  /*602b0*/  LDL.LU R20, [R1+0x1670] ;  /* 0x0016700001147983 */ /* 0x001f280000300800 */
[----:B------:R-:W4:Y:S04]  /*602c0*/  LDL.LU R21, [R1+0x1674] ;  /* 0x0016740001157983 */ /* 0x000f280000300800 */
[----:B------:R-:W2:Y:S04]  /*602d0*/  LDL.LU R22, [R1+0x1678] ;  /* 0x0016780001167983 */ /* 0x000ea80000300800 */
[----:B------:R-:W2:Y:S01]  /*602e0*/  LDL.LU R23, [R1+0x167c] ;  /* 0x00167c0001177983 */ /* 0x000ea20000300800 */
[----:B------:R-:W-:Y:S01]  /*602f0*/  IMAD R15, R15, 0x100, R0 ;  /* 0x000001000f0f7824 */ /* 0x000fe200078e0200 */
[----:B------:R-:W-:-:S02]  /*60300*/  F2FP.F16.E4M3.UNPACK_B R12, R12 ;  /* 0x0000000cff0c723e */ /* 0x000fc400020006ff */
[----:B------:R-:W-:Y:S02]  /*60310*/  F2FP.F16.E4M3.UNPACK_B R13, R13 ;  /* 0x0000000dff0d723e */ /* 0x000fe400020006ff */
[----:B------:R-:W-:Y:S02]  /*60320*/  F2FP.F16.E4M3.UNPACK_B R14, R14 ;  /* 0x0000000eff0e723e */ /* 0x000fe400020006ff */
[----:B------:R-:W-:Y:S01]  /*60330*/  F2FP.F16.E4M3.UNPACK_B R15, R15 ;  /* 0x0000000fff0f723e */ /* 0x000fe200020006ff */
[----:B--2---:R-:W-:Y:S04]  /*60340*/  STL.64 [R1+0x3fb0], R22 ;  /* 0x003fb01601007387 */ /* 0x004fe80000100a00 */
[----:B----4-:R0:W-:Y:S04]  /*60350*/  STL.64 [R1+0x3fa8], R20 ;  /* 0x003fa81401007387 */ /* 0x0101e80000100a00 */
[----:B0-----:R-:W2:Y:S04]  /*60360*/  LDL.LU R20, [R1+0x16a0] ;  /* 0x0016a00001147983 */ /* 0x001ea80000300800 */
[----:B------:R-:W2:Y:S04]  /*60370*/  LDL.LU R21, [R1+0x16a4] ;  /* 0x0016a40001157983 */ /* 0x000ea80000300800 */
[----:B------:R-:W2:Y:S04]  /*60380*/  LDL.LU R22, [R1+0x16a8] ;  /* 0x0016a80001167983 */ /* 0x000ea80000300800 */
[----:B------:R-:W2:Y:S04]  /*60390*/  LDL.LU R23, [R1+0x16ac] ;  /* 0x0016ac0001177983 */ /* 0x000ea80000300800 */
[----:B------:R-:W4:Y:S04]  /*603a0*/  LDL.LU R16, [R1+0x1640] ;  /* 0x0016400001107983 */ /* 0x000f280000300800 */
[----:B------:R-:W4:Y:S04]  /*603b0*/  LDL.LU R17, [R1+0x1644] ;  /* 0x0016440001117983 */ /* 0x000f280000300800 */
[----:B------:R-:W3:Y:S04]  /*603c0*/  LDL.LU R18, [R1+0x1648] ;  /* 0x0016480001127983 */ /* 0x000ee80000300800 */
[----:B------:R-:W3:Y:S01]  /*603d0*/  LDL.LU R19, [R1+0x164c] ;  /* 0x00164c0001137983 */ /* 0x000ee20000300800 */
[----:B------:R-:W-:Y:S03]  /*603e0*/  HMMA.16816.F32 R4, R12, R2, R4 ;  /* 0x000000020c04723c */ /* 0x000fe60000001804 */
[----:B---3--:R-:W-:Y:S04]  /*603f0*/  STL.64 [R1+0x3f48], R18 ;  /* 0x003f481201007387 */ /* 0x008fe80000100a00 */
[----:B----4-:R0:W-:Y:S04]  /*60400*/  STL.64 [R1+0x3f40], R16 ;  /* 0x003f401001007387 */ /* 0x0101e80000100a00 */
        /* <DEDUP_REMOVED lines=1991> */
[----:B------:R-:W-:-:S02]  /*68080*/  IMAD.MOV.U32 R11, RZ, RZ, R15 ;  /* 0x000000ffff0b7224 */ /* 0x000fc400078e000f */
[----:B0-----:R-:W-:Y:S02]  /*68090*/  IMAD.MOV.U32 R26, RZ, RZ, R14 ;  /* 0x000000ffff1a7224 */ /* 0x001fe400078e000e */
        /* <DEDUP_REMOVED lines=295> */
[----:B------:R0:W-:Y:S02]  /*69310*/  STL.64 [R1+0xf28], R18 ;  /* 0x000f281201007387 */ /* 0x0001e40000100a00 */
[----:B0-----:R-:W-:Y:S06]  /*69320*/  HMMA.16816.F32 R16, R12, R8, R20 ;  /* 0x000000080c10723c */ /* 0x001fec0000001814 */
[----:B------:R-:W-:Y:S04]  /*69330*/  STL [R1+0x34b8], R8 ;  /* 0x0034b80801007387 */ /* 0x000fe80000100800 */
[----:B------:R-:W-:-:S13]  /*69340*/  STL [R1+0x3498], R9 ;  /* 0x0034980901007387 */ /* 0x000fda0000100800 */
[----:B------:R-:W-:Y:S04]  /*69350*/  STL.64 [R1+0x1030], R16 ;  /* 0x0010301001007387 */ /* 0x000fe80000100a00 */
[----:B------:R-:W-:Y:S04]  /*69360*/  STL.64 [R1+0x1038], R18 ;  /* 0x0010381201007387 */ /* 0x000fe80000100a00 */
[----:B------:R-:W-:Y:S04]  /*69370*/  STL.64 [R1+0x3578], R6 ;  /* 0x0035780601007387 */ /* 0x000fe80000100a00 */
[----:B------:R0:W-:Y:S04]  /*69380*/  STL.64 [R1+0x3570], R4 ;  /* 0x0035700401007387 */ /* 0x0001e80000100a00 */
[----:B------:R-:W2:Y:S01]  /*69390*/  LDL.LU R20, [R1+0xe90] ;  /* 0x000e900001147983 */ /* 0x000ea20000300800 */
[----:B0-----:R-:W-:-:S15]  /*693a0*/  HMMA.16816.F32 R4, R12, R2, R24 ;  /* 0x000000020c04723c */ /* 0x001fde0000001818 */
[----:B------:R-:W-:-:S08]  /*693b0*/  NOP ;  /* 0x0000000000007918 */ /* 0x000fd00000000000 */
        /* <DEDUP_REMOVED lines=46> */
[----:B------:R-:W3:Y:S04]  /*696a0*/  LDL.LU.64 R28, [R1] ;  /* 0x00000000011c7983 */ /* 0x000ee80000300a00 */
[----:B------:R-:W3:Y:S04]  /*696b0*/  LDL.LU R24, [R1+0xeb0] ;  /* 0x000eb00001187983 */ /* 0x000ee80000300800 */
[----:B------:R-:W3:Y:S04]  /*696c0*/  LDL.LU R25, [R1+0xeb4] ;  /* 0x000eb40001197983 */ /* 0x000ee80000300800 */
[----:B------:R-:W3:Y:S04]  /*696d0*/  LDL.LU R26, [R1+0xeb8] ;  /* 0x000eb800011a7983 */ /* 0x000ee80000300800 */
[----:B------:R-:W3:Y:S04]  /*696e0*/  LDL.LU R27, [R1+0xebc] ;  /* 0x000ebc00011b7983 */ /* 0x000ee80000300800 */
[----:B------:R-:W2:Y:S04]  /*696f0*/  LDL.LU R16, [R1+0xe70] ;  /* 0x000e700001107983 */ /* 0x000ea80000300800 */
[----:B------:R-:W2:Y:S04]  /*69700*/  LDL.LU R17, [R1+0xe74] ;  /* 0x000e740001117983 */ /* 0x000ea80000300800 */
[----:B------:R-:W3:Y:S04]  /*69710*/  LDL.LU R18, [R1+0xe78] ;  /* 0x000e780001127983 */ /* 0x000ee80000300800 */
[----:B------:R-:W3:Y:S01]  /*69720*/  LDL.LU R19, [R1+0xe7c] ;  /* 0x000e7c0001137983 */ /* 0x000ee20000300800 */
[----:B----4-:R-:W-:Y:S03]  /*69730*/  HMMA.16816.F32 R12, R12, R10, R4 ;  /* 0x0000000a0c0c723c */ /* 0x010fe60000001804 */
[----:B---3--:R-:W-:Y:S04]  /*69740*/  STL.64 [R1+0x34e0], R18 ;  /* 0x0034e01201007387 */ /* 0x008fe80000100a00 */
[----:B--2---:R0:W-:Y:S04]  /*69750*/  STL.64 [R1+0x34d8], R16 ;  /* 0x0034d81001007387 */ /* 0x0041e80000100a00 */
[----:B0-----:R-:W2:Y:S04]  /*69760*/  LDL.LU R16, [R1+0xe80] ;  /* 0x000e800001107983 */ /* 0x001ea80000300800 */
[----:B------:R-:W2:Y:S04]  /*69770*/  LDL.LU R17, [R1+0xe84] ;  /* 0x000e840001117983 */ /* 0x000ea80000300800 */
[----:B------:R-:W2:Y:S04]  /*69780*/  LDL.LU R18, [R1+0xe88] ;  /* 0x000e880001127983 */ /* 0x000ea80000300800 */
[----:B------:R-:W2:Y:S04]  /*69790*/  LDL.LU R19, [R1+0xe8c] ;  /* 0x000e8c0001137983 */ /* 0x000ea80000300800 */
[----:B------:R-:W-:Y:S04]  /*697a0*/  STL [R1+0x34c0], R2 ;  /* 0x0034c00201007387 */ /* 0x000fe80000100800 */
[----:B------:R0:W-:Y:S04]  /*697b0*/  STL [R1+0x34bc], R3 ;  /* 0x0034bc0301007387 */ /* 0x0001e80000100800 */
[----:B0-----:R-:W3:Y:S04]  /*697c0*/  LDL.LU.64 R2, [R1+0x10] ;  /* 0x0000100001027983 */ /* 0x001ee80000300a00 */
[----:B------:R-:W4:Y:S04]  /*697d0*/  LDL.LU.64 R6, [R1+0x3578] ;  /* 0x0035780001067983 */ /* 0x000f280000300a00 */
[----:B------:R-:W4:Y:S04]  /*697e0*/  LDL.LU.64 R4, [R1+0x3570] ;  /* 0x0035700001047983 */ /* 0x000f280000300a00 */
[----:B------:R0:W-:Y:S04]  /*697f0*/  STL.64 [R1+0xf10], R12 ;  /* 0x000f100c01007387 */ /* 0x0001e80000100a00 */
[----:B------:R1:W-:Y:S04]  /*69800*/  STL.64 [R1+0xf18], R14 ;  /* 0x000f180e01007387 */ /* 0x0003e80000100a00 */
[----:B0-----:R-:W4:Y:S01]  /*69810*/  LDL.LU.64 R12, [R1+0x28] ;  /* 0x00002800010c7983 */ /* 0x001f220000300a00 */
[----:B------:R-:W-:-:S03]  /*69820*/  IMAD.MOV.U32 R9, RZ, RZ, R10 ;  /* 0x000000ffff097224 */ /* 0x000fc600078e000a */
[----:B-1----:R-:W2:Y:S04]  /*69830*/  LDL.LU.64 R14, [R1+0x18] ;  /* 0x00001800010e7983 */ /* 0x002ea80000300a00 */
[----:B------:R0:W-:Y:S04]  /*69840*/  STL [R1+0x34c4], R9 ;  /* 0x0034c40901007387 */ /* 0x0001e80000100800 */
[----:B0-----:R-:W3:Y:S01]  /*69850*/  LDL.LU.64 R8, [R1+0x8] ;  /* 0x0000080001087983 */ /* 0x001ee20000300a00 */
[----:B----4-:R-:W-:-:S15]  /*69860*/  HMMA.16816.F32 R20, R4, R12, R20 ;  /* 0x0000000c0414723c */ /* 0x010fde0000001814 */
        /* <DEDUP_REMOVED lines=86> */
[----:B------:R-:W-:Y:S04]  /*69dd0*/  STL.64 [R1+0xe60], R20 ;  /* 0x000e601401007387 */ /* 0x000fe80000100a00 */
[----:B------:R0:W-:Y:S02]  /*69de0*/  STL.64 [R1+0xe68], R22 ;  /* 0x000e681601007387 */ /* 0x0001e40000100a00 */
[----:B0-----:R-:W-:Y:S02]  /*69df0*/  IMAD.MOV.U32 R22, RZ, RZ, R9 ;  /* 0x000000ffff167224 */ /* 0x001fe400078e0009 */
[----:B------:R-:W-:Y:S01]  /*69e00*/  IMAD.MOV.U32 R23, RZ, RZ, R2 ;  /* 0x000000ffff177224 */ /* 0x000fe200078e0002 */
[----:B------:R-:W2:Y:S04]  /*69e10*/  LDL.LU R9, [R1+0x34c4] ;  /* 0x0034c40001097983 */ /* 0x000ea80000300800 */
        /* <DEDUP_REMOVED lines=32> */
[----:B------:R0:W-:Y:S02]  /*6a020*/  STL.64 [R1+0x3450], R20 ;  /* 0x0034501401007387 */ /* 0x0001e40000100a00 */
[----:B0-----:R-:W-:Y:S02]  /*6a030*/  IMAD.MOV.U32 R20, RZ, RZ, R9 ;  /* 0x000000ffff147224 */ /* 0x001fe400078e0009 */
[----:B------:R-:W-:Y:S01]  /*6a040*/  IMAD.MOV.U32 R21, RZ, RZ, R0 ;  /* 0x000000ffff157224 */ /* 0x000fe200078e0000 */
[----:B----4-:R-:W-:Y:S04]  /*6a050*/  STL.64 [R1+0x3430], R26 ;  /* 0x0034301a01007387 */ /* 0x010fe80000100a00 */
[----:B--2---:R0:W-:Y:S04]  /*6a060*/  STL.64 [R1+0x3428], R24 ;  /* 0x0034281801007387 */ /* 0x0041e80000100a00 */
[----:B0-----:R-:W2:Y:S04]  /*6a070*/  LDL.LU R24, [R1+0x1040] ;  /* 0x0010400001187983 */ /* 0x001ea80000300800 */
[----:B------:R-:W2:Y:S04]  /*6a080*/  LDL.LU R25, [R1+0x1044] ;  /* 0x0010440001197983 */ /* 0x000ea80000300800 */
[----:B------:R-:W4:Y:S04]  /*6a090*/  LDL.LU R26, [R1+0x1048] ;  /* 0x00104800011a7983 */ /* 0x000f280000300800 */
[----:B------:R-:W4:Y:S04]  /*6a0a0*/  LDL.LU R27, [R1+0x104c] ;  /* 0x00104c00011b7983 */ /* 0x000f280000300800 */
[----:B------:R-:W-:Y:S04]  /*6a0b0*/  STL.64 [R1+0x3480], R22 ;  /* 0x0034801601007387 */ /* 0x000fe80000100a00 */
[----:B------:R0:W-:Y:S04]  /*6a0c0*/  STL.64 [R1+0x3478], R20 ;  /* 0x0034781401007387 */ /* 0x0001e80000100a00 */
[----:B0-----:R-:W3:Y:S04]  /*6a0d0*/  LDL.LU R20, [R1+0x1880] ;  /* 0x0018800001147983 */ /* 0x001ee80000300800 */
[----:B------:R-:W3:Y:S04]  /*6a0e0*/  LDL.LU R21, [R1+0x1884] ;  /* 0x0018840001157983 */ /* 0x000ee80000300800 */
[----:B------:R-:W2:Y:S04]  /*6a0f0*/  LDL.LU R22, [R1+0x1888] ;  /* 0x0018880001167983 */ /* 0x000ea80000300800 */
[----:B------:R-:W2:Y:S04]  /*6a100*/  LDL.LU R23, [R1+0x188c] ;  /* 0x00188c0001177983 */ /* 0x000ea80000300800 */
        /* <DEDUP_REMOVED lines=47> */
[----:B------:R-:W2:Y:S01]  /*6a400*/  LDL.LU R11, [R1+0x34b0] ;  /* 0x0034b000010b7983 */ /* 0x000ea20000300800 */
[----:B------:R-:W-:Y:S01]  /*6a410*/  IMAD R14, R14, 0x100, R9 ;  /* 0x000001000e0e7824 */ /* 0x000fe200078e0209 */
        /* <DEDUP_REMOVED lines=19> */
[----:B------:R-:W3:Y:S04]  /*6a550*/  LDL.LU.64 R20, [R1+0x3478] ;  /* 0x0034780001147983 */ /* 0x000ee80000300a00 */
[----:B------:R-:W-:Y:S04]  /*6a560*/  STL [R1+0x336c], R2 ;  /* 0x00336c0201007387 */ /* 0x000fe80000100800 */
[----:B------:R-:W-:Y:S01]  /*6a570*/  STL [R1+0x3368], R3 ;  /* 0x0033680301007387 */ /* 0x000fe20000100800 */
[----:B------:R-:W-:Y:S01]  /*6a580*/  IMAD R15, R0, 0x100, R15 ;  /* 0x00000100000f7824 */ /* 0x000fe200078e020f */
[----:B------:R-:W-:-:S02]  /*6a590*/  F2FP.F16.E4M3.UNPACK_B R12, R12 ;  /* 0x0000000cff0c723e */ /* 0x000fc400020006ff */
[----:B------:R-:W-:Y:S01]  /*6a5a0*/  F2FP.F16.E4M3.UNPACK_B R13, R13 ;  /* 0x0000000dff0d723e */ /* 0x000fe200020006ff */
[----:B---3--:R-:W-:Y:S01]  /*6a5b0*/  HMMA.16816.F32 R4, R4, R20, R24 ;  /* 0x000000140404723c */ /* 0x008fe20000001818 */
[----:B------:R-:W2:Y:S04]  /*6a5c0*/  LDL.LU.64 R26, [R1+0x3470] ;  /* 0x00347000011a7983 */ /* 0x000ea80000300a00 */
[----:B------:R-:W2:Y:S01]  /*6a5d0*/  LDL.LU.64 R24, [R1+0x3468] ;  /* 0x0034680001187983 */ /* 0x000ea20000300a00 */
[----:B------:R-:W-:Y:S02]  /*6a5e0*/  F2FP.F16.E4M3.UNPACK_B R14, R14 ;  /* 0x0000000eff0e723e */ /* 0x000fe400020006ff */
        /* <DEDUP_REMOVED lines=47> */
[----:B0-----:R-:W3:Y:S04]  /*6a8e0*/  LDL.LU.64 R26, [R1+0x33e0] ;  /* 0x0033e000011a7983 */ /* 0x001ee80000300a00 */
[----:B------:R-:W4:Y:S04]  /*6a8f0*/  LDL.LU.64 R24, [R1+0x33d8] ;  /* 0x0033d80001187983 */ /* 0x000f280000300a00 */
[----:B------:R-:W2:Y:S04]  /*6a900*/  LDL.LU R0, [R1+0x1a8c] ;  /* 0x001a8c0001007983 */ /* 0x000ea80000300800 */
[----:B------:R-:W2:Y:S04]  /*6a910*/  LDL.LU R28, [R1+0x1a98] ;  /* 0x001a9800011c7983 */ /* 0x000ea80000300800 */
[----:B------:R-:W2:Y:S01]  /*6a920*/  LDL.LU R29, [R1+0x1a9c] ;  /* 0x001a9c00011d7983 */ /* 0x000ea20000300800 */
[----:B---3--:R-:W-:-:S15]  /*6a930*/  HMMA.16816.F32 R4, R12, R26, R4 ;  /* 0x0000001a0c04723c */ /* 0x008fde0000001804 */
[----:B------:R-:W-:-:S08]  /*6a940*/  NOP ;  /* 0x0000000000007918 */ /* 0x000fd00000000000 */
[----:B------:R-:W-:Y:S04]  /*6a950*/  STL.64 [R1+0x160], R4 ;  /* 0x0001600401007387 */ /* 0x000fe80000100a00 */
[----:B------:R4:W-:Y:S02]  /*6a960*/  STL.64 [R1+0x168], R6 ;  /* 0x0001680601007387 */ /* 0x0009e40000100a00 */
[----:B----4-:R-:W-:Y:S02]  /*6a970*/  HMMA.16816.F32 R4, R12, R24, R16 ;  /* 0x000000180c04723c */ /* 0x010fe40000001810 */
[----:B------:R-:W3:-:S15]  /*6a980*/  LDL.LU R24, [R1+0xa0] ;  /* 0x0000a00001187983 */ /* 0x000ede0000300800 */
[----:B------:R-:W-:-:S06]  /*6a990*/  NOP ;  /* 0x0000000000007918 */ /* 0x000fcc0000000000 */
[----:B------:R-:W-:Y:S04]  /*6a9a0*/  STL.64 [R1+0x140], R4 ;  /* 0x0001400401007387 */ /* 0x000fe80000100a00 */
[----:B------:R-:W-:Y:S04]  /*6a9b0*/  STL.64 [R1+0x148], R6 ;  /* 0x0001480601007387 */ /* 0x000fe80000100a00 */
[----:B------:R-:W3:Y:S04]  /*6a9c0*/  LDL.LU R25, [R1+0xa4] ;  /* 0x0000a40001197983 */ /* 0x000ee80000300800 */
[----:B------:R-:W4:Y:S04]  /*6a9d0*/  LDL.LU R26, [R1+0xa8] ;  /* 0x0000a800011a7983 */ /* 0x000f280000300800 */
[----:B------:R-:W4:Y:S04]  /*6a9e0*/  LDL.LU R27, [R1+0xac] ;  /* 0x0000ac00011b7983 */ /* 0x000f280000300800 */
[----:B------:R-:W2:Y:S04]  /*6a9f0*/  LDL.LU R9, [R1+0x2e5c] ;  /* 0x002e5c0001097983 */ /* 0x000ea80000300800 */
[----:B------:R-:W-:Y:S04]  /*6aa00*/  STL.64 [R1+0x33a0], R10 ;  /* 0x0033a00a01007387 */ /* 0x000fe80000100a00 */
        /* <DEDUP_REMOVED lines=13> */
[----:B------:R-:W2:Y:S04]  /*6aae0*/  LDL.LU R16, [R1+0x100] ;  /* 0x0001000001107983 */ /* 0x000ea80000300800 */
[----:B------:R-:W2:Y:S04]  /*6aaf0*/  LDL.LU R17, [R1+0x104] ;  /* 0x0001040001117983 */ /* 0x000ea80000300800 */
[----:B------:R-:W2:Y:S04]  /*6ab00*/  LDL.LU R18, [R1+0x108] ;  /* 0x0001080001127983 */ /* 0x000ea80000300800 */
[----:B------:R-:W2:Y:S04]  /*6ab10*/  LDL.LU R19, [R1+0x10c] ;  /* 0x00010c0001137983 */ /* 0x000ea80000300800 */
[----:B0-----:R-:W3:Y:S04]  /*6ab20*/  LDL.LU R8, [R1+0x120] ;  /* 0x0001200001087983 */ /* 0x001ee80000300800 */
[----:B------:R-:W3:Y:S04]  /*6ab30*/  LDL.LU R9, [R1+0x124] ;  /* 0x0001240001097983 */ /* 0x000ee80000300800 */
[----:B------:R-:W3:Y:S04]  /*6ab40*/  LDL.LU R10, [R1+0x128] ;  /* 0x00012800010a7983 */ /* 0x000ee80000300800 */
[----:B------:R-:W3:Y:S04]  /*6ab50*/  LDL.LU R11, [R1+0x12c] ;  /* 0x00012c00010b7983 */ /* 0x000ee80000300800 */
[----:B------:R-:W4:Y:S04]  /*6ab60*/  LDL.LU R4, [R1+0x2e58] ;  /* 0x002e580001047983 */ /* 0x000f280000300800 */
[----:B------:R-:W2:Y:S04]  /*6ab70*/  LDL.LU R2, [R1+0x2e64] ;  /* 0x002e640001027983 */ /* 0x000ea80000300800 */
[----:B------:R-:W4:Y:S04]  /*6ab80*/  LDL.LU R5, [R1+0x2e60] ;  /* 0x002e600001057983 */ /* 0x000f280000300800 */
[----:B------:R-:W2:Y:S04]  /*6ab90*/  LDL.LU R3, [R1+0x2e6c] ;  /* 0x002e6c0001037983 */ /* 0x000ea80000300800 */
[----:B------:R-:W3:Y:S04]  /*6aba0*/  LDL.LU R6, [R1+0x2e68] ;  /* 0x002e680001067983 */ /* 0x000ee80000300800 */
[----:B------:R-:W3:Y:S04]  /*6abb0*/  LDL.LU R7, [R1+0x2e70] ;  /* 0x002e700001077983 */ /* 0x000ee80000300800 */
        /* <DEDUP_REMOVED lines=10> */
[----:B------:R-:W3:Y:S04]  /*6ac60*/  LDL.LU R26, [R1+0x38] ;  /* 0x00003800011a7983 */ /* 0x000ee80000300800 */
[----:B------:R-:W3:Y:S01]  /*6ac70*/  LDL.LU R27, [R1+0x3c] ;  /* 0x00003c00011b7983 */ /* 0x000ee20000300800 */
[C---:B------:R-:W-:Y:S06]  /*6ac80*/  HMMA.16816.F32 R8, R12.reuse, R22, R8 ;  /* 0x000000160c08723c */ /* 0x040fec0000001808 */
[C---:B--2---:R-:W-:Y:S01]  /*6ac90*/  HMMA.16816.F32 R16, R12.reuse, R20, R16 ;  /* 0x000000140c10723c */ /* 0x044fe20000001810 */
[----:B---3--:R-:W-:Y:S04]  /*6aca0*/  STL.64 [R1+0x3360], R26 ;  /* 0x0033601a01007387 */ /* 0x008fe80000100a00 */
[----:B----4-:R0:W-:Y:S04]  /*6acb0*/  STL.64 [R1+0x3358], R24 ;  /* 0x0033581801007387 */ /* 0x0101e80000100a00 */
        /* <DEDUP_REMOVED lines=14> */
[----:B------:R-:W4:Y:S04]  /*6ada0*/  LDL.LU R22, [R1+0x1a7c] ;  /* 0x001a7c0001167983 */ /* 0x000f280000300800 */
[----:B------:R-:W4:Y:S04]  /*6adb0*/  LDL.LU R23, [R1+0x1a88] ;  /* 0x001a880001177983 */ /* 0x000f280000300800 */
[----:B------:R-:W-:Y:S04]  /*6adc0*/  STL.64 [R1+0x100], R16 ;  /* 0x0001001001007387 */ /* 0x000fe80000100a00 */
[----:B------:R0:W-:Y:S04]  /*6add0*/  STL.64 [R1+0x108], R18 ;  /* 0x0001081201007387 */ /* 0x0001e80000100a00 */
[----:B0-----:R-:W3:Y:S04]  /*6ade0*/  LDL.LU.64 R18, [R1+0x33c0] ;  /* 0x0033c00001127983 */ /* 0x001ee80000300a00 */
[----:B------:R-:W2:Y:S04]  /*6adf0*/  LDL.LU.64 R16, [R1+0x33b8] ;  /* 0x0033b80001107983 */ /* 0x000ea80000300a00 */
        /* <DEDUP_REMOVED lines=8> */
[----:B--2---:R-:W-:Y:S02]  /*6ae80*/  HMMA.16816.F32 R16, R12, R16, R8 ;  /* 0x000000100c10723c */ /* 0x004fe40000001808 */
[----:B------:R-:W2:Y:S04]  /*6ae90*/  LDL.LU.64 R10, [R1+0x33a0] ;  /* 0x0033a000010a7983 */ /* 0x000ea80000300a00 */
[----:B------:R-:W3:-:S15]  /*6aea0*/  LDL.LU.64 R8, [R1+0x3398] ;  /* 0x0033980001087983 */ /* 0x000ede0000300a00 */
        /* <DEDUP_REMOVED lines=15> */
[----:B---3--:R-:W-:-:S03]  /*6afa0*/  IMAD R4, R4, 0x100, R9 ;  /* 0x0000010004047824 */ /* 0x008fc600078e0209 */
[----:B------:R-:W3:Y:S01]  /*6afb0*/  LDL.LU R9, [R1+0x3380] ;  /* 0x0033800001097983 */ /* 0x000ee20000300800 */
[----:B------:R-:W-:Y:S02]  /*6afc0*/  IMAD R5, R5, 0x100, R2 ;  /* 0x0000010005057824 */ /* 0x000fe400078e0202 */
[----:B--2---:R-:W-:Y:S01]  /*6afd0*/  IMAD R6, R6, 0x100, R3 ;  /* 0x0000010006067824 */ /* 0x004fe200078e0203 */
[----:B---3--:R-:W-:-:S15]  /*6afe0*/  HMMA.16816.F32 R24, R12, R8, R24 ;  /* 0x000000080c18723c */ /* 0x008fde0000001818 */
[----:B------:R-:W-:-:S08]  /*6aff0*/  NOP ;  /* 0x0000000000007918 */ /* 0x000fd00000000000 */
[----:B------:R-:W-:Y:S04]  /*6b000*/  STL.64 [R1+0x60], R24 ;  /* 0x0000601801007387 */ /* 0x000fe80000100a00 */
[----:B------:R0:W-:Y:S04]  /*6b010*/  STL.64 [R1+0x68], R26 ;  /* 0x0000681a01007387 */ /* 0x0001e80000100a00 */
[----:B0-----:R-:W2:Y:S04]  /*6b020*/  LDL.LU.64 R26, [R1+0x3378] ;  /* 0x00337800011a7983 */ /* 0x001ea80000300a00 */
[----:B------:R-:W2:Y:S04]  /*6b030*/  LDL.LU.64 R24, [R1+0x3370] ;  /* 0x0033700001187983 */ /* 0x000ea80000300a00 */
[----:B------:R-:W3:Y:S04]  /*6b040*/  LDL.LU R8, [R1+0x20] ;  /* 0x0000200001087983 */ /* 0x000ee80000300800 */
[----:B------:R-:W3:Y:S04]  /*6b050*/  LDL.LU R9, [R1+0x24] ;  /* 0x0000240001097983 */ /* 0x000ee80000300800 */
[----:B------:R-:W2:Y:S04]  /*6b060*/  LDL.LU R2, [R1+0x336c] ;  /* 0x00336c0001027983 */ /* 0x000ea80000300800 */
[----:B------:R-:W2:Y:S02]  /*6b070*/  LDL.LU R3, [R1+0x3368] ;  /* 0x0033680001037983 */ /* 0x000ea40000300800 */
[----:B--2---:R-:W-:-:S15]  /*6b080*/  HMMA.16816.F32 R24, R12, R2, R24 ;  /* 0x000000020c18723c */ /* 0x004fde0000001818 */
[----:B------:R-:W-:-:S08]  /*6b090*/  NOP ;  /* 0x0000000000007918 */ /* 0x000fd00000000000 */
[----:B------:R-:W-:Y:S04]  /*6b0a0*/  STL.64 [R1+0x50], R24 ;  /* 0x0000501801007387 */ /* 0x000fe80000100a00 */
[----:B------:R0:W-:Y:S04]  /*6b0b0*/  STL.64 [R1+0x58], R26 ;  /* 0x0000581a01007387 */ /* 0x0001e80000100a00 */
[----:B0-----:R-:W3:Y:S04]  /*6b0c0*/  LDL.LU.64 R26, [R1+0x3360] ;  /* 0x00336000011a7983 */ /* 0x001ee80000300a00 */
[----:B------:R-:W3:Y:S01]  /*6b0d0*/  LDL.LU.64 R24, [R1+0x3358] ;  /* 0x0033580001187983 */ /* 0x000ee20000300a00 */
[----:B----4-:R-:W-:Y:S01]  /*6b0e0*/  IMAD R7, R7, 0x100, R10 ;  /* 0x0000010007077824 */ /* 0x010fe200078e020a */
[----:B------:R-:W-:-:S02]  /*6b0f0*/  F2FP.F16.E4M3.UNPACK_B R10, R11.H1 ;  /* 0x0000000bff0a723e */ /* 0x000fc400030006ff */
[----:B------:R-:W-:-:S03]  /*6b100*/  F2FP.F16.E4M3.UNPACK_B R11, R20.H1 ;  /* 0x00000014ff0b723e */ /* 0x000fc600030006ff */
[----:B------:R-:W-:Y:S04]  /*6b110*/  STL [R1+0x28], R10 ;  /* 0x0000280a01007387 */ /* 0x000fe80000100800 */
[----:B------:R-:W-:Y:S01]  /*6b120*/  STL [R1+0x2c], R11 ;  /* 0x00002c0b01007387 */ /* 0x000fe20000100800 */
[----:B------:R-:W-:Y:S02]  /*6b130*/  F2FP.F16.E4M3.UNPACK_B R4, R4 ;  /* 0x00000004ff04723e */ /* 0x000fe400020006ff */
[----:B------:R-:W-:Y:S02]  /*6b140*/  F2FP.F16.E4M3.UNPACK_B R5, R5 ;  /* 0x00000005ff05723e */ /* 0x000fe400020006ff */
[----:B------:R-:W-:Y:S02]  /*6b150*/  F2FP.F16.E4M3.UNPACK_B R6, R6 ;  /* 0x00000006ff06723e */ /* 0x000fe400020006ff */
[----:B------:R-:W-:Y:S01]  /*6b160*/  F2FP.F16.E4M3.UNPACK_B R7, R7 ;  /* 0x00000007ff07723e */ /* 0x000fe200020006ff */
[----:B---3--:R-:W-:Y:S01]  /*6b170*/  HMMA.16816.F32 R12, R12, R8, R24 ;  /* 0x000000080c0c723c */ /* 0x008fe20000001818 */
[----:B------:R-:W2:Y:S04]  /*6b180*/  LDL.LU.64 R26, [R1+0x3350] ;  /* 0x00335000011a7983 */ /* 0x000ea80000300a00 */
[----:B------:R-:W2:-:S15]  /*6b190*/  LDL.LU.64 R24, [R1+0x3348] ;  /* 0x0033480001187983 */ /* 0x000e9e0000300a00 */
[----:B------:R-:W-:-:S03]  /*6b1a0*/  NOP ;  /* 0x0000000000007918 */ /* 0x000fc60000000000 */
[----:B------:R-:W-:Y:S04]  /*6b1b0*/  STL.64 [R1+0x30], R12 ;  /* 0x0000300c01007387 */ /* 0x000fe80000100a00 */
[----:B------:R0:W-:Y:S02]  /*6b1c0*/  STL.64 [R1+0x38], R14 ;  /* 0x0000380e01007387 */ /* 0x0001e40000100a00 */
[----:B0-----:R-:W-:Y:S01]  /*6b1d0*/  HMMA.16816.F32 R12, R4, R10, R16 ;  /* 0x0000000a040c723c */ /* 0x001fe20000001810 */
[----:B------:R-:W-:Y:S02]  /*6b1e0*/  F2FP.F16.E4M3.UNPACK_B R8, R21.H1 ;  /* 0x00000015ff08723e */ /* 0x000fe400030006ff */
[----:B------:R-:W-:-:S03]  /*6b1f0*/  F2FP.F16.E4M3.UNPACK_B R9, R22.H1 ;  /* 0x00000016ff09723e */ /* 0x000fc600030006ff */
[----:B------:R-:W-:-:S15]  /*6b200*/  STL [R1+0x20], R8 ;  /* 0x0000200801007387 */ /* 0x000fde0000100800 */
[----:B------:R-:W-:-:S02]  /*6b210*/  NOP ;  /* 0x0000000000007918 */ /* 0x000fc40000000000 */
[----:B------:R-:W-:Y:S04]  /*6b220*/  STL.64 [R1+0x40], R12 ;  /* 0x0000400c01007387 */ /* 0x000fe80000100a00 */
[----:B------:R2:W-:Y:S01]  /*6b230*/  STL.64 [R1+0x48], R14 ;  /* 0x0000480e01007387 */ /* 0x0005e20000100a00 */
[----:B------:R-:W-:Y:S02]  /*6b240*/  F2FP.F16.E4M3.UNPACK_B R2, R23.H1 ;  /* 0x00000017ff02723e */ /* 0x000fe400030006ff */
[----:B------:R-:W-:Y:S01]  /*6b250*/  F2FP.F16.E4M3.UNPACK_B R0, R0.H1 ;  /* 0x00000000ff00723e */ /* 0x000fe200030006ff */
[----:B------:R-:W-:Y:S04]  /*6b260*/  STL [R1+0x24], R9 ;  /* 0x0000240901007387 */ /* 0x000fe80000100800 */
[----:B------:R-:W-:Y:S01]  /*6b270*/  STL [R1+0x18], R2 ;  /* 0x0000180201007387 */ /* 0x000fe20000100800 */
[----:B------:R-:W-:Y:S01]  /*6b280*/  F2FP.F16.E4M3.UNPACK_B R3, R29.H1 ;  /* 0x0000001dff03723e */ /* 0x000fe200030006ff */
[----:B--2---:R-:W-:Y:S07]  /*6b290*/  HMMA.16816.F32 R12, R4, R8, R24 ;  /* 0x00000008040c723c */ /* 0x004fee0000001818 */
[----:B------:R-:W-:-:S15]  /*6b2a0*/  F2FP.F16.E4M3.UNPACK_B R8, R28.H1 ;  /* 0x0000001cff08723e */ /* 0x000fde00030006ff */
[----:B------:R-:W-:-:S01]  /*6b2b0*/  NOP ;  /* 0x0000000000007918 */ /* 0x000fc20000000000 */
[----:B------:R0:W-:Y:S04]  /*6b2c0*/  STL.64 [R1+0x1040], R12 ;  /* 0x0010400c01007387 */ /* 0x0001e80000100a00 */
[----:B------:R1:W-:Y:S04]  /*6b2d0*/  STL.64 [R1+0x1048], R14 ;  /* 0x0010480e01007387 */ /* 0x0003e80000100a00 */
[----:B------:R-:W-:Y:S04]  /*6b2e0*/  STL [R1+0x1c], R0 ;  /* 0x00001c0001007387 */ /* 0x000fe80000100800 */
[----:B------:R-:W-:Y:S04]  /*6b2f0*/  STL [R1+0x10], R8 ;  /* 0x0000100801007387 */ /* 0x000fe80000100800 */
[----:B------:R-:W2:Y:S04]  /*6b300*/  LDL.LU R20, [R1+0x1b08] ;  /* 0x001b080001147983 */ /* 0x000ea80000300800 */
[----:B------:R-:W2:Y:S04]  /*6b310*/  LDL.LU R21, [R1+0x1b0c] ;  /* 0x001b0c0001157983 */ /* 0x000ea80000300800 */
[----:B------:R-:W-:Y:S04]  /*6b320*/  STL [R1+0x14], R3 ;  /* 0x0000140301007387 */ /* 0x000fe80000100800 */
[----:B0-----:R-:W3:Y:S04]  /*6b330*/  LDL.LU R12, [R1+0x170] ;  /* 0x00017000010c7983 */ /* 0x001ee80000300800 */
[----:B------:R-:W3:Y:S04]  /*6b340*/  LDL.LU R13, [R1+0x174] ;  /* 0x00017400010d7983 */ /* 0x000ee80000300800 */
[----:B-1----:R-:W4:Y:S04]  /*6b350*/  LDL.LU R14, [R1+0x178] ;  /* 0x00017800010e7983 */ /* 0x002f280000300800 */
[----:B------:R-:W4:Y:S04]  /*6b360*/  LDL.LU R15, [R1+0x17c] ;  /* 0x00017c00010f7983 */ /* 0x000f280000300800 */
[----:B------:R-:W2:Y:S04]  /*6b370*/  LDL.LU R26, [R1+0x1ad8] ;  /* 0x001ad800011a7983 */ /* 0x000ea80000300800 */
        /* <DEDUP_REMOVED lines=15> */
[----:B---3--:R0:W-:Y:S04]  /*6b470*/  STL.64 [R1+0x3318], R26 ;  /* 0x0033181a01007387 */ /* 0x0081e80000100a00 */
[----:B------:R-:W3:Y:S04]  /*6b480*/  LDL.LU R16, [R1+0x1aa8] ;  /* 0x001aa80001107983 */ /* 0x000ee80000300800 */
[----:B------:R-:W3:Y:S04]  /*6b490*/  LDL.LU R17, [R1+0x1aac] ;  /* 0x001aac0001117983 */ /* 0x000ee80000300800 */
[----:B--2---:R-:W-:Y:S01]  /*6b4a0*/  STL.64 [R1+0x3310], R24 ;  /* 0x0033101801007387 */ /* 0x004fe20000100a00 */
[----:B0-----:R-:W-:-:S02]  /*6b4b0*/  IMAD.MOV.U32 R26, RZ, RZ, R8 ;  /* 0x000000ffff1a7224 */ /* 0x001fc400078e0008 */
[----:B------:R-:W-:-:S05]  /*6b4c0*/  IMAD.MOV.U32 R27, RZ, RZ, R3 ;  /* 0x000000ffff1b7224 */ /* 0x000fca00078e0003 */
[----:B------:R-:W-:Y:S04]  /*6b4d0*/  STL.64 [R1+0x3330], R26 ;  /* 0x0033301a01007387 */ /* 0x000fe80000100a00 */
[----:B------:R-:W2:Y:S04]  /*6b4e0*/  LDL.LU R3, [R1+0x1ab8] ;  /* 0x001ab80001037983 */ /* 0x000ea80000300800 */
[----:B------:R-:W2:Y:S04]  /*6b4f0*/  LDL.LU R18, [R1+0x1abc] ;  /* 0x001abc0001127983 */ /* 0x000ea80000300800 */
[----:B------:R-:W2:Y:S04]  /*6b500*/  LDL.LU R28, [R1+0x1ac8] ;  /* 0x001ac800011c7983 */ /* 0x000ea80000300800 */
[----:B------:R-:W2:Y:S04]  /*6b510*/  LDL.LU R29, [R1+0x1acc] ;  /* 0x001acc00011d7983 */ /* 0x000ea80000300800 */
[----:B------:R-:W4:Y:S04]  /*6b520*/  LDL.LU R22, [R1+0x1af8] ;  /* 0x001af80001167983 */ /* 0x000f280000300800 */
[----:B------:R-:W4:Y:S04]  /*6b530*/  LDL.LU R23, [R1+0x1afc] ;  /* 0x001afc0001177983 */ /* 0x000f280000300800 */
[----:B----4-:R-:W-:Y:S04]  /*6b540*/  STL.64 [R1+0x32d8], R22 ;  /* 0x0032d81601007387 */ /* 0x010fe80000100a00 */
[----:B------:R0:W-:Y:S04]  /*6b550*/  STL.64 [R1+0x32d0], R20 ;  /* 0x0032d01401007387 */ /* 0x0001e80000100a00 */
        /* <DEDUP_REMOVED lines=16> */
[----:B------:R-:W-:-:S02]  /*6b660*/  IMAD.MOV.U32 R24, RZ, RZ, R2 ;  /* 0x000000ffff187224 */ /* 0x000fc400078e0002 */
[----:B------:R-:W-:Y:S01]  /*6b670*/  IMAD.MOV.U32 R25, RZ, RZ, R0 ;  /* 0x000000ffff197224 */ /* 0x000fe200078e0000 */
        /* <DEDUP_REMOVED lines=18> */
[----:B---3--:R-:W-:Y:S03]  /*6b7a0*/  HMMA.16816.F32 R24, R4, R24, R20 ;  /* 0x000000180418723c */ /* 0x008fe60000001814 */
[----:B------:R-:W3:Y:S04]  /*6b7b0*/  LDL.LU.64 R22, [R1+0x3340] ;  /* 0x0033400001167983 */ /* 0x000ee80000300a00 */
[----:B------:R-:W3:-:S15]  /*6b7c0*/  LDL.LU.64 R20, [R1+0x3338] ;  /* 0x0033380001147983 */ /* 0x000ede0000300a00 */
[----:B------:R-:W-:-:S01]  /*6b7d0*/  NOP ;  /* 0x0000000000007918 */ /* 0x000fc20000000000 */
        /* <DEDUP_REMOVED lines=10> */
[----:B------:R-:W2:Y:S01]  /*6b880*/  LDL.LU.64 R24, [R1+0x3310] ;  /* 0x0033100001187983 */ /* 0x000ea20000300a00 */
[----:B------:R-:W-:-:S02]  /*6b890*/  F2FP.F16.E4M3.UNPACK_B R16, R16.H1 ;  /* 0x00000010ff10723e */ /* 0x000fc400030006ff */
[----:B------:R-:W-:-:S03]  /*6b8a0*/  F2FP.F16.E4M3.UNPACK_B R17, R17.H1 ;  /* 0x00000011ff11723e */ /* 0x000fc600030006ff */
        /* <DEDUP_REMOVED lines=8> */
[----:B------:R-:W-:-:S02]  /*6b930*/  F2FP.F16.E4M3.UNPACK_B R2, R3.H1 ;  /* 0x00000003ff02723e */ /* 0x000fc400030006ff */
[----:B------:R-:W-:Y:S02]  /*6b940*/  F2FP.F16.E4M3.UNPACK_B R3, R18.H1 ;  /* 0x00000012ff03723e */ /* 0x000fe400030006ff */
[----:B------:R-:W-:Y:S02]  /*6b950*/  F2FP.F16.E4M3.UNPACK_B R28, R28.H1 ;  /* 0x0000001cff1c723e */ /* 0x000fe400030006ff */
[----:B------:R-:W-:-:S07]  /*6b960*/  F2FP.F16.E4M3.UNPACK_B R29, R29.H1 ;  /* 0x0000001dff1d723e */ /* 0x000fce00030006ff */
[C---:B---3--:R-:W-:Y:S01]  /*6b970*/  HMMA.16816.F32 R20, R4.reuse, R28, R20 ;  /* 0x0000001c0414723c */ /* 0x048fe20000001814 */
[----:B------:R-:W-:Y:S04]  /*6b980*/  STL [R1], R2 ;  /* 0x0000000201007387 */ /* 0x000fe80000100800 */
[----:B------:R-:W-:Y:S01]  /*6b990*/  STL [R1+0x4], R3 ;  /* 0x0000040301007387 */ /* 0x000fe20000100800 */
        /* <DEDUP_REMOVED lines=8> */
[----:B0-----:R-:W4:Y:S04]  /*6ba20*/  LDL.LU.64 R22, [R1+0x32e8] ;  /* 0x0032e80001167983 */ /* 0x001f280000300a00 */
[----:B------:R-:W4:Y:S04]  /*6ba30*/  LDL.LU.64 R20, [R1+0x32e0] ;  /* 0x0032e00001147983 */ /* 0x000f280000300a00 */
[----:B------:R-:W-:Y:S01]  /*6ba40*/  STL.64 [R1+0x3220], R28 ;  /* 0x0032201c01007387 */ /* 0x000fe20000100a00 */
[----:B--2---:R-:W-:-:S02]  /*6ba50*/  F2FP.F16.E4M3.UNPACK_B R26, R26.H1 ;  /* 0x0000001aff1a723e */ /* 0x004fc400030006ff */
[----:B------:R-:W-:Y:S02]  /*6ba60*/  F2FP.F16.E4M3.UNPACK_B R27, R27.H1 ;  /* 0x0000001bff1b723e */ /* 0x000fe400030006ff */
[----:B---3--:R-:W-:Y:S02]  /*6ba70*/  F2FP.F16.E4M3.UNPACK_B R24, R24.H1 ;  /* 0x00000018ff18723e */ /* 0x008fe400030006ff */
[----:B------:R-:W-:-:S07]  /*6ba80*/  F2FP.F16.E4M3.UNPACK_B R25, R25.H1 ;  /* 0x00000019ff19723e */ /* 0x000fce00030006ff */
[C---:B----4-:R-:W-:Y:S06]  /*6ba90*/  HMMA.16816.F32 R12, R4.reuse, R24, R12 ;  /* 0x00000018040c723c */ /* 0x050fec000000180c */
[----:B------:R-:W-:-:S15]  /*6baa0*/  HMMA.16816.F32 R20, R4, R26, R20 ;  /* 0x0000001a0414723c */ /* 0x000fde0000001814 */
        /* <DEDUP_REMOVED lines=9> */
[----:B------:R-:W-:Y:S04]  /*6bb40*/  STL.64 [R1+0x3218], R26 ;  /* 0x0032181a01007387 */ /* 0x000fe80000100a00 */
[----:B------:R0:W-:Y:S01]  /*6bb50*/  STL.64 [R1+0x3210], R24 ;  /* 0x0032101801007387 */ /* 0x0001e20000100a00 */
[----:B------:R-:W-:-:S02]  /*6bb60*/  F2FP.F16.E4M3.UNPACK_B R18, R19.H1 ;  /* 0x00000013ff12723e */ /* 0x000fc400030006ff */
[----:B--2---:R-:W-:Y:S02]  /*6bb70*/  F2FP.F16.E4M3.UNPACK_B R22, R22.H1 ;  /* 0x00000016ff16723e */ /* 0x004fe400030006ff */
[----:B------:R-:W-:Y:S02]  /*6bb80*/  F2FP.F16.E4M3.UNPACK_B R23, R23.H1 ;  /* 0x00000017ff17723e */ /* 0x000fe400030006ff */
[----:B---3--:R-:W-:Y:S02]  /*6bb90*/  F2FP.F16.E4M3.UNPACK_B R20, R20.H1 ;  /* 0x00000014ff14723e */ /* 0x008fe400030006ff */
[----:B------:R-:W-:-:S07]  /*6bba0*/  F2FP.F16.E4M3.UNPACK_B R21, R21.H1 ;  /* 0x00000015ff15723e */ /* 0x000fce00030006ff */
[C---:B------:R-:W-:Y:S06]  /*6bbb0*/  HMMA.16816.F32 R8, R4.reuse, R20, R8 ;  /* 0x000000140408723c */ /* 0x040fec0000001808 */
[----:B----4-:R-:W-:Y:S06]  /*6bbc0*/  HMMA.16816.F32 R12, R4, R22, R12 ;  /* 0x00000016040c723c */ /* 0x010fec000000180c */
[----:B------:R-:W-:Y:S04]  /*6bbd0*/  STL [R1+0x31e4], R22 ;  /* 0x0031e41601007387 */ /* 0x000fe80000100800 */
[----:B------:R-:W-:-:S13]  /*6bbe0*/  STL [R1+0x31e0], R23 ;  /* 0x0031e01701007387 */ /* 0x000fda0000100800 */
[----:B------:R-:W-:Y:S04]  /*6bbf0*/  STL.64 [R1+0x1140], R12 ;  /* 0x0011400c01007387 */ /* 0x000fe80000100a00 */
[----:B------:R-:W-:Y:S04]  /*6bc00*/  STL.64 [R1+0x1148], R14 ;  /* 0x0011480e01007387 */ /* 0x000fe80000100a00 */
[----:B------:R-:W-:Y:S04]  /*6bc10*/  STL [R1+0x32b8], R18 ;  /* 0x0032b81201007387 */ /* 0x000fe80000100800 */
[----:B0-----:R-:W2:Y:S04]  /*6bc20*/  LDL.LU R24, [R1+0xb90] ;  /* 0x000b900001187983 */ /* 0x001ea80000300800 */
        /* <DEDUP_REMOVED lines=33> */
[----:B------:R-:W4:Y:S04]  /*6be40*/  LDL.LU R26, [R1+0xe18] ;  /* 0x000e1800011a7983 */ /* 0x000f280000300800 */
[----:B------:R-:W4:Y:S01]  /*6be50*/  LDL.LU R27, [R1+0xe1c] ;  /* 0x000e1c00011b7983 */ /* 0x000f220000300800 */
[----:B------:R-:W-:-:S03]  /*6be60*/  F2FP.F16.E4M3.UNPACK_B R19, R0.H1 ;  /* 0x00000000ff13723e */ /* 0x000fc600030006ff */
[----:B------:R-:W2:Y:S04]  /*6be70*/  LDL.LU R3, [R1+0x1b58] ;  /* 0x001b580001037983 */ /* 0x000ea80000300800 */
[----:B------:R-:W2:Y:S04]  /*6be80*/  LDL.LU R0, [R1+0x1b5c] ;  /* 0x001b5c0001007983 */ /* 0x000ea80000300800 */
[----:B----4-:R-:W-:Y:S04]  /*6be90*/  STL.64 [R1+0x3290], R26 ;  /* 0x0032901a01007387 */ /* 0x010fe80000100a00 */
[----:B---3--:R0:W-:Y:S04]  /*6bea0*/  STL.64 [R1+0x3288], R24 ;  /* 0x0032881801007387 */ /* 0x0081e80000100a00 */
[----:B0-----:R-:W3:Y:S04]  /*6beb0*/  LDL.LU R24, [R1+0xe20] ;  /* 0x000e200001187983 */ /* 0x001ee80000300800 */
[----:B------:R-:W3:Y:S04]  /*6bec0*/  LDL.LU R25, [R1+0xe24] ;  /* 0x000e240001197983 */ /* 0x000ee80000300800 */
[----:B------:R-:W4:Y:S04]  /*6bed0*/  LDL.LU R26, [R1+0xe28] ;  /* 0x000e2800011a7983 */ /* 0x000f280000300800 */
[----:B------:R-:W4:Y:S01]  /*6bee0*/  LDL.LU R27, [R1+0xe2c] ;  /* 0x000e2c00011b7983 */ /* 0x000f220000300800 */
[----:B------:R-:W-:-:S03]  /*6bef0*/  IMAD R12, R12, 0x100, R18 ;  /* 0x000001000c0c7824 */ /* 0x000fc600078e0212 */
[----:B----4-:R-:W-:Y:S04]  /*6bf00*/  STL.64 [R1+0x32a0], R26 ;  /* 0x0032a01a01007387 */ /* 0x010fe80000100a00 */
[----:B---3--:R0:W-:Y:S04]  /*6bf10*/  STL.64 [R1+0x3298], R24 ;  /* 0x0032981801007387 */ /* 0x0081e80000100a00 */
[----:B0-----:R-:W3:Y:S04]  /*6bf20*/  LDL.LU R24, [R1+0x1e0] ;  /* 0x0001e00001187983 */ /* 0x001ee80000300800 */
[----:B------:R-:W3:Y:S04]  /*6bf30*/  LDL.LU R25, [R1+0x1e4] ;  /* 0x0001e40001197983 */ /* 0x000ee80000300800 */
[----:B------:R-:W3:Y:S04]  /*6bf40*/  LDL.LU R26, [R1+0x1e8] ;  /* 0x0001e800011a7983 */ /* 0x000ee80000300800 */
[----:B------:R-:W3:Y:S04]  /*6bf50*/  LDL.LU R27, [R1+0x1ec] ;  /* 0x0001ec00011b7983 */ /* 0x000ee80000300800 */
[----:B------:R-:W4:Y:S04]  /*6bf60*/  LDL.64 R22, [R1+0x28] ;  /* 0x0000280001167983 */ /* 0x000f280000100a00 */
[----:B------:R-:W4:Y:S04]  /*6bf70*/  LDL.64 R28, [R1+0x20] ;  /* 0x00002000011c7983 */ /* 0x000f280000100a00 */
[----:B------:R0:W-:Y:S04]  /*6bf80*/  STL [R1+0x31ec], R20 ;  /* 0x0031ec1401007387 */ /* 0x0001e80000100800 */
[----:B0-----:R-:W4:Y:S04]  /*6bf90*/  LDL.LU R20, [R1+0x2e8c] ;  /* 0x002e8c0001147983 */ /* 0x001f280000300800 */
[----:B------:R0:W-:Y:S04]  /*6bfa0*/  STL [R1+0x31e8], R21 ;  /* 0x0031e81501007387 */ /* 0x0001e80000100800 */
[----:B0-----:R-:W4:Y:S04]  /*6bfb0*/  LDL.LU R21, [R1+0x2e84] ;  /* 0x002e840001157983 */ /* 0x001f280000300800 */
[----:B------:R-:W2:Y:S01]  /*6bfc0*/  LDL.LU R18, [R1+0x32b8] ;  /* 0x0032b80001127983 */ /* 0x000ea20000300800 */
[----:B------:R-:W-:-:S02]  /*6bfd0*/  F2FP.F16.E4M3.UNPACK_B R16, R16.H1 ;  /* 0x00000010ff10723e */ /* 0x000fc400030006ff */
[----:B------:R-:W-:-:S07]  /*6bfe0*/  F2FP.F16.E4M3.UNPACK_B R17, R17.H1 ;  /* 0x00000011ff11723e */ /* 0x000fce00030006ff */
[C---:B---3--:R-:W-:Y:S06]  /*6bff0*/  HMMA.16816.F32 R24, R4.reuse, R16, R24 ;  /* 0x000000100418723c */ /* 0x048fec0000001818 */
        /* <DEDUP_REMOVED lines=10> */
[----:B------:R0:W-:Y:S04]  /*6c0a0*/  STL [R1+0x31bc], R16 ;  /* 0x0031bc1001007387 */ /* 0x0001e80000100800 */
[----:B------:R1:W-:Y:S04]  /*6c0b0*/  STL [R1+0x31b8], R17 ;  /* 0x0031b81101007387 */ /* 0x0003e80000100800 */
[----:B------:R1:W-:Y:S04]  /*6c0c0*/  STL.64 [R1+0x3248], R18 ;  /* 0x0032481201007387 */ /* 0x0003e80000100a00 */
[----:B0-----:R-:W3:Y:S04]  /*6c0d0*/  LDL.LU R16, [R1+0xba0] ;  /* 0x000ba00001107983 */ /* 0x001ee80000300800 */
[----:B-1----:R-:W3:Y:S04]  /*6c0e0*/  LDL.LU R17, [R1+0xba4] ;  /* 0x000ba40001117983 */ /* 0x002ee80000300800 */
[----:B------:R-:W3:Y:S04]  /*6c0f0*/  LDL.LU R18, [R1+0xba8] ;  /* 0x000ba80001127983 */ /* 0x000ee80000300800 */
[----:B------:R-:W3:Y:S01]  /*6c100*/  LDL.LU R19, [R1+0xbac] ;  /* 0x000bac0001137983 */ /* 0x000ee20000300800 */
[----:B--2---:R-:W-:-:S02]  /*6c110*/  F2FP.F16.E4M3.UNPACK_B R10, R10.H1 ;  /* 0x0000000aff0a723e */ /* 0x004fc400030006ff */
[----:B------:R-:W-:-:S07]  /*6c120*/  F2FP.F16.E4M3.UNPACK_B R11, R11.H1 ;  /* 0x0000000bff0b723e */ /* 0x000fce00030006ff */
[----:B----4-:R-:W-:-:S15]  /*6c130*/  HMMA.16816.F32 R24, R4, R10, R24 ;  /* 0x0000000a0418723c */ /* 0x010fde0000001818 */
[----:B------:R-:W-:-:S08]  /*6c140*/  NOP ;  /* 0x0000000000007918 */ /* 0x000fd00000000000 */
[----:B------:R-:W-:Y:S04]  /*6c150*/  STL.64 [R1+0xe20], R24 ;  /* 0x000e201801007387 */ /* 0x000fe80000100a00 */
[----:B------:R0:W-:Y:S04]  /*6c160*/  STL.64 [R1+0xe28], R26 ;  /* 0x000e281a01007387 */ /* 0x0001e80000100a00 */
[----:B0-----:R-:W2:Y:S04]  /*6c170*/  LDL.LU.64 R26, [R1+0x3290] ;  /* 0x00329000011a7983 */ /* 0x001ea80000300a00 */
[----:B------:R-:W2:Y:S01]  /*6c180*/  LDL.LU.64 R24, [R1+0x3288] ;  /* 0x0032880001187983 */ /* 0x000ea20000300a00 */
[----:B---3--:R-:W-:-:S02]  /*6c190*/  F2FP.F16.E4M3.UNPACK_B R8, R8.H1 ;  /* 0x00000008ff08723e */ /* 0x008fc400030006ff */
[----:B------:R-:W-:Y:S01]  /*6c1a0*/  F2FP.F16.E4M3.UNPACK_B R9, R9.H1 ;  /* 0x00000009ff09723e */ /* 0x000fe200030006ff */
[----:B------:R-:W-:Y:S06]  /*6c1b0*/  STL [R1+0x31a4], R11 ;  /* 0x0031a40b01007387 */ /* 0x000fec0000100800 */
[----:B--2---:R-:W-:-:S15]  /*6c1c0*/  HMMA.16816.F32 R24, R4, R8, R24 ;  /* 0x000000080418723c */ /* 0x004fde0000001818 */
[----:B------:R-:W-:-:S08]  /*6c1d0*/  NOP ;  /* 0x0000000000007918 */ /* 0x000fd00000000000 */
[----:B------:R-:W-:Y:S04]  /*6c1e0*/  STL.64 [R1+0xe10], R24 ;  /* 0x000e101801007387 */ /* 0x000fe80000100a00 */
[----:B------:R0:W-:Y:S04]  /*6c1f0*/  STL.64 [R1+0xe18], R26 ;  /* 0x000e181a01007387 */ /* 0x0001e80000100a00 */
[----:B0-----:R-:W2:Y:S04]  /*6c200*/  LDL.LU.64 R26, [R1+0x3280] ;  /* 0x00328000011a7983 */ /* 0x001ea80000300a00 */
[----:B------:R-:W2:Y:S01]  /*6c210*/  LDL.LU.64 R24, [R1+0x3278] ;  /* 0x0032780001187983 */ /* 0x000ea20000300a00 */
[----:B------:R-:W-:Y:S01]  /*6c220*/  IMAD R15, R2, 0x100, R15 ;  /* 0x00000100020f7824 */ /* 0x000fe200078e020f */
[----:B------:R-:W-:-:S02]  /*6c230*/  F2FP.F16.E4M3.UNPACK_B R2, R3.H1 ;  /* 0x00000003ff02723e */ /* 0x000fc400030006ff */
[----:B------:R-:W-:Y:S01]  /*6c240*/  F2FP.F16.E4M3.UNPACK_B R3, R0.H1 ;  /* 0x00000000ff03723e */ /* 0x000fe200030006ff */
[----:B------:R0:W-:Y:S04]  /*6c250*/  STL.64 [R1+0x3250], R8 ;  /* 0x0032500801007387 */ /* 0x0001e80000100a00 */
[----:B0-----:R-:W3:Y:S01]  /*6c260*/  LDL.64 R8, [R1+0x18] ;  /* 0x0000180001087983 */ /* 0x001ee20000100a00 */
[----:B------:R-:W-:Y:S02]  /*6c270*/  IMAD R13, R13, 0x100, R21 ;  /* 0x000001000d0d7824 */ /* 0x000fe400078e0215 */
[----:B------:R-:W-:Y:S01]  /*6c280*/  IMAD R14, R14, 0x100, R20 ;  /* 0x000001000e0e7824 */ /* 0x000fe200078e0214 */
[----:B------:R-:W-:Y:S02]  /*6c290*/  F2FP.F16.E4M3.UNPACK_B R12, R12 ;  /* 0x0000000cff0c723e */ /* 0x000fe400020006ff */
[----:B------:R-:W-:-:S02]  /*6c2a0*/  F2FP.F16.E4M3.UNPACK_B R15, R15 ;  /* 0x0000000fff0f723e */ /* 0x000fc400020006ff */
[----:B------:R-:W-:Y:S02]  /*6c2b0*/  F2FP.F16.E4M3.UNPACK_B R13, R13 ;  /* 0x0000000dff0d723e */ /* 0x000fe400020006ff */
[----:B------:R-:W-:Y:S01]  /*6c2c0*/  F2FP.F16.E4M3.UNPACK_B R14, R14 ;  /* 0x0000000eff0e723e */ /* 0x000fe200020006ff */
[----:B--2---:R-:W-:Y:S01]  /*6c2d0*/  HMMA.16816.F32 R4, R4, R2, R24 ;  /* 0x000000020404723c */ /* 0x004fe20000001818 */
[----:B------:R-:W2:Y:S04]  /*6c2e0*/  LDL.LU.64 R26, [R1+0x3270] ;  /* 0x00327000011a7983 */ /* 0x000ea80000300a00 */
[----:B------:R-:W2:Y:S01]  /*6c2f0*/  LDL.LU.64 R24, [R1+0x3268] ;  /* 0x0032680001187983 */ /* 0x000ea20000300a00 */
[----:B------:R-:W-:-:S15]  /*6c300*/  HMMA.16816.F32 R16, R12, R22, R16 ;  /* 0x000000160c10723c */ /* 0x000fde0000001810 */
[----:B------:R-:W-:-:S02]  /*6c310*/  NOP ;  /* 0x0000000000007918 */ /* 0x000fc40000000000 */
[----:B------:R0:W-:Y:S04]  /*6c320*/  STL.64 [R1+0xbb0], R4 ;  /* 0x000bb00401007387 */ /* 0x0001e80000100a00 */
[----:B------:R1:W-:Y:S04]  /*6c330*/  STL.64 [R1+0xbb8], R6 ;  /* 0x000bb80601007387 */ /* 0x0003e80000100a00 */
[----:B------:R-:W-:Y:S04]  /*6c340*/  STL.64 [R1+0xba0], R16 ;  /* 0x000ba01001007387 */ /* 0x000fe80000100a00 */
[----:B------:R2:W-:Y:S01]  /*6c350*/  STL.64 [R1+0xba8], R18 ;  /* 0x000ba81201007387 */ /* 0x0005e20000100a00 */
[----:B0-----:R-:W-:-:S02]  /*6c360*/  IMAD.MOV.U32 R4, RZ, RZ, R22 ;  /* 0x000000ffff047224 */ /* 0x001fc400078e0016 */
[----:B-1----:R-:W-:Y:S02]  /*6c370*/  IMAD.MOV.U32 R6, RZ, RZ, R28 ;  /* 0x000000ffff067224 */ /* 0x002fe400078e001c */
[----:B------:R-:W-:Y:S01]  /*6c380*/  IMAD.MOV.U32 R5, RZ, RZ, R29 ;  /* 0x000000ffff057224 */ /* 0x000fe200078e001d */
[----:B--2---:R-:W-:-:S15]  /*6c390*/  HMMA.16816.F32 R16, R12, R28, R24 ;  /* 0x0000001c0c10723c */ /* 0x004fde0000001818 */
[----:B------:R-:W-:-:S08]  /*6c3a0*/  NOP ;  /* 0x0000000000007918 */ /* 0x000fd00000000000 */
[----:B------:R-:W-:Y:S04]  /*6c3b0*/  STL.64 [R1+0x1320], R16 ;  /* 0x0013201001007387 */ /* 0x000fe80000100a00 */
[----:B------:R-:W-:Y:S04]  /*6c3c0*/  STL.64 [R1+0x1328], R18 ;  /* 0x0013281201007387 */ /* 0x000fe80000100a00 */
[----:B------:R-:W-:Y:S04]  /*6c3d0*/  STL [R1+0x3260], R6 ;  /* 0x0032600601007387 */ /* 0x000fe80000100800 */
[----:B------:R0:W-:Y:S04]  /*6c3e0*/  STL.64 [R1+0x3258], R4 ;  /* 0x0032580401007387 */ /* 0x0001e80000100a00 */
[----:B0-----:R-:W3:Y:S04]  /*6c3f0*/  LDL.LU R4, [R1+0xb80] ;  /* 0x000b800001047983 */ /* 0x001ee80000300800 */
[----:B------:R-:W3:Y:S04]  /*6c400*/  LDL.LU R5, [R1+0xb84] ;  /* 0x000b840001057983 */ /* 0x000ee80000300800 */
[----:B------:R-:W3:Y:S04]  /*6c410*/  LDL.LU R6, [R1+0xb88] ;  /* 0x000b880001067983 */ /* 0x000ee80000300800 */
[----:B------:R-:W3:Y:S04]  /*6c420*/  LDL.LU R7, [R1+0xb8c] ;  /* 0x000b8c0001077983 */ /* 0x000ee80000300800 */
[----:B------:R-:W2:Y:S04]  /*6c430*/  LDL.64 R28, [R1] ;  /* 0x00000000011c7983 */ /* 0x000ea80000100a00 */
[----:B------:R-:W4:Y:S04]  /*6c440*/  LDL.LU R24, [R1+0xb40] ;  /* 0x000b400001187983 */ /* 0x000f280000300800 */
[----:B------:R-:W4:Y:S04]  /*6c450*/  LDL.LU R25, [R1+0xb44] ;  /* 0x000b440001197983 */ /* 0x000f280000300800 */
[----:B------:R-:W3:Y:S04]  /*6c460*/  LDL.LU R26, [R1+0xb48] ;  /* 0x000b4800011a7983 */ /* 0x000ee80000300800 */
[----:B------:R-:W3:Y:S04]  /*6c470*/  LDL.LU R27, [R1+0xb4c] ;  /* 0x000b4c00011b7983 */ /* 0x000ee80000300800 */
[----:B------:R-:W2:Y:S04]  /*6c480*/  LDL.LU R16, [R1+0xb70] ;  /* 0x000b700001107983 */ /* 0x000ea80000300800 */
[----:B------:R-:W2:Y:S04]  /*6c490*/  LDL.LU R17, [R1+0xb74] ;  /* 0x000b740001117983 */ /* 0x000ea80000300800 */
[----:B------:R-:W2:Y:S01]  /*6c4a0*/  LDL.LU R18, [R1+0xb78] ;  /* 0x000b780001127983 */ /* 0x000ea20000300800 */
[----:B------:R-:W-:-:S03]  /*6c4b0*/  IMAD.MOV.U32 R0, RZ, RZ, R23 ;  /* 0x000000ffff007224 */ /* 0x000fc600078e0017 */
[----:B------:R-:W2:Y:S04]  /*6c4c0*/  LDL.LU R19, [R1+0xb7c] ;  /* 0x000b7c0001137983 */ /* 0x000ea80000300800 */
[----:B------:R-:W2:Y:S04]  /*6c4d0*/  LDL.64 R22, [R1+0x10] ;  /* 0x0000100001167983 */ /* 0x000ea80000100a00 */
[----:B------:R-:W2:Y:S04]  /*6c4e0*/  LDL.64 R20, [R1+0x8] ;  /* 0x0000080001147983 */ /* 0x000ea80000100a00 */
        /* <DEDUP_REMOVED lines=16> */
[----:B------:R-:W3:Y:S01]  /*6c5f0*/  LDL.LU.64 R4, [R1+0x3258] ;  /* 0x0032580001047983 */ /* 0x000ee20000300a00 */
[----:B------:R-:W-:-:S02]  /*6c600*/  IMAD.MOV.U32 R7, RZ, RZ, R9 ;  /* 0x000000ffff077224 */ /* 0x000fc400078e0009 */
[----:B------:R-:W-:Y:S02]  /*6c610*/  IMAD.MOV.U32 R11, RZ, RZ, R8 ;  /* 0x000000ffff0b7224 */ /* 0x000fe400078e0008 */
[----:B------:R-:W3:Y:S01]  /*6c620*/  LDL.LU.64 R8, [R1+0x3250] ;  /* 0x0032500001087983 */ /* 0x000ee20000300a00 */
[C---:B--2---:R-:W-:Y:S03]  /*6c630*/  HMMA.16816.F32 R16, R12.reuse, R22, R16 ;  /* 0x000000160c10723c */ /* 0x044fe60000001810 */
[----:B----4-:R-:W-:Y:S04]  /*6c640*/  STL.64 [R1+0x31f8], R6 ;  /* 0x0031f80601007387 */ /* 0x010fe80000100a00 */
[----:B---3--:R0:W-:Y:S04]  /*6c650*/  STL.64 [R1+0x31f0], R4 ;  /* 0x0031f00401007387 */ /* 0x0081e80000100a00 */
[----:B0-----:R-:W2:Y:S04]  /*6c660*/  LDL.LU R4, [R1+0xb20] ;  /* 0x000b200001047983 */ /* 0x001ea80000300800 */
[----:B------:R-:W2:Y:S04]  /*6c670*/  LDL.LU R5, [R1+0xb24] ;  /* 0x000b240001057983 */ /* 0x000ea80000300800 */
[----:B------:R-:W3:Y:S04]  /*6c680*/  LDL.LU R6, [R1+0xb28] ;  /* 0x000b280001067983 */ /* 0x000ee80000300800 */
[----:B------:R-:W3:Y:S01]  /*6c690*/  LDL.LU R7, [R1+0xb2c] ;  /* 0x000b2c0001077983 */ /* 0x000ee20000300800 */
[----:B------:R-:W-:Y:S03]  /*6c6a0*/  HMMA.16816.F32 R24, R12, R20, R24 ;  /* 0x000000140c18723c */ /* 0x000fe60000001818 */
        /* <DEDUP_REMOVED lines=12> */
[----:B------:R-:W-:Y:S04]  /*6c770*/  STL.64 [R1+0x1300], R16 ;  /* 0x0013001001007387 */ /* 0x000fe80000100a00 */
[----:B------:R0:W-:Y:S04]  /*6c780*/  STL.64 [R1+0x1308], R18 ;  /* 0x0013081201007387 */ /* 0x0001e80000100a00 */
[----:B0-----:R-:W4:Y:S04]  /*6c790*/  LDL.LU.64 R18, [R1+0x3248] ;  /* 0x0032480001127983 */ /* 0x001f280000300a00 */
        /* <DEDUP_REMOVED lines=39> */
[----:B------:R-:W2:Y:S04]  /*6ca10*/  LDL.LU R26, [R1+0xa68] ;  /* 0x000a6800011a7983 */ /* 0x000ea80000300800 */
[----:B------:R-:W2:Y:S04]  /*6ca20*/  LDL.LU R27, [R1+0xa6c] ;  /* 0x000a6c00011b7983 */ /* 0x000ea80000300800 */
[----:B--2---:R0:W-:Y:S02]  /*6ca30*/  STL.64 [R1+0x30e0], R26 ;  /* 0x0030e01a01007387 */ /* 0x0041e40000100a00 */
[----:B0-----:R-:W-:-:S02]  /*6ca40*/  IMAD.MOV.U32 R26, RZ, RZ, R20 ;  /* 0x000000ffff1a7224 */ /* 0x001fc400078e0014 */
[----:B------:R-:W-:Y:S01]  /*6ca50*/  IMAD.MOV.U32 R27, RZ, RZ, R21 ;  /* 0x000000ffff1b7224 */ /* 0x000fe200078e0015 */
[----:B------:R-:W2:Y:S04]  /*6ca60*/  LDL.LU R20, [R1+0x31ec] ;  /* 0x0031ec0001147983 */ /* 0x000ea80000300800 */
[----:B------:R-:W2:Y:S04]  /*6ca70*/  LDL.LU R21, [R1+0x31e8] ;  /* 0x0031e80001157983 */ /* 0x000ea80000300800 */
[----:B----4-:R0:W-:Y:S02]  /*6ca80*/  STL.64 [R1+0x30d8], R24 ;  /* 0x0030d81801007387 */ /* 0x0101e40000100a00 */
[----:B0-----:R-:W-:-:S02]  /*6ca90*/  IMAD.MOV.U32 R24, RZ, RZ, R22 ;  /* 0x000000ffff187224 */ /* 0x001fc400078e0016 */
[----:B------:R-:W-:Y:S01]  /*6caa0*/  IMAD.MOV.U32 R25, RZ, RZ, R23 ;  /* 0x000000ffff197224 */ /* 0x000fe200078e0017 */
[----:B------:R-:W4:Y:S04]  /*6cab0*/  LDL.LU R22, [R1+0x31e4] ;  /* 0x0031e40001167983 */ /* 0x000f280000300800 */
[----:B------:R-:W4:Y:S04]  /*6cac0*/  LDL.LU R23, [R1+0x31e0] ;  /* 0x0031e00001177983 */ /* 0x000f280000300800 */
        /* <DEDUP_REMOVED lines=8> */
[----:B------:R-:W-:-:S02]  /*6cb50*/  NOP ;  /* 0x0000000000007918 */ /* 0x000fc40000000000 */
[----:B------:R-:W-:Y:S04]  /*6cb60*/  STL.64 [R1+0x12a0], R8 ;  /* 0x0012a00801007387 */ /* 0x000fe80000100a00 */
[----:B------:R0:W-:Y:S04]  /*6cb70*/  STL.64 [R1+0x12a8], R10 ;  /* 0x0012a80a01007387 */ /* 0x0001e80000100a00 */
[----:B0-----:R-:W2:Y:S04]  /*6cb80*/  LDL.LU.64 R10, [R1+0x31d8] ;  /* 0x0031d800010a7983 */ /* 0x001ea80000300a00 */
[----:B------:R-:W4:Y:S04]  /*6cb90*/  LDL.LU.64 R8, [R1+0x31d0] ;  /* 0x0031d00001087983 */ /* 0x000f280000300a00 */
[----:B------:R-:W-:Y:S04]  /*6cba0*/  STL.64 [R1+0x1290], R24 ;  /* 0x0012901801007387 */ /* 0x000fe80000100a00 */
[----:B------:R0:W-:Y:S02]  /*6cbb0*/  STL.64 [R1+0x1298], R26 ;  /* 0x0012981a01007387 */ /* 0x0001e40000100a00 */
[----:B0-----:R-:W-:-:S02]  /*6cbc0*/  IMAD.MOV.U32 R26, RZ, RZ, R17 ;  /* 0x000000ffff1a7224 */ /* 0x001fc400078e0011 */
[----:B------:R-:W-:-:S05]  /*6cbd0*/  IMAD.MOV.U32 R27, RZ, RZ, R16 ;  /* 0x000000ffff1b7224 */ /* 0x000fca00078e0010 */
[----:B------:R-:W-:Y:S04]  /*6cbe0*/  STL.64 [R1+0x3128], R26 ;  /* 0x0031281a01007387 */ /* 0x000fe80000100a00 */
[----:B------:R-:W-:Y:S04]  /*6cbf0*/  STL.64 [R1+0x30f0], R22 ;  /* 0x0030f01601007387 */ /* 0x000fe80000100a00 */
[----:B------:R0:W-:Y:S04]  /*6cc00*/  STL.64 [R1+0x30e8], R20 ;  /* 0x0030e81401007387 */ /* 0x0001e80000100a00 */
[----:B0-----:R-:W3:Y:S04]  /*6cc10*/  LDL.LU R20, [R1+0xa70] ;  /* 0x000a700001147983 */ /* 0x001ee80000300800 */
[----:B------:R-:W3:Y:S04]  /*6cc20*/  LDL.LU R21, [R1+0xa74] ;  /* 0x000a740001157983 */ /* 0x000ee80000300800 */
[----:B------:R-:W4:Y:S04]  /*6cc30*/  LDL.LU R22, [R1+0xa78] ;  /* 0x000a780001167983 */ /* 0x000f280000300800 */
[----:B------:R-:W4:Y:S01]  /*6cc40*/  LDL.LU R23, [R1+0xa7c] ;  /* 0x000a7c0001177983 */ /* 0x000f220000300800 */
[----:B------:R-:W-:-:S02]  /*6cc50*/  IMAD.MOV.U32 R25, RZ, RZ, R7 ;  /* 0x000000ffff197224 */ /* 0x000fc400078e0007 */
[----:B--2---:R-:W-:-:S05]  /*6cc60*/  IMAD.MOV.U32 R24, RZ, RZ, R11 ;  /* 0x000000ffff187224 */ /* 0x004fca00078e000b */
[----:B------:R-:W-:Y:S04]  /*6cc70*/  STL.64 [R1+0x3140], R24 ;  /* 0x0031401801007387 */ /* 0x000fe80000100a00 */
[----:B----4-:R-:W-:Y:S04]  /*6cc80*/  STL.64 [R1+0x3108], R22 ;  /* 0x0031081601007387 */ /* 0x010fe80000100a00 */
[----:B---3--:R0:W-:Y:S04]  /*6cc90*/  STL.64 [R1+0x3100], R20 ;  /* 0x0031001401007387 */ /* 0x0081e80000100a00 */
[----:B0-----:R-:W2:Y:S04]  /*6cca0*/  LDL.LU R20, [R1+0xa80] ;  /* 0x000a800001147983 */ /* 0x001ea80000300800 */
[----:B------:R-:W2:Y:S04]  /*6ccb0*/  LDL.LU R21, [R1+0xa84] ;  /* 0x000a840001157983 */ /* 0x000ea80000300800 */
[----:B------:R-:W3:Y:S04]  /*6ccc0*/  LDL.LU R22, [R1+0xa88] ;  /* 0x000a880001167983 */ /* 0x000ee80000300800 */
[----:B------:R-:W3:Y:S01]  /*6ccd0*/  LDL.LU R23, [R1+0xa8c] ;  /* 0x000a8c0001177983 */ /* 0x000ee20000300800 */
[----:B------:R-:W-:-:S02]  /*6cce0*/  IMAD.MOV.U32 R26, RZ, RZ, R6 ;  /* 0x000000ffff1a7224 */ /* 0x000fc400078e0006 */
[----:B------:R-:W-:Y:S02]  /*6ccf0*/  IMAD.MOV.U32 R27, RZ, RZ, R5 ;  /* 0x000000ffff1b7224 */ /* 0x000fe400078e0005 */
[----:B------:R-:W-:Y:S02]  /*6cd00*/  IMAD.MOV.U32 R24, RZ, RZ, R4 ;  /* 0x000000ffff187224 */ /* 0x000fe400078e0004 */
[----:B------:R-:W-:Y:S01]  /*6cd10*/  IMAD.MOV.U32 R25, RZ, RZ, R0 ;  /* 0x000000ffff197224 */ /* 0x000fe200078e0000 */
[----:B------:R-:W-:Y:S04]  /*6cd20*/  STL.64 [R1+0x3158], R26 ;  /* 0x0031581a01007387 */ /* 0x000fe80000100a00 */
[----:B------:R-:W-:Y:S04]  /*6cd30*/  STL.64 [R1+0x3178], R24 ;  /* 0x0031781801007387 */ /* 0x000fe80000100a00 */
        /* <DEDUP_REMOVED lines=31> */
[----:B------:R0:W-:Y:S04]  /*6cf30*/  STL.64 [R1+0x3180], R24 ;  /* 0x0031801801007387 */ /* 0x0001e80000100a00 */
        /* <DEDUP_REMOVED lines=33> */
[----:B0-----:R-:W4:Y:S04]  /*6d150*/  LDL.LU.64 R10, [R1+0x31c8] ;  /* 0x0031c800010a7983 */ /* 0x001f280000300a00 */
[----:B------:R-:W4:Y:S04]  /*6d160*/  LDL.LU.64 R8, [R1+0x31c0] ;  /* 0x0031c00001087983 */ /* 0x000f280000300a00 */
[----:B------:R-:W4:Y:S04]  /*6d170*/  LDL.LU R16, [R1+0x31bc] ;  /* 0x0031bc0001107983 */ /* 0x000f280000300800 */
[----:B------:R-:W4:Y:S02]  /*6d180*/  LDL.LU R17, [R1+0x31b8] ;  /* 0x0031b80001117983 */ /* 0x000f240000300800 */
[----:B----4-:R-:W-:-:S15]  /*6d190*/  HMMA.16816.F32 R8, R12, R16, R8 ;  /* 0x000000100c08723c */ /* 0x010fde0000001808 */
[----:B------:R-:W-:-:S08]  /*6d1a0*/  NOP ;  /* 0x0000000000007918 */ /* 0x000fd00000000000 */
[----:B------:R-:W-:Y:S04]  /*6d1b0*/  STL.64 [R1+0x1270], R8 ;  /* 0x0012700801007387 */ /* 0x000fe80000100a00 */
[----:B------:R0:W-:Y:S04]  /*6d1c0*/  STL.64 [R1+0x1278], R10 ;  /* 0x0012780a01007387 */ /* 0x0001e80000100a00 */
[----:B0-----:R-:W4:Y:S04]  /*6d1d0*/  LDL.LU.64 R10, [R1+0x31b0] ;  /* 0x0031b000010a7983 */ /* 0x001f280000300a00 */
[----:B------:R-:W3:Y:S01]  /*6d1e0*/  LDL.LU.64 R8, [R1+0x31a8] ;  /* 0x0031a80001087983 */ /* 0x000ee20000300a00 */
[----:B----4-:R-:W-:-:S03]  /*6d1f0*/  IMAD R6, R6, 0x100, R11 ;  /* 0x0000010006067824 */ /* 0x010fc600078e020b */
[----:B------:R-:W2:Y:S01]  /*6d200*/  LDL.LU R11, [R1+0x31a4] ;  /* 0x0031a400010b7983 */ /* 0x000ea20000300800 */
[----:B------:R-:W-:-:S03]  /*6d210*/  IMAD R7, R7, 0x100, R0 ;  /* 0x0000010007077824 */ /* 0x000fc600078e0200 */
        /* <DEDUP_REMOVED lines=17> */
[----:B--2---:R-:W-:Y:S01]  /*6d330*/  HMMA.16816.F32 R12, R12, R2, R24 ;  /* 0x000000020c0c723c */ /* 0x004fe20000001818 */
[----:B------:R-:W2:-:S15]  /*6d340*/  LDL.LU.64 R24, [R1+0x3178] ;  /* 0x0031780001187983 */ /* 0x000e9e0000300a00 */
[----:B------:R-:W-:-:S07]  /*6d350*/  NOP ;  /* 0x0000000000007918 */ /* 0x000fce0000000000 */
[----:B------:R0:W-:Y:S04]  /*6d360*/  STL.64 [R1+0xdf0], R12 ;  /* 0x000df00c01007387 */ /* 0x0001e80000100a00 */
[----:B------:R1:W-:Y:S04]  /*6d370*/  STL.64 [R1+0xdf8], R14 ;  /* 0x000df80e01007387 */ /* 0x0003e80000100a00 */
[----:B0-----:R-:W3:Y:S04]  /*6d380*/  LDL.LU R12, [R1+0xa50] ;  /* 0x000a5000010c7983 */ /* 0x001ee80000300800 */
[----:B------:R-:W3:Y:S04]  /*6d390*/  LDL.LU R13, [R1+0xa54] ;  /* 0x000a5400010d7983 */ /* 0x000ee80000300800 */
[----:B-1----:R-:W3:Y:S01]  /*6d3a0*/  LDL.LU R14, [R1+0xa58] ;  /* 0x000a5800010e7983 */ /* 0x002ee20000300800 */
[----:B----4-:R-:W-:-:S03]  /*6d3b0*/  IMAD.MOV.U32 R15, RZ, RZ, R0 ;  /* 0x000000ffff0f7224 */ /* 0x010fc600078e0000 */
[----:B------:R-:W4:Y:S01]  /*6d3c0*/  LDL.LU R0, [R1+0x3170] ;  /* 0x0031700001007983 */ /* 0x000f220000300800 */
[----:B--2---:R-:W-:Y:S03]  /*6d3d0*/  HMMA.16816.F32 R24, R4, R24, R20 ;  /* 0x000000180418723c */ /* 0x004fe60000001814 */
[----:B------:R-:W2:Y:S04]  /*6d3e0*/  LDL.LU.64 R22, [R1+0x3168] ;  /* 0x0031680001167983 */ /* 0x000ea80000300a00 */
[----:B------:R-:W2:-:S15]  /*6d3f0*/  LDL.LU.64 R20, [R1+0x3160] ;  /* 0x0031600001147983 */ /* 0x000e9e0000300a00 */
[----:B------:R-:W-:-:S01]  /*6d400*/  NOP ;  /* 0x0000000000007918 */ /* 0x000fc20000000000 */
        /* <DEDUP_REMOVED lines=33> */
[----:B------:R-:W4:-:S15]  /*6d620*/  LDL.LU.64 R20, [R1+0x30e8] ;  /* 0x0030e80001147983 */ /* 0x000f1e0000300a00 */
        /* <DEDUP_REMOVED lines=14> */
[----:B------:R-:W-:Y:S04]  /*6d710*/  STL.64 [R1+0x11f8], R14 ;  /* 0x0011f80e01007387 */ /* 0x000fe80000100a00 */
        /* <DEDUP_REMOVED lines=18> */
[----:B------:R0:W-:Y:S04]  /*6d840*/  STL [R1+0x3f44], R28 ;  /* 0x003f441c01007387 */ /* 0x0001e80000100800 */
[----:B0-----:R-:W4:Y:S04]  /*6d850*/  LDL.LU R28, [R1+0x2ebc] ;  /* 0x002ebc00011c7983 */ /* 0x001f280000300800 */
[----:B------:R-:W4:Y:S04]  /*6d860*/  LDL.LU R12, [R1+0x2eb8] ;  /* 0x002eb800010c7983 */ /* 0x000f280000300800 */
[----:B------:R0:W-:Y:S04]  /*6d870*/  STL [R1+0x3f40], R29 ;  /* 0x003f401d01007387 */ /* 0x0001e80000100800 */
[----:B0-----:R-:W4:Y:S04]  /*6d880*/  LDL.LU R29, [R1+0x2ec4] ;  /* 0x002ec400011d7983 */ /* 0x001f280000300800 */
[----:B------:R-:W4:Y:S04]  /*6d890*/  LDL.LU R13, [R1+0x2ec0] ;  /* 0x002ec000010d7983 */ /* 0x000f280000300800 */
[----:B------:R-:W-:Y:S04]  /*6d8a0*/  STL.64 [R1+0x3f38], R10 ;  /* 0x003f380a01007387 */ /* 0x000fe80000100a00 */
        /* <DEDUP_REMOVED lines=13> */
[----:B------:R-:W4:Y:S04]  /*6d980*/  LDL.LU R15, [R1+0x2ed0] ;  /* 0x002ed000010f7983 */ /* 0x000f280000300800 */
[----:B------:R0:W-:Y:S04]  /*6d990*/  STL [R1+0x30c4], R0 ;  /* 0x0030c40001007387 */ /* 0x0001e80000100800 */
[----:B0-----:R-:W4:Y:S04]  /*6d9a0*/  LDL.LU R0, [R1+0x2ed4] ;  /* 0x002ed40001007983 */ /* 0x001f280000300800 */
        /* <DEDUP_REMOVED lines=33> */
[----:B------:R-:W3:Y:S01]  /*6dbc0*/  LDL.LU.64 R8, [R1+0x3f48] ;  /* 0x003f480001087983 */ /* 0x000ee20000300a00 */
[----:B------:R-:W-:-:S02]  /*6dbd0*/  IMAD R12, R12, 0x100, R28 ;  /* 0x000001000c0c7824 */ /* 0x000fc400078e021c */
[----:B------:R-:W-:Y:S01]  /*6dbe0*/  IMAD R13, R13, 0x100, R29 ;  /* 0x000001000d0d7824 */ /* 0x000fe200078e021d */
[----:B------:R-:W2:Y:S04]  /*6dbf0*/  LDL.LU R28, [R1+0x3f44] ;  /* 0x003f4400011c7983 */ /* 0x000ea80000300800 */
[----:B------:R-:W2:Y:S01]  /*6dc00*/  LDL.LU R29, [R1+0x3f40] ;  /* 0x003f4000011d7983 */ /* 0x000ea20000300800 */
[----:B---3--:R-:W-:-:S15]  /*6dc10*/  HMMA.16816.F32 R8, R4, R16, R8 ;  /* 0x000000100408723c */ /* 0x008fde0000001808 */
[----:B------:R-:W-:-:S08]  /*6dc20*/  NOP ;  /* 0x0000000000007918 */ /* 0x000fd00000000000 */
[----:B------:R-:W-:Y:S04]  /*6dc30*/  STL.64 [R1+0x11a0], R8 ;  /* 0x0011a00801007387 */ /* 0x000fe80000100a00 */
[----:B------:R0:W-:Y:S04]  /*6dc40*/  STL.64 [R1+0x11a8], R10 ;  /* 0x0011a80a01007387 */ /* 0x0001e80000100a00 */
[----:B0-----:R-:W3:Y:S04]  /*6dc50*/  LDL.LU.64 R10, [R1+0x3f38] ;  /* 0x003f3800010a7983 */ /* 0x001ee80000300a00 */
[----:B------:R-:W2:Y:S04]  /*6dc60*/  LDL.LU.64 R8, [R1+0x3f30] ;  /* 0x003f300001087983 */ /* 0x000ea80000300a00 */
[----:B------:R0:W-:Y:S04]  /*6dc70*/  STL.64 [R1+0x3e50], R18 ;  /* 0x003e501201007387 */ /* 0x0001e80000100a00 */
[----:B0-----:R-:W2:Y:S01]  /*6dc80*/  LDL.LU R19, [R1+0x2ecc] ;  /* 0x002ecc0001137983 */ /* 0x001ea20000300800 */
[----:B----4-:R-:W-:Y:S01]  /*6dc90*/  IMAD R15, R15, 0x100, R0 ;  /* 0x000001000f0f7824 */ /* 0x010fe200078e0200 */
[----:B------:R-:W-:-:S02]  /*6dca0*/  F2FP.F16.E4M3.UNPACK_B R12, R12 ;  /* 0x0000000cff0c723e */ /* 0x000fc400020006ff */
[----:B------:R0:W-:Y:S01]  /*6dcb0*/  STL.64 [R1+0x3e48], R16 ;  /* 0x003e481001007387 */ /* 0x0001e20000100a00 */
[----:B------:R-:W-:Y:S02]  /*6dcc0*/  F2FP.F16.E4M3.UNPACK_B R13, R13 ;  /* 0x0000000dff0d723e */ /* 0x000fe400020006ff */
[----:B------:R-:W-:Y:S01]  /*6dcd0*/  F2FP.F16.E4M3.UNPACK_B R15, R15 ;  /* 0x0000000fff0f723e */ /* 0x000fe200020006ff */
[----:B---3--:R-:W-:Y:S01]  /*6dce0*/  HMMA.16816.F32 R20, R4, R10, R20 ;  /* 0x0000000a0414723c */ /* 0x008fe20000001814 */
[----:B--2---:R-:W-:-:S05]  /*6dcf0*/  IMAD R14, R14, 0x100, R19 ;  /* 0x000001000e0e7824 */ /* 0x004fca00078e0213 */
[----:B0-----:R-:W-:-:S15]  /*6dd00*/  HMMA.16816.F32 R16, R4, R8, R24 ;  /* 0x000000080410723c */ /* 0x001fde0000001818 */
[----:B------:R-:W-:-:S02]  /*6dd10*/  NOP ;  /* 0x0000000000007918 */ /* 0x000fc40000000000 */
[----:B------:R0:W-:Y:S01]  /*6dd20*/  STL.64 [R1+0x14c0], R20 ;  /* 0x0014c01401007387 */ /* 0x0001e20000100a00 */
[----:B------:R-:W-:-:S03]  /*6dd30*/  F2FP.F16.E4M3.UNPACK_B R14, R14 ;  /* 0x0000000eff0e723e */ /* 0x000fc600020006ff */
        /* <DEDUP_REMOVED lines=11> */
[----:B--2---:R0:W-:Y:S04]  /*6ddf0*/  STL.64 [R1+0x3ea0], R26 ;  /* 0x003ea01a01007387 */ /* 0x0041e80000100a00 */
[----:B0-----:R-:W2:Y:S04]  /*6de00*/  LDL R26, [R1] ;  /* 0x00000000011a7983 */ /* 0x001ea80000100800 */
[----:B------:R-:W2:Y:S04]  /*6de10*/  LDL R27, [R1+0x4] ;  /* 0x00000400011b7983 */ /* 0x000ea80000100800 */
        /* <DEDUP_REMOVED lines=8> */
[----:B------:R-:W4:Y:S04]  /*6dea0*/  LDL R24, [R1+0x8] ;  /* 0x0000080001187983 */ /* 0x000f280000100800 */
[----:B------:R-:W4:Y:S04]  /*6deb0*/  LDL R25, [R1+0xc] ;  /* 0x00000c0001197983 */ /* 0x000f280000100800 */
[----:B----4-:R-:W-:Y:S04]  /*6dec0*/  STL.64 [R1+0x3ed0], R24 ;  /* 0x003ed01801007387 */ /* 0x010fe80000100a00 */
        /* <DEDUP_REMOVED lines=17> */
[----:B------:R-:W2:Y:S04]  /*6dfe0*/  LDL R26, [R1+0x20] ;  /* 0x00002000011a7983 */ /* 0x000ea80000100800 */
        /* <DEDUP_REMOVED lines=29> */
[----:B------:R-:W2:Y:S04]  /*6e1c0*/  LDL.LU R16, [R1+0x940] ;  /* 0x0009400001107983 */ /* 0x000ea80000300800 */
        /* <DEDUP_REMOVED lines=14> */
[----:B------:R-:W3:Y:S01]  /*6e2b0*/  LDL.LU R11, [R1+0x9fc] ;  /* 0x0009fc00010b7983 */ /* 0x000ee20000300800 */
[----:B----4-:R-:W-:Y:S03]  /*6e2c0*/  HMMA.16816.F32 R24, R12, R24, R20 ;  /* 0x000000180c18723c */ /* 0x010fe60000001814 */
[----:B------:R-:W4:Y:S03]  /*6e2d0*/  LDL.LU R0, [R1+0x2ef0] ;  /* 0x002ef00001007983 */ /* 0x000f260000300800 */
[----:B---3--:R-:W-:Y:S01]  /*6e2e0*/  HMMA.16816.F32 R4, R4, R2, R8 ;  /* 0x000000020404723c */ /* 0x008fe20000001808 */
[----:B------:R-:W3:-:S15]  /*6e2f0*/  LDL.LU R8, [R1+0x930] ;  /* 0x0009300001087983 */ /* 0x000ede0000300800 */
[----:B------:R-:W-:-:S07]  /*6e300*/  NOP ;  /* 0x0000000000007918 */ /* 0x000fce0000000000 */
[----:B------:R0:W-:Y:S04]  /*6e310*/  STL.64 [R1+0x15b0], R4 ;  /* 0x0015b00401007387 */ /* 0x0001e80000100a00 */
[----:B------:R1:W-:Y:S04]  /*6e320*/  STL.64 [R1+0x15b8], R6 ;  /* 0x0015b80601007387 */ /* 0x0003e80000100a00 */
[----:B------:R-:W3:Y:S04]  /*6e330*/  LDL.LU R9, [R1+0x934] ;  /* 0x0009340001097983 */ /* 0x000ee80000300800 */
[----:B------:R-:W3:Y:S04]  /*6e340*/  LDL.LU R10, [R1+0x938] ;  /* 0x00093800010a7983 */ /* 0x000ee80000300800 */
[----:B------:R-:W3:Y:S04]  /*6e350*/  LDL.LU R11, [R1+0x93c] ;  /* 0x00093c00010b7983 */ /* 0x000ee80000300800 */
[----:B0-----:R-:W4:Y:S04]  /*6e360*/  LDL.LU R4, [R1+0x2ed8] ;  /* 0x002ed80001047983 */ /* 0x001f280000300800 */
[----:B------:R-:W4:Y:S04]  /*6e370*/  LDL.LU R5, [R1+0x2ee0] ;  /* 0x002ee00001057983 */ /* 0x000f280000300800 */
[----:B-1----:R-:W4:Y:S04]  /*6e380*/  LDL.LU R6, [R1+0x2ee8] ;  /* 0x002ee80001067983 */ /* 0x002f280000300800 */
        /* <DEDUP_REMOVED lines=94> */
[----:B0-----:R-:W2:Y:S01]  /*6e970*/  LDL.LU R18, [R1+0x2edc] ;  /* 0x002edc0001127983 */ /* 0x001ea20000300800 */
[----:B---3--:R-:W-:Y:S01]  /*6e980*/  HMMA.16816.F32 R20, R12, R16, R20 ;  /* 0x000000100c14723c */ /* 0x008fe20000001814 */
[----:B----4-:R-:W-:-:S02]  /*6e990*/  IMAD R5, R5, 0x100, R28 ;  /* 0x0000010005057824 */ /* 0x010fc400078e021c */
[----:B------:R-:W-:Y:S01]  /*6e9a0*/  STL [R1+0x3d58], R19 ;  /* 0x003d581301007387 */ /* 0x000fe20000100800 */
[----:B------:R-:W-:Y:S02]  /*6e9b0*/  IMAD R6, R6, 0x100, R29 ;  /* 0x0000010006067824 */ /* 0x000fe400078e021d */
[----:B------:R-:W-:Y:S01]  /*6e9c0*/  IMAD R7, R0, 0x100, R7 ;  /* 0x0000010000077824 */ /* 0x000fe200078e0207 */
[----:B------:R-:W-:Y:S01]  /*6e9d0*/  STL [R1+0x3d44], R16 ;  /* 0x003d441001007387 */ /* 0x000fe20000100800 */
[----:B------:R-:W-:Y:S02]  /*6e9e0*/  F2FP.F16.E4M3.UNPACK_B R5, R5 ;  /* 0x00000005ff05723e */ /* 0x000fe400020006ff */
[----:B------:R-:W-:Y:S01]  /*6e9f0*/  F2FP.F16.E4M3.UNPACK_B R6, R6 ;  /* 0x00000006ff06723e */ /* 0x000fe200020006ff */
[----:B------:R-:W-:-:S12]  /*6ea00*/  STL [R1+0x3d40], R17 ;  /* 0x003d401101007387 */ /* 0x000fd80000100800 */
[----:B------:R0:W-:Y:S04]  /*6ea10*/  STL.64 [R1+0xaf0], R20 ;  /* 0x000af01401007387 */ /* 0x0001e80000100a00 */
[----:B------:R1:W-:Y:S04]  /*6ea20*/  STL.64 [R1+0xaf8], R22 ;  /* 0x000af81601007387 */ /* 0x0003e80000100a00 */
[----:B0-----:R-:W3:Y:S01]  /*6ea30*/  LDL.LU R20, [R1+0x880] ;  /* 0x0008800001147983 */ /* 0x001ee20000300800 */
[----:B--2---:R-:W-:Y:S02]  /*6ea40*/  IMAD R4, R4, 0x100, R18 ;  /* 0x0000010004047824 */ /* 0x004fe400078e0212 */
[----:B------:R-:W-:Y:S01]  /*6ea50*/  HMMA.16816.F32 R16, R12, R10, R24 ;  /* 0x0000000a0c10723c */ /* 0x000fe20000001818 */
[----:B------:R-:W-:-:S02]  /*6ea60*/  F2FP.F16.E4M3.UNPACK_B R7, R7 ;  /* 0x00000007ff07723e */ /* 0x000fc400020006ff */
[----:B------:R-:W-:-:S15]  /*6ea70*/  F2FP.F16.E4M3.UNPACK_B R4, R4 ;  /* 0x00000004ff04723e */ /* 0x000fde00020006ff */
[----:B------:R-:W-:-:S05]  /*6ea80*/  NOP ;  /* 0x0000000000007918 */ /* 0x000fca0000000000 */
[----:B------:R-:W-:Y:S04]  /*6ea90*/  STL.64 [R1+0x14a0], R16 ;  /* 0x0014a01001007387 */ /* 0x000fe80000100a00 */
[----:B------:R-:W-:Y:S04]  /*6eaa0*/  STL.64 [R1+0x14a8], R18 ;  /* 0x0014a81201007387 */ /* 0x000fe80000100a00 */
[----:B------:R-:W3:Y:S04]  /*6eab0*/  LDL.LU R21, [R1+0x884] ;  /* 0x0008840001157983 */ /* 0x000ee80000300800 */
[----:B-1----:R-:W2:Y:S04]  /*6eac0*/  LDL.LU R22, [R1+0x888] ;  /* 0x0008880001167983 */ /* 0x002ea80000300800 */
[----:B------:R-:W2:Y:S04]  /*6ead0*/  LDL.LU R23, [R1+0x88c] ;  /* 0x00088c0001177983 */ /* 0x000ea80000300800 */
        /* <DEDUP_REMOVED lines=11> */
[----:B0-----:R-:W2:Y:S04]  /*6eb90*/  LDL.64 R20, [R1+0x8] ;  /* 0x0000080001147983 */ /* 0x001ea80000100a00 */
        /* <DEDUP_REMOVED lines=39> */
[----:B------:R-:W3:Y:S04]  /*6ee10*/  LDL.64 R18, [R1+0x10] ;  /* 0x0000100001127983 */ /* 0x000ee80000100a00 */
[----:B------:R-:W3:Y:S04]  /*6ee20*/  LDL.64 R28, [R1] ;  /* 0x00000000011c7983 */ /* 0x000ee80000100a00 */
[----:B------:R-:W4:Y:S04]  /*6ee30*/  LDL.LU R24, [R1+0x8a0] ;  /* 0x0008a00001187983 */ /* 0x000f280000300800 */
[----:B------:R-:W4:Y:S04]  /*6ee40*/  LDL.LU R25, [R1+0x8a4] ;  /* 0x0008a40001197983 */ /* 0x000f280000300800 */
[----:B------:R-:W3:Y:S04]  /*6ee50*/  LDL.LU R26, [R1+0x8a8] ;  /* 0x0008a800011a7983 */ /* 0x000ee80000300800 */
[----:B------:R-:W3:Y:S01]  /*6ee60*/  LDL.LU R27, [R1+0x8ac] ;  /* 0x0008ac00011b7983 */ /* 0x000ee20000300800 */
[C---:B--2---:R-:W-:Y:S03]  /*6ee70*/  HMMA.16816.F32 R20, R12.reuse, R8, R20 ;  /* 0x000000080c14723c */ /* 0x044fe60000001814 */
[----:B---3--:R-:W-:Y:S04]  /*6ee80*/  STL.64 [R1+0x3dd0], R26 ;  /* 0x003dd01a01007387 */ /* 0x008fe80000100a00 */
[----:B----4-:R0:W-:Y:S04]  /*6ee90*/  STL.64 [R1+0x3dc8], R24 ;  /* 0x003dc81801007387 */ /* 0x0101e80000100a00 */
[----:B0-----:R-:W2:Y:S04]  /*6eea0*/  LDL.LU R24, [R1+0x8c0] ;  /* 0x0008c00001187983 */ /* 0x001ea80000300800 */
[----:B------:R-:W2:Y:S04]  /*6eeb0*/  LDL.LU R25, [R1+0x8c4] ;  /* 0x0008c40001197983 */ /* 0x000ea80000300800 */
[----:B------:R-:W2:Y:S04]  /*6eec0*/  LDL.LU R26, [R1+0x8c8] ;  /* 0x0008c800011a7983 */ /* 0x000ea80000300800 */
[----:B------:R-:W2:Y:S04]  /*6eed0*/  LDL.LU R27, [R1+0x8cc] ;  /* 0x0008cc00011b7983 */ /* 0x000ea80000300800 */
[----:B------:R-:W-:Y:S04]  /*6eee0*/  STL [R1+0x3d60], R10 ;  /* 0x003d600a01007387 */ /* 0x000fe80000100800 */
[----:B------:R-:W-:Y:S04]  /*6eef0*/  STL [R1+0x3d28], R11 ;  /* 0x003d280b01007387 */ /* 0x000fe80000100800 */
[----:B------:R-:W-:Y:S04]  /*6ef00*/  STL.64 [R1+0x1490], R20 ;  /* 0x0014901401007387 */ /* 0x000fe80000100a00 */
[----:B------:R0:W-:Y:S04]  /*6ef10*/  STL.64 [R1+0x1498], R22 ;  /* 0x0014981601007387 */ /* 0x0001e80000100a00 */
[----:B0-----:R-:W3:Y:S04]  /*6ef20*/  LDL.LU.64 R22, [R1+0x3e30] ;  /* 0x003e300001167983 */ /* 0x001ee80000300a00 */
[----:B------:R-:W3:Y:S04]  /*6ef30*/  LDL.LU.64 R20, [R1+0x3e28] ;  /* 0x003e280001147983 */ /* 0x000ee80000300a00 */
[----:B------:R-:W-:Y:S01]  /*6ef40*/  STL [R1+0x3d64], R9 ;  /* 0x003d640901007387 */ /* 0x000fe20000100800 */
[----:B---3--:R-:W-:Y:S03]  /*6ef50*/  HMMA.16816.F32 R12, R12, R2, R20 ;  /* 0x000000020c0c723c */ /* 0x008fe60000001814 */
[----:B------:R-:W3:Y:S04]  /*6ef60*/  LDL.LU.64 R22, [R1+0x3e20] ;  /* 0x003e200001167983 */ /* 0x000ee80000300a00 */
[----:B------:R-:W3:-:S15]  /*6ef70*/  LDL.LU.64 R20, [R1+0x3e18] ;  /* 0x003e180001147983 */ /* 0x000ede0000300a00 */
[----:B------:R-:W-:-:S01]  /*6ef80*/  NOP ;  /* 0x0000000000007918 */ /* 0x000fc20000000000 */
[----:B------:R0:W-:Y:S04]  /*6ef90*/  STL.64 [R1+0x15a0], R12 ;  /* 0x0015a00c01007387 */ /* 0x0001e80000100a00 */
[----:B------:R1:W-:Y:S04]  /*6efa0*/  STL.64 [R1+0x15a8], R14 ;  /* 0x0015a80e01007387 */ /* 0x0003e80000100a00 */
[----:B0-----:R-:W3:Y:S04]  /*6efb0*/  LDL.64 R12, [R1+0x28] ;  /* 0x00002800010c7983 */ /* 0x001ee80000100a00 */
[----:B-1----:R-:W4:Y:S01]  /*6efc0*/  LDL.64 R14, [R1+0x20] ;  /* 0x00002000010e7983 */ /* 0x002f220000100a00 */
        /* <DEDUP_REMOVED lines=21> */
[----:B------:R-:W-:Y:S02]  /*6f120*/  IMAD.MOV.U32 R12, RZ, RZ, R15 ;  /* 0x000000ffff0c7224 */ /* 0x000fe400078e000f */
[----:B------:R-:W-:Y:S02]  /*6f130*/  IMAD.MOV.U32 R15, RZ, RZ, R16 ;  /* 0x000000ffff0f7224 */ /* 0x000fe400078e0010 */
[----:B------:R-:W-:-:S05]  /*6f140*/  IMAD.MOV.U32 R14, RZ, RZ, R17 ;  /* 0x000000ffff0e7224 */ /* 0x000fca00078e0011 */
        /* <DEDUP_REMOVED lines=11> */
[----:B------:R-:W2:Y:S01]  /*6f200*/  LDL.LU.64 R20, [R1+0x3dd8] ;  /* 0x003dd80001147983 */ /* 0x000ea20000300a00 */
[----:B------:R-:W-:-:S02]  /*6f210*/  IMAD.MOV.U32 R17, RZ, RZ, R18 ;  /* 0x000000ffff117224 */ /* 0x000fc400078e0012 */
[----:B------:R-:W-:Y:S01]  /*6f220*/  IMAD.MOV.U32 R16, RZ, RZ, R19 ;  /* 0x000000ffff107224 */ /* 0x000fe200078e0013 */
[----:B--2---:R-:W-:Y:S06]  /*6f230*/  HMMA.16816.F32 R24, R4, R20, R24 ;  /* 0x000000140418723c */ /* 0x004fec0000001818 */
[----:B------:R-:W-:Y:S02]  /*6f240*/  IMAD.MOV.U32 R18, RZ, RZ, R20 ;  /* 0x000000ffff127224 */ /* 0x000fe400078e0014 */
[----:B------:R-:W-:-:S15]  /*6f250*/  IMAD.MOV.U32 R19, RZ, RZ, R21 ;  /* 0x000000ffff137224 */ /* 0x000fde00078e0015 */
[----:B------:R-:W-:Y:S04]  /*6f260*/  STL.64 [R1+0xab0], R24 ;  /* 0x000ab01801007387 */ /* 0x000fe80000100a00 */
[----:B------:R0:W-:Y:S04]  /*6f270*/  STL.64 [R1+0xab8], R26 ;  /* 0x000ab81a01007387 */ /* 0x0001e80000100a00 */
[----:B0-----:R-:W2:Y:S04]  /*6f280*/  LDL.LU.64 R26, [R1+0x3dd0] ;  /* 0x003dd000011a7983 */ /* 0x001ea80000300a00 */
[----:B------:R-:W2:Y:S04]  /*6f290*/  LDL.LU.64 R24, [R1+0x3dc8] ;  /* 0x003dc80001187983 */ /* 0x000ea80000300a00 */
[----:B------:R-:W3:Y:S01]  /*6f2a0*/  LDL.LU.64 R20, [R1+0x3dc0] ;  /* 0x003dc00001147983 */ /* 0x000ee20000300a00 */
[----:B------:R-:W-:-:S02]  /*6f2b0*/  IMAD.MOV.U32 R9, RZ, RZ, R28 ;  /* 0x000000ffff097224 */ /* 0x000fc400078e001c */
[----:B------:R-:W-:Y:S01]  /*6f2c0*/  IMAD.MOV.U32 R10, RZ, RZ, R29 ;  /* 0x000000ffff0a7224 */ /* 0x000fe200078e001d */
[----:B---3--:R-:W-:-:S15]  /*6f2d0*/  HMMA.16816.F32 R20, R4, R28, R20 ;  /* 0x0000001c0414723c */ /* 0x008fde0000001814 */
        /* <DEDUP_REMOVED lines=23> */
[----:B------:R-:W2:Y:S04]  /*6f450*/  LDL.LU.64 R20, [R1+0x3d78] ;  /* 0x003d780001147983 */ /* 0x000ea80000300a00 */
        /* <DEDUP_REMOVED lines=12> */
[----:B------:R-:W3:Y:S04]  /*6f520*/  LDL.LU.64 R12, [R1+0x3d68] ;  /* 0x003d6800010c7983 */ /* 0x000ee80000300a00 */
[----:B------:R0:W-:Y:S04]  /*6f530*/  STL.64 [R1+0x3c70], R22 ;  /* 0x003c701601007387 */ /* 0x0001e80000100a00 */
[----:B------:R1:W-:Y:S04]  /*6f540*/  STL.64 [R1+0xa50], R24 ;  /* 0x000a501801007387 */ /* 0x0003e80000100a00 */
[----:B------:R4:W-:Y:S01]  /*6f550*/  STL.64 [R1+0xa58], R26 ;  /* 0x000a581a01007387 */ /* 0x0009e20000100a00 */
[----:B0-----:R-:W-:-:S02]  /*6f560*/  IMAD.MOV.U32 R22, RZ, RZ, R9 ;  /* 0x000000ffff167224 */ /* 0x001fc400078e0009 */
[----:B------:R-:W-:Y:S01]  /*6f570*/  IMAD.MOV.U32 R23, RZ, RZ, R10 ;  /* 0x000000ffff177224 */ /* 0x000fe200078e000a */
[----:B------:R-:W3:Y:S04]  /*6f580*/  LDL.LU R9, [R1+0x3d64] ;  /* 0x003d640001097983 */ /* 0x000ee80000300800 */
[----:B------:R-:W3:Y:S04]  /*6f590*/  LDL.LU R10, [R1+0x3d60] ;  /* 0x003d6000010a7983 */ /* 0x000ee80000300800 */
[----:B------:R0:W-:Y:S04]  /*6f5a0*/  STL.64 [R1+0x3c68], R20 ;  /* 0x003c681401007387 */ /* 0x0001e80000100a00 */
[----:B------:R-:W-:Y:S04]  /*6f5b0*/  STL.64 [R1+0x3c88], R22 ;  /* 0x003c881601007387 */ /* 0x000fe80000100a00 */
[----:B-1----:R-:W2:Y:S04]  /*6f5c0*/  LDL.LU R24, [R1+0x7c0] ;  /* 0x0007c00001187983 */ /* 0x002ea80000300800 */
[----:B------:R-:W2:Y:S04]  /*6f5d0*/  LDL.LU R25, [R1+0x7c4] ;  /* 0x0007c40001197983 */ /* 0x000ea80000300800 */
[----:B----4-:R-:W4:Y:S04]  /*6f5e0*/  LDL.LU R26, [R1+0x7c8] ;  /* 0x0007c800011a7983 */ /* 0x010f280000300800 */
[----:B------:R-:W4:Y:S01]  /*6f5f0*/  LDL.LU R27, [R1+0x7cc] ;  /* 0x0007cc00011b7983 */ /* 0x000f220000300800 */
[----:B0-----:R-:W-:-:S02]  /*6f600*/  IMAD.MOV.U32 R20, RZ, RZ, R18 ;  /* 0x000000ffff147224 */ /* 0x001fc400078e0012 */
        /* <DEDUP_REMOVED lines=28> */
[----:B---3--:R-:W-:-:S02]  /*6f7d0*/  IMAD.MOV.U32 R22, RZ, RZ, R13 ;  /* 0x000000ffff167224 */ /* 0x008fc400078e000d */
[----:B------:R-:W-:Y:S02]  /*6f7e0*/  IMAD.MOV.U32 R23, RZ, RZ, R12 ;  /* 0x000000ffff177224 */ /* 0x000fe400078e000c */
[----:B------:R-:W-:-:S03]  /*6f7f0*/  IMAD.MOV.U32 R20, RZ, RZ, R11 ;  /* 0x000000ffff147224 */ /* 0x000fc600078e000b */
[----:B------:R-:W-:Y:S01]  /*6f800*/  STL.64 [R1+0x3ce8], R22 ;  /* 0x003ce81601007387 */ /* 0x000fe20000100a00 */
[----:B------:R-:W-:-:S03]  /*6f810*/  IMAD.MOV.U32 R21, RZ, RZ, R0 ;  /* 0x000000ffff157224 */ /* 0x000fc600078e0000 */
[----:B----4-:R-:W-:Y:S04]  /*6f820*/  STL.64 [R1+0x3cc8], R26 ;  /* 0x003cc81a01007387 */ /* 0x010fe80000100a00 */
[----:B--2---:R0:W-:Y:S04]  /*6f830*/  STL.64 [R1+0x3cc0], R24 ;  /* 0x003cc01801007387 */ /* 0x0041e80000100a00 */
[----:B0-----:R-:W2:Y:S04]  /*6f840*/  LDL.LU R24, [R1+0x800] ;  /* 0x0008000001187983 */ /* 0x001ea80000300800 */
[----:B------:R-:W2:Y:S04]  /*6f850*/  LDL.LU R25, [R1+0x804] ;  /* 0x0008040001197983 */ /* 0x000ea80000300800 */
[----:B------:R-:W3:Y:S04]  /*6f860*/  LDL.LU R26, [R1+0x808] ;  /* 0x00080800011a7983 */ /* 0x000ee80000300800 */
[----:B------:R-:W3:Y:S04]  /*6f870*/  LDL.LU R27, [R1+0x80c] ;  /* 0x00080c00011b7983 */ /* 0x000ee80000300800 */
[----:B------:R0:W-:Y:S04]  /*6f880*/  STL.64 [R1+0x3d00], R20 ;  /* 0x003d001401007387 */ /* 0x0001e80000100a00 */
[----:B0-----:R-:W4:Y:S04]  /*6f890*/  LDL.LU R20, [R1+0x830] ;  /* 0x0008300001147983 */ /* 0x001f280000300800 */
[----:B------:R-:W4:Y:S04]  /*6f8a0*/  LDL.LU R21, [R1+0x834] ;  /* 0x0008340001157983 */ /* 0x000f280000300800 */
[----:B------:R-:W2:Y:S04]  /*6f8b0*/  LDL.LU R22, [R1+0x838] ;  /* 0x0008380001167983 */ /* 0x000ea80000300800 */
[----:B------:R-:W2:Y:S04]  /*6f8c0*/  LDL.LU R23, [R1+0x83c] ;  /* 0x00083c0001177983 */ /* 0x000ea80000300800 */
[----:B------:R-:W3:Y:S04]  /*6f8d0*/  LDL.LU R16, [R1+0x2efc] ;  /* 0x002efc0001107983 */ /* 0x000ee80000300800 */
[----:B------:R-:W3:Y:S04]  /*6f8e0*/  LDL.LU R12, [R1+0x2ef8] ;  /* 0x002ef800010c7983 */ /* 0x000ee80000300800 */
[----:B------:R-:W3:Y:S04]  /*6f8f0*/  LDL.LU R17, [R1+0x2f04] ;  /* 0x002f040001117983 */ /* 0x000ee80000300800 */
[----:B------:R-:W3:Y:S04]  /*6f900*/  LDL.LU R13, [R1+0x2f00] ;  /* 0x002f0000010d7983 */ /* 0x000ee80000300800 */
[----:B------:R-:W4:Y:S04]  /*6f910*/  LDL.LU R11, [R1+0x2f0c] ;  /* 0x002f0c00010b7983 */ /* 0x000f280000300800 */
[----:B----4-:R-:W-:Y:S04]  /*6f920*/  STL.64 [R1+0x3d38], R10 ;  /* 0x003d380a01007387 */ /* 0x010fe80000100a00 */
        /* <DEDUP_REMOVED lines=32> */
[----:B------:R-:W-:Y:S01]  /*6fb30*/  HMMA.16816.F32 R8, R4, R18, R8 ;  /* 0x000000120408723c */ /* 0x000fe20000001808 */
        /* <DEDUP_REMOVED lines=22> */
[----:B0-----:R-:W3:Y:S04]  /*6fca0*/  LDL.LU R16, [R1+0x7a0] ;  /* 0x0007a00001107983 */ /* 0x001ee80000300800 */
[----:B------:R-:W3:Y:S04]  /*6fcb0*/  LDL.LU R17, [R1+0x7a4] ;  /* 0x0007a40001117983 */ /* 0x000ee80000300800 */
[----:B------:R-:W3:Y:S04]  /*6fcc0*/  LDL.LU R18, [R1+0x7a8] ;  /* 0x0007a80001127983 */ /* 0x000ee80000300800 */
[----:B------:R-:W3:Y:S01]  /*6fcd0*/  LDL.LU R19, [R1+0x7ac] ;  /* 0x0007ac0001137983 */ /* 0x000ee20000300800 */
[----:B----4-:R-:W-:-:S03]  /*6fce0*/  IMAD R14, R14, 0x100, R11 ;  /* 0x000001000e0e7824 */ /* 0x010fc600078e020b */
[----:B------:R-:W2:Y:S02]  /*6fcf0*/  LDL.LU R11, [R1+0x3d28] ;  /* 0x003d2800010b7983 */ /* 0x000ea40000300800 */
[----:B--2---:R-:W-:-:S15]  /*6fd00*/  HMMA.16816.F32 R20, R4, R10, R20 ;  /* 0x0000000a0414723c */ /* 0x004fde0000001814 */
        /* <DEDUP_REMOVED lines=10> */
[----:B0-----:R-:W2:Y:S04]  /*6fdb0*/  LDL.LU.64 R22, [R1+0x3d10] ;  /* 0x003d100001167983 */ /* 0x001ea80000300a00 */
[----:B------:R-:W2:Y:S01]  /*6fdc0*/  LDL.LU.64 R20, [R1+0x3d08] ;  /* 0x003d080001147983 */ /* 0x000ea20000300a00 */
[----:B------:R-:W-:Y:S01]  /*6fdd0*/  IMAD R15, R0, 0x100, R15 ;  /* 0x00000100000f7824 */ /* 0x000fe200078e020f */
[----:B------:R-:W-:-:S02]  /*6fde0*/  F2FP.F16.E4M3.UNPACK_B R12, R12 ;  /* 0x0000000cff0c723e */ /* 0x000fc400020006ff */
[----:B------:R-:W-:Y:S02]  /*6fdf0*/  F2FP.F16.E4M3.UNPACK_B R13, R13 ;  /* 0x0000000dff0d723e */ /* 0x000fe400020006ff */
[----:B------:R-:W-:Y:S01]  /*6fe00*/  F2FP.F16.E4M3.UNPACK_B R14, R14 ;  /* 0x0000000eff0e723e */ /* 0x000fe200020006ff */
[----:B--2---:R-:W-:Y:S01]  /*6fe10*/  HMMA.16816.F32 R4, R4, R2, R20 ;  /* 0x000000020404723c */ /* 0x004fe20000001814 */
[----:B------:R-:W2:Y:S01]  /*6fe20*/  LDL.LU.64 R20, [R1+0x3d00] ;  /* 0x003d000001147983 */ /* 0x000ea20000300a00 */
[----:B------:R-:W-:-:S15]  /*6fe30*/  F2FP.F16.E4M3.UNPACK_B R15, R15 ;  /* 0x0000000fff0f723e */ /* 0x000fde00020006ff */
[----:B------:R-:W-:-:S06]  /*6fe40*/  NOP ;  /* 0x0000000000007918 */ /* 0x000fcc0000000000 */
        /* <DEDUP_REMOVED lines=54> */
[----:B------:R-:W2:Y:S04]  /*701b0*/  LDL.LU.64 R24, [R1+0x3c58] ;  /* 0x003c580001187983 */ /* 0x000ea80000300a00 */
[----:B------:R0:W-:Y:S04]  /*701c0*/  STL.64 [R1+0x3bb0], R28 ;  /* 0x003bb01c01007387 */ /* 0x0001e80000100a00 */
[----:B0-----:R-:W4:Y:S01]  /*701d0*/  LDL.64 R28, [R1+0x28] ;  /* 0x00002800011c7983 */ /* 0x001f220000100a00 */
[----:B---3--:R-:W-:-:S15]  /*701e0*/  HMMA.16816.F32 R4, R12, R26, R4 ;  /* 0x0000001a0c04723c */ /* 0x008fde0000001804 */
[----:B------:R-:W-:-:S08]  /*701f0*/  NOP ;  /* 0x0000000000007918 */ /* 0x000fd00000000000 */
[----:B------:R-:W-:Y:S04]  /*70200*/  STL.64 [R1+0x9b0], R4 ;  /* 0x0009b00401007387 */ /* 0x000fe80000100a00 */
[----:B------:R2:W-:Y:S02]  /*70210*/  STL.64 [R1+0x9b8], R6 ;  /* 0x0009b80601007387 */ /* 0x0005e40000100a00 */
[----:B--2---:R-:W-:Y:S02]  /*70220*/  HMMA.16816.F32 R4, R12, R24, R16 ;  /* 0x000000180c04723c */ /* 0x004fe40000001810 */
[----:B------:R-:W2:-:S15]  /*70230*/  LDL.LU R16, [R1+0x780] ;  /* 0x0007800001107983 */ /* 0x000e9e0000300800 */
[----:B------:R-:W-:-:S06]  /*70240*/  NOP ;  /* 0x0000000000007918 */ /* 0x000fcc0000000000 */
[----:B------:R-:W-:Y:S04]  /*70250*/  STL.64 [R1+0x9a0], R4 ;  /* 0x0009a00401007387 */ /* 0x000fe80000100a00 */
[----:B------:R-:W-:Y:S04]  /*70260*/  STL.64 [R1+0x9a8], R6 ;  /* 0x0009a80601007387 */ /* 0x000fe80000100a00 */
        /* <DEDUP_REMOVED lines=10> */
[----:B------:R-:W3:Y:S04]  /*70310*/  LDL.LU R5, [R1+0x2f20] ;  /* 0x002f200001057983 */ /* 0x000ee80000300800 */
[----:B------:R-:W4:Y:S04]  /*70320*/  LDL.LU R11, [R1+0x2f2c] ;  /* 0x002f2c00010b7983 */ /* 0x000f280000300800 */
[----:B----4-:R-:W-:Y:S04]  /*70330*/  STL.64 [R1+0x3c20], R10 ;  /* 0x003c200a01007387 */ /* 0x010fe80000100a00 */
[----:B------:R0:W-:Y:S04]  /*70340*/  STL.64 [R1+0x3c18], R8 ;  /* 0x003c180801007387 */ /* 0x0001e80000100a00 */
[----:B0-----:R-:W4:Y:S04]  /*70350*/  LDL.LU R8, [R1+0x760] ;  /* 0x0007600001087983 */ /* 0x001f280000300800 */
[----:B------:R-:W4:Y:S04]  /*70360*/  LDL.LU R9, [R1+0x764] ;  /* 0x0007640001097983 */ /* 0x000f280000300800 */
[----:B------:R-:W2:Y:S04]  /*70370*/  LDL.LU R10, [R1+0x768] ;  /* 0x00076800010a7983 */ /* 0x000ea80000300800 */
[----:B------:R-:W2:Y:S01]  /*70380*/  LDL.LU R11, [R1+0x76c] ;  /* 0x00076c00010b7983 */ /* 0x000ea20000300800 */
[C---:B------:R-:W-:Y:S03]  /*70390*/  HMMA.16816.F32 R16, R12.reuse, R22, R16 ;  /* 0x000000160c10723c */ /* 0x040fe60000001810 */
        /* <DEDUP_REMOVED lines=42> */
[----:B------:R-:W4:Y:S04]  /*70640*/  LDL.LU.64 R8, [R1+0x3c28] ;  /* 0x003c280001087983 */ /* 0x000f280000300a00 */
[----:B------:R0:W-:Y:S04]  /*70650*/  STL.64 [R1+0x3bc8], R18 ;  /* 0x003bc81201007387 */ /* 0x0001e80000100a00 */
[----:B0-----:R-:W3:Y:S04]  /*70660*/  LDL.LU R18, [R1+0x2f1c] ;  /* 0x002f1c0001127983 */ /* 0x001ee80000300800 */
[----:B------:R-:W2:Y:S01]  /*70670*/  LDL.LU R19, [R1+0x2f24] ;  /* 0x002f240001137983 */ /* 0x000ea20000300800 */
[----:B----4-:R-:W-:-:S15]  /*70680*/  HMMA.16816.F32 R8, R12, R16, R8 ;  /* 0x000000100c08723c */ /* 0x010fde0000001808 */
[----:B------:R-:W-:-:S08]  /*70690*/  NOP ;  /* 0x0000000000007918 */ /* 0x000fd00000000000 */
[----:B------:R-:W-:Y:S04]  /*706a0*/  STL.64 [R1+0x960], R8 ;  /* 0x0009600801007387 */ /* 0x000fe80000100a00 */
[----:B------:R0:W-:Y:S04]  /*706b0*/  STL.64 [R1+0x968], R10 ;  /* 0x0009680a01007387 */ /* 0x0001e80000100a00 */
[----:B0-----:R-:W4:Y:S04]  /*706c0*/  LDL.LU.64 R10, [R1+0x3c20] ;  /* 0x003c2000010a7983 */ /* 0x001f280000300a00 */
[----:B------:R-:W4:Y:S01]  /*706d0*/  LDL.LU.64 R8, [R1+0x3c18] ;  /* 0x003c180001087983 */ /* 0x000f220000300a00 */
[----:B---3--:R-:W-:-:S03]  /*706e0*/  IMAD R4, R4, 0x100, R18 ;  /* 0x0000010004047824 */ /* 0x008fc600078e0212 */
[----:B------:R0:W-:Y:S01]  /*706f0*/  STL [R1+0x3b4c], R16 ;  /* 0x003b4c1001007387 */ /* 0x0001e20000100800 */
[----:B--2---:R-:W-:-:S03]  /*70700*/  IMAD R5, R5, 0x100, R19 ;  /* 0x0000010005057824 */ /* 0x004fc600078e0213 */
[----:B------:R1:W-:Y:S04]  /*70710*/  STL [R1+0x3b48], R17 ;  /* 0x003b481101007387 */ /* 0x0003e80000100800 */
[----:B0-----:R-:W2:Y:S04]  /*70720*/  LDL.LU R16, [R1+0xd70] ;  /* 0x000d700001107983 */ /* 0x001ea80000300800 */
[----:B-1----:R-:W2:Y:S04]  /*70730*/  LDL.LU R17, [R1+0xd74] ;  /* 0x000d740001117983 */ /* 0x002ea80000300800 */
[----:B------:R-:W2:Y:S04]  /*70740*/  LDL.LU R18, [R1+0xd78] ;  /* 0x000d780001127983 */ /* 0x000ea80000300800 */
[----:B------:R-:W2:Y:S01]  /*70750*/  LDL.LU R19, [R1+0xd7c] ;  /* 0x000d7c0001137983 */ /* 0x000ea20000300800 */
[----:B----4-:R-:W-:-:S03]  /*70760*/  IMAD R6, R6, 0x100, R11 ;  /* 0x0000010006067824 */ /* 0x010fc600078e020b */
[----:B------:R-:W3:Y:S01]  /*70770*/  LDL.LU R11, [R1+0x3c10] ;  /* 0x003c1000010b7983 */ /* 0x000ee20000300800 */
[C---:B--2---:R-:W-:Y:S06]  /*70780*/  HMMA.16816.F32 R16, R12.reuse, R8, R16 ;  /* 0x000000080c10723c */ /* 0x044fec0000001810 */
[----:B---3--:R-:W-:-:S15]  /*70790*/  HMMA.16816.F32 R24, R12, R10, R24 ;  /* 0x0000000a0c18723c */ /* 0x008fde0000001818 */
[----:B------:R-:W-:-:S08]  /*707a0*/  NOP ;  /* 0x0000000000007918 */ /* 0x000fd00000000000 */
[----:B------:R-:W-:Y:S04]  /*707b0*/  STL.64 [R1+0x1460], R24 ;  /* 0x0014601801007387 */ /* 0x000fe80000100a00 */
[----:B------:R0:W-:Y:S04]  /*707c0*/  STL.64 [R1+0x1468], R26 ;  /* 0x0014681a01007387 */ /* 0x0001e80000100a00 */
[----:B0-----:R-:W2:Y:S04]  /*707d0*/  LDL.LU.64 R26, [R1+0x3c08] ;  /* 0x003c0800011a7983 */ /* 0x001ea80000300a00 */
[----:B------:R-:W2:Y:S04]  /*707e0*/  LDL.LU.64 R24, [R1+0x3c00] ;  /* 0x003c000001187983 */ /* 0x000ea80000300a00 */
[----:B------:R-:W-:Y:S04]  /*707f0*/  STL.64 [R1+0x3b40], R10 ;  /* 0x003b400a01007387 */ /* 0x000fe80000100a00 */
[----:B------:R0:W-:Y:S04]  /*70800*/  STL.64 [R1+0x3b38], R8 ;  /* 0x003b380801007387 */ /* 0x0001e80000100a00 */
[----:B------:R-:W-:Y:S04]  /*70810*/  STL.64 [R1+0x1450], R16 ;  /* 0x0014501001007387 */ /* 0x000fe80000100a00 */
[----:B------:R-:W-:Y:S01]  /*70820*/  STL.64 [R1+0x1458], R18 ;  /* 0x0014581201007387 */ /* 0x000fe20000100a00 */
[----:B0-----:R-:W-:Y:S03]  /*70830*/  HMMA.16816.F32 R8, R12, R2, R20 ;  /* 0x000000020c08723c */ /* 0x001fe60000001814 */
[----:B------:R-:W3:Y:S04]  /*70840*/  LDL.LU R12, [R1+0x2f38] ;  /* 0x002f3800010c7983 */ /* 0x000ee80000300800 */
[----:B------:R-:W3:Y:S01]  /*70850*/  LDL.LU R13, [R1+0x2f40] ;  /* 0x002f4000010d7983 */ /* 0x000ee20000300800 */
[----:B------:R-:W-:Y:S01]  /*70860*/  IMAD R7, R0, 0x100, R7 ;  /* 0x0000010000077824 */ /* 0x000fe200078e0207 */
[----:B------:R-:W-:-:S02]  /*70870*/  F2FP.F16.E4M3.UNPACK_B R4, R4 ;  /* 0x00000004ff04723e */ /* 0x000fc400020006ff */
[----:B------:R-:W-:Y:S02]  /*70880*/  F2FP.F16.E4M3.UNPACK_B R5, R5 ;  /* 0x00000005ff05723e */ /* 0x000fe400020006ff */
[----:B------:R-:W-:Y:S02]  /*70890*/  F2FP.F16.E4M3.UNPACK_B R6, R6 ;  /* 0x00000006ff06723e */ /* 0x000fe400020006ff */
[----:B------:R-:W-:-:S08]  /*708a0*/  F2FP.F16.E4M3.UNPACK_B R7, R7 ;  /* 0x00000007ff07723e */ /* 0x000fd000020006ff */
[----:B------:R-:W-:Y:S04]  /*708b0*/  STL.64 [R1+0x1540], R8 ;  /* 0x0015400801007387 */ /* 0x000fe80000100a00 */
[----:B------:R-:W-:Y:S04]  /*708c0*/  STL.64 [R1+0x1548], R10 ;  /* 0x0015480a01007387 */ /* 0x000fe80000100a00 */
[----:B---3--:R2:W-:Y:S02]  /*708d0*/  STL.64 [R1+0x3be8], R12 ;  /* 0x003be80c01007387 */ /* 0x0085e40000100a00 */
[----:B--2---:R-:W-:Y:S02]  /*708e0*/  HMMA.16816.F32 R12, R4, R28, R24 ;  /* 0x0000001c040c723c */ /* 0x004fe40000001818 */
[----:B------:R-:W-:Y:S04]  /*708f0*/  STL [R1+0x3b54], R2 ;  /* 0x003b540201007387 */ /* 0x000fe80000100800 */
[----:B------:R-:W-:-:S15]  /*70900*/  STL [R1+0x3b50], R3 ;  /* 0x003b500301007387 */ /* 0x000fde0000100800 */
[----:B------:R-:W-:-:S02]  /*70910*/  NOP ;  /* 0x0000000000007918 */ /* 0x000fc40000000000 */
[----:B------:R0:W-:Y:S04]  /*70920*/  STL.64 [R1+0x950], R12 ;  /* 0x0009500c01007387 */ /* 0x0001e80000100a00 */
[----:B------:R1:W-:Y:S04]  /*70930*/  STL.64 [R1+0x958], R14 ;  /* 0x0009580e01007387 */ /* 0x0003e80000100a00 */
[----:B------:R-:W2:Y:S04]  /*70940*/  LDL.LU R20, [R1+0x6c0] ;  /* 0x0006c00001147983 */ /* 0x000ea80000300800 */
[----:B------:R-:W2:Y:S04]  /*70950*/  LDL.LU R21, [R1+0x6c4] ;  /* 0x0006c40001157983 */ /* 0x000ea80000300800 */
[----:B------:R-:W3:Y:S04]  /*70960*/  LDL.LU R22, [R1+0x6c8] ;  /* 0x0006c80001167983 */ /* 0x000ee80000300800 */
[----:B------:R-:W3:Y:S04]  /*70970*/  LDL.LU R23, [R1+0x6cc] ;  /* 0x0006cc0001177983 */ /* 0x000ee80000300800 */
[----:B0-----:R-:W4:Y:S04]  /*70980*/  LDL.64 R12, [R1+0x18] ;  /* 0x00001800010c7983 */ /* 0x001f280000100a00 */
[----:B------:R-:W4:Y:S04]  /*70990*/  LDL.64 R2, [R1+0x10] ;  /* 0x0000100001027983 */ /* 0x000f280000100a00 */
[----:B------:R-:W2:Y:S04]  /*709a0*/  LDL.LU R24, [R1+0x6e0] ;  /* 0x0006e00001187983 */ /* 0x000ea80000300800 */
[----:B------:R-:W2:Y:S04]  /*709b0*/  LDL.LU R25, [R1+0x6e4] ;  /* 0x0006e40001197983 */ /* 0x000ea80000300800 */
[----:B------:R-:W3:Y:S04]  /*709c0*/  LDL.LU R26, [R1+0x6e8] ;  /* 0x0006e800011a7983 */ /* 0x000ee80000300800 */
[----:B------:R-:W3:Y:S04]  /*709d0*/  LDL.LU R27, [R1+0x6ec] ;  /* 0x0006ec00011b7983 */ /* 0x000ee80000300800 */
[----:B------:R-:W4:Y:S04]  /*709e0*/  LDL.64 R18, [R1+0x8] ;  /* 0x0000080001127983 */ /* 0x000f280000100a00 */
[----:B-1----:R-:W2:Y:S04]  /*709f0*/  LDL.64 R14, [R1+0x20] ;  /* 0x00002000010e7983 */ /* 0x002ea80000100a00 */
[----:B----4-:R0:W-:Y:S04]  /*70a00*/  STL.64 [R1+0x3be0], R18 ;  /* 0x003be01201007387 */ /* 0x0101e80000100a00 */
[----:B------:R-:W4:Y:S04]  /*70a10*/  LDL.LU R16, [R1+0x710] ;  /* 0x0007100001107983 */ /* 0x000f280000300800 */
[----:B------:R-:W4:Y:S04]  /*70a20*/  LDL.LU R17, [R1+0x714] ;  /* 0x0007140001117983 */ /* 0x000f280000300800 */
[----:B0-----:R-:W3:Y:S04]  /*70a30*/  LDL.LU R18, [R1+0x718] ;  /* 0x0007180001127983 */ /* 0x001ee80000300800 */
        /* <DEDUP_REMOVED lines=8> */
[----:B--2---:R0:W-:Y:S04]  /*70ac0*/  STL.64 [R1+0x3bb8], R24 ;  /* 0x003bb81801007387 */ /* 0x0041e80000100a00 */
        /* <DEDUP_REMOVED lines=10> */
[----:B------:R-:W2:Y:S04]  /*70b70*/  LDL.LU R26, [R1+0x708] ;  /* 0x00070800011a7983 */ /* 0x000ea80000300800 */
[----:B------:R-:W2:Y:S04]  /*70b80*/  LDL.LU R27, [R1+0x70c] ;  /* 0x00070c00011b7983 */ /* 0x000ea80000300800 */
[----:B------:R-:W4:Y:S04]  /*70b90*/  LDL.64 R28, [R1] ;  /* 0x00000000011c7983 */ /* 0x000f280000100a00 */
[----:B------:R-:W-:Y:S04]  /*70ba0*/  STL.64 [R1+0x3b98], R22 ;  /* 0x003b981601007387 */ /* 0x000fe80000100a00 */
[----:B------:R0:W-:Y:S04]  /*70bb0*/  STL.64 [R1+0x3b90], R20 ;  /* 0x003b901401007387 */ /* 0x0001e80000100a00 */
[----:B0-----:R-:W4:Y:S04]  /*70bc0*/  LDL.LU R20, [R1+0x6d0] ;  /* 0x0006d00001147983 */ /* 0x001f280000300800 */
[----:B------:R-:W4:Y:S04]  /*70bd0*/  LDL.LU R21, [R1+0x6d4] ;  /* 0x0006d40001157983 */ /* 0x000f280000300800 */
[----:B------:R-:W4:Y:S04]  /*70be0*/  LDL.LU R22, [R1+0x6d8] ;  /* 0x0006d80001167983 */ /* 0x000f280000300800 */
[----:B------:R-:W4:Y:S04]  /*70bf0*/  LDL.LU R23, [R1+0x6dc] ;  /* 0x0006dc0001177983 */ /* 0x000f280000300800 */
[----:B------:R0:W-:Y:S04]  /*70c00*/  STL [R1+0x3b58], R8 ;  /* 0x003b580801007387 */ /* 0x0001e80000100800 */
[----:B0-----:R-:W2:Y:S04]  /*70c10*/  LDL.LU R8, [R1+0x730] ;  /* 0x0007300001087983 */ /* 0x001ea80000300800 */
[----:B------:R-:W2:Y:S04]  /*70c20*/  LDL.LU R9, [R1+0x734] ;  /* 0x0007340001097983 */ /* 0x000ea80000300800 */
[----:B------:R-:W2:Y:S04]  /*70c30*/  LDL.LU R10, [R1+0x738] ;  /* 0x00073800010a7983 */ /* 0x000ea80000300800 */
[----:B------:R-:W2:Y:S01]  /*70c40*/  LDL.LU R11, [R1+0x73c] ;  /* 0x00073c00010b7983 */ /* 0x000ea20000300800 */
[C---:B---3--:R-:W-:Y:S06]  /*70c50*/  HMMA.16816.F32 R16, R4.reuse, R12, R16 ;  /* 0x0000000c0410723c */ /* 0x048fec0000001810 */
[----:B--2---:R-:W-:-:S15]  /*70c60*/  HMMA.16816.F32 R8, R4, R14, R8 ;  /* 0x0000000e0408723c */ /* 0x004fde0000001808 */
[----:B------:R-:W-:-:S08]  /*70c70*/  NOP ;  /* 0x0000000000007918 */ /* 0x000fd00000000000 */
[----:B------:R-:W-:Y:S04]  /*70c80*/  STL.64 [R1+0x940], R8 ;  /* 0x0009400801007387 */ /* 0x000fe80000100a00 */
[----:B------:R-:W-:Y:S04]  /*70c90*/  STL.64 [R1+0x948], R10 ;  /* 0x0009480a01007387 */ /* 0x000fe80000100a00 */
[----:B------:R-:W-:Y:S04]  /*70ca0*/  STL.64 [R1+0x930], R16 ;  /* 0x0009301001007387 */ /* 0x000fe80000100a00 */
[----:B------:R0:W-:Y:S04]  /*70cb0*/  STL.64 [R1+0x938], R18 ;  /* 0x0009381201007387 */ /* 0x0001e80000100a00 */
[----:B0-----:R-:W2:Y:S04]  /*70cc0*/  LDL.LU.64 R18, [R1+0x3bf8] ;  /* 0x003bf80001127983 */ /* 0x001ea80000300a00 */
[----:B------:R-:W2:Y:S01]  /*70cd0*/  LDL.LU.64 R16, [R1+0x3bf0] ;  /* 0x003bf00001107983 */ /* 0x000ea20000300a00 */
[----:B------:R-:W-:-:S02]  /*70ce0*/  IMAD.MOV.U32 R10, RZ, RZ, R14 ;  /* 0x000000ffff0a7224 */ /* 0x000fc400078e000e */
[----:B------:R-:W-:Y:S02]  /*70cf0*/  IMAD.MOV.U32 R14, RZ, RZ, R12 ;  /* 0x000000ffff0e7224 */ /* 0x000fe400078e000c */
[----:B------:R-:W-:Y:S02]  /*70d00*/  IMAD.MOV.U32 R11, RZ, RZ, R13 ;  /* 0x000000ffff0b7224 */ /* 0x000fe400078e000d */
[----:B------:R-:W3:Y:S01]  /*70d10*/  LDL.LU.64 R12, [R1+0x3be8] ;  /* 0x003be800010c7983 */ /* 0x000ee20000300a00 */
[----:B------:R-:W-:Y:S02]  /*70d20*/  IMAD.MOV.U32 R9, RZ, RZ, R15 ;  /* 0x000000ffff097224 */ /* 0x000fe400078e000f */
[----:B------:R-:W-:Y:S01]  /*70d30*/  IMAD.MOV.U32 R15, RZ, RZ, R3 ;  /* 0x000000ffff0f7224 */ /* 0x000fe200078e0003 */
[----:B--2---:R-:W-:-:S15]  /*70d40*/  HMMA.16816.F32 R16, R4, R2, R16 ;  /* 0x000000020410723c */ /* 0x004fde0000001810 */
[----:B------:R-:W-:-:S08]  /*70d50*/  NOP ;  /* 0x0000000000007918 */ /* 0x000fd00000000000 */
[----:B------:R-:W-:Y:S04]  /*70d60*/  STL.64 [R1+0x920], R16 ;  /* 0x0009201001007387 */ /* 0x000fe80000100a00 */
[----:B------:R0:W-:Y:S04]  /*70d70*/  STL.64 [R1+0x928], R18 ;  /* 0x0009281201007387 */ /* 0x0001e80000100a00 */
[----:B0-----:R-:W2:Y:S04]  /*70d80*/  LDL.LU.64 R18, [R1+0x3be0] ;  /* 0x003be00001127983 */ /* 0x001ea80000300a00 */
[----:B------:R-:W-:Y:S04]  /*70d90*/  STL.64 [R1+0x3b68], R14 ;  /* 0x003b680e01007387 */ /* 0x000fe80000100a00 */
[----:B---3--:R0:W-:Y:S04]  /*70da0*/  STL.64 [R1+0x3b60], R12 ;  /* 0x003b600c01007387 */ /* 0x0081e80000100a00 */
        /* <DEDUP_REMOVED lines=15> */
[----:B------:R-:W-:-:S02]  /*70ea0*/  IMAD.MOV.U32 R3, RZ, RZ, R18 ;  /* 0x000000ffff037224 */ /* 0x000fc400078e0012 */
[----:B------:R-:W-:Y:S02]  /*70eb0*/  IMAD.MOV.U32 R16, RZ, RZ, R19 ;  /* 0x000000ffff107224 */ /* 0x000fe400078e0013 */
[----:B------:R-:W4:Y:S01]  /*70ec0*/  LDL.LU.64 R18, [R1+0x3bc8] ;  /* 0x003bc80001127983 */ /* 0x000f220000300a00 */
[----:B------:R-:W-:Y:S02]  /*70ed0*/  IMAD.MOV.U32 R17, RZ, RZ, R2 ;  /* 0x000000ffff117224 */ /* 0x000fe400078e0002 */
[----:B------:R-:W-:Y:S02]  /*70ee0*/  IMAD.MOV.U32 R8, RZ, RZ, R28 ;  /* 0x000000ffff087224 */ /* 0x000fe400078e001c */
        /* <DEDUP_REMOVED lines=44> */
[----:B0-----:R-:W3:Y:S04]  /*711b0*/  LDL.LU R20, [R1+0x690] ;  /* 0x0006900001147983 */ /* 0x001ee80000300800 */
[----:B------:R-:W3:Y:S04]  /*711c0*/  LDL.LU R21, [R1+0x694] ;  /* 0x0006940001157983 */ /* 0x000ee80000300800 */
[----:B------:R-:W3:Y:S04]  /*711d0*/  LDL.LU R22, [R1+0x698] ;  /* 0x0006980001167983 */ /* 0x000ee80000300800 */
[----:B------:R-:W3:Y:S01]  /*711e0*/  LDL.LU R23, [R1+0x69c] ;  /* 0x00069c0001177983 */ /* 0x000ee20000300800 */
[----:B----4-:R-:W-:-:S02]  /*711f0*/  IMAD R12, R12, 0x100, R26 ;  /* 0x000001000c0c7824 */ /* 0x010fc400078e021a */
[----:B------:R-:W-:Y:S01]  /*71200*/  IMAD R13, R13, 0x100, R27 ;  /* 0x000001000d0d7824 */ /* 0x000fe200078e021b */
[----:B---3--:R-:W-:-:S15]  /*71210*/  HMMA.16816.F32 R20, R4, R18, R20 ;  /* 0x000000120414723c */ /* 0x008fde0000001814 */
[----:B------:R-:W-:-:S08]  /*71220*/  NOP ;  /* 0x0000000000007918 */ /* 0x000fd00000000000 */
[----:B------:R-:W-:Y:S04]  /*71230*/  STL.64 [R1+0x890], R20 ;  /* 0x0008901401007387 */ /* 0x000fe80000100a00 */
[----:B------:R-:W-:Y:S04]  /*71240*/  STL.64 [R1+0x898], R22 ;  /* 0x0008981601007387 */ /* 0x000fe80000100a00 */
[----:B------:R-:W3:Y:S04]  /*71250*/  LDL.LU R24, [R1+0x600] ;  /* 0x0006000001187983 */ /* 0x000ee80000300800 */
[----:B------:R-:W3:Y:S04]  /*71260*/  LDL.LU R25, [R1+0x604] ;  /* 0x0006040001197983 */ /* 0x000ee80000300800 */
[----:B------:R-:W4:Y:S04]  /*71270*/  LDL.LU R26, [R1+0x608] ;  /* 0x00060800011a7983 */ /* 0x000f280000300800 */
[----:B------:R-:W4:Y:S04]  /*71280*/  LDL.LU R27, [R1+0x60c] ;  /* 0x00060c00011b7983 */ /* 0x000f280000300800 */
[----:B----4-:R0:W-:Y:S02]  /*71290*/  STL.64 [R1+0x3a80], R26 ;  /* 0x003a801a01007387 */ /* 0x0101e40000100a00 */
[----:B0-----:R-:W-:-:S02]  /*712a0*/  IMAD.MOV.U32 R26, RZ, RZ, R8 ;  /* 0x000000ffff1a7224 */ /* 0x001fc400078e0008 */
[----:B------:R-:W-:Y:S01]  /*712b0*/  IMAD.MOV.U32 R27, RZ, RZ, R2 ;  /* 0x000000ffff1b7224 */ /* 0x000fe200078e0002 */
[----:B------:R-:W4:Y:S04]  /*712c0*/  LDL.LU R8, [R1+0x3b58] ;  /* 0x003b580001087983 */ /* 0x000f280000300800 */
[----:B------:R-:W4:Y:S04]  /*712d0*/  LDL.LU R2, [R1+0x3b54] ;  /* 0x003b540001027983 */ /* 0x000f280000300800 */
[----:B---3--:R0:W-:Y:S04]  /*712e0*/  STL.64 [R1+0x3a78], R24 ;  /* 0x003a781801007387 */ /* 0x0081e80000100a00 */
[----:B------:R-:W-:Y:S04]  /*712f0*/  STL.64 [R1+0x3a98], R26 ;  /* 0x003a981a01007387 */ /* 0x000fe80000100a00 */
[----:B------:R-:W3:Y:S04]  /*71300*/  LDL.LU R20, [R1+0x5f0] ;  /* 0x0005f00001147983 */ /* 0x000ee80000300800 */
[----:B------:R-:W3:Y:S04]  /*71310*/  LDL.LU R21, [R1+0x5f4] ;  /* 0x0005f40001157983 */ /* 0x000ee80000300800 */
[----:B------:R-:W2:Y:S04]  /*71320*/  LDL.LU R22, [R1+0x5f8] ;  /* 0x0005f80001167983 */ /* 0x000ea80000300800 */
[----:B------:R-:W2:Y:S01]  /*71330*/  LDL.LU R23, [R1+0x5fc] ;  /* 0x0005fc0001177983 */ /* 0x000ea20000300800 */
[----:B0-----:R-:W-:-:S02]  /*71340*/  IMAD.MOV.U32 R24, RZ, RZ, R3 ;  /* 0x000000ffff187224 */ /* 0x001fc400078e0003 */
[----:B------:R-:W-:Y:S01]  /*71350*/  IMAD.MOV.U32 R25, RZ, RZ, R16 ;  /* 0x000000ffff197224 */ /* 0x000fe200078e0010 */
[----:B------:R-:W4:Y:S04]  /*71360*/  LDL.LU R3, [R1+0x3b50] ;  /* 0x003b500001037983 */ /* 0x000f280000300800 */
[----:B------:R-:W4:Y:S04]  /*71370*/  LDL.LU R16, [R1+0x3b4c] ;  /* 0x003b4c0001107983 */ /* 0x000f280000300800 */
[----:B------:R-:W-:Y:S04]  /*71380*/  STL.64 [R1+0x3ab0], R24 ;  /* 0x003ab01801007387 */ /* 0x000fe80000100a00 */
[----:B--2---:R-:W-:Y:S04]  /*71390*/  STL.64 [R1+0x3a90], R22 ;  /* 0x003a901601007387 */ /* 0x004fe80000100a00 */
[----:B---3--:R0:W-:Y:S04]  /*713a0*/  STL.64 [R1+0x3a88], R20 ;  /* 0x003a881401007387 */ /* 0x0081e80000100a00 */
[----:B0-----:R-:W2:Y:S04]  /*713b0*/  LDL.LU R20, [R1+0x610] ;  /* 0x0006100001147983 */ /* 0x001ea80000300800 */
[----:B------:R-:W2:Y:S04]  /*713c0*/  LDL.LU R21, [R1+0x614] ;  /* 0x0006140001157983 */ /* 0x000ea80000300800 */
[----:B------:R-:W3:Y:S04]  /*713d0*/  LDL.LU R22, [R1+0x618] ;  /* 0x0006180001167983 */ /* 0x000ee80000300800 */
[----:B------:R-:W3:Y:S01]  /*713e0*/  LDL.LU R23, [R1+0x61c] ;  /* 0x00061c0001177983 */ /* 0x000ee20000300800 */
[----:B------:R-:W-:-:S02]  /*713f0*/  IMAD.MOV.U32 R26, RZ, RZ, R17 ;  /* 0x000000ffff1a7224 */ /* 0x000fc400078e0011 */
[----:B------:R-:W-:Y:S01]  /*71400*/  IMAD.MOV.U32 R27, RZ, RZ, R15 ;  /* 0x000000ffff1b7224 */ /* 0x000fe200078e000f */
[----:B------:R-:W4:Y:S04]  /*71410*/  LDL.LU R17, [R1+0x3b48] ;  /* 0x003b480001117983 */ /* 0x000f280000300800 */
[----:B------:R-:W-:Y:S04]  /*71420*/  STL.64 [R1+0x3ac8], R26 ;  /* 0x003ac81a01007387 */ /* 0x000fe80000100a00 */
[----:B---3--:R-:W-:Y:S04]  /*71430*/  STL.64 [R1+0x3aa8], R22 ;  /* 0x003aa81601007387 */ /* 0x008fe80000100a00 */
[----:B--2---:R0:W-:Y:S04]  /*71440*/  STL.64 [R1+0x3aa0], R20 ;  /* 0x003aa01401007387 */ /* 0x0041e80000100a00 */
        /* <DEDUP_REMOVED lines=8> */
[----:B------:R4:W-:Y:S04]  /*714d0*/  STL.64 [R1+0x3ae0], R24 ;  /* 0x003ae01801007387 */ /* 0x0009e80000100a00 */
[----:B------:R-:W-:Y:S01]  /*714e0*/  STL.64 [R1+0x3af8], R26 ;  /* 0x003af81a01007387 */ /* 0x000fe20000100a00 */
[----:B----4-:R-:W-:-:S02]  /*714f0*/  IMAD.MOV.U32 R24, RZ, RZ, R8 ;  /* 0x000000ffff187224 */ /* 0x010fc400078e0008 */
[----:B------:R-:W-:Y:S01]  /*71500*/  IMAD.MOV.U32 R25, RZ, RZ, R0 ;  /* 0x000000ffff197224 */ /* 0x000fe200078e0000 */
[----:B---3--:R-:W-:Y:S04]  /*71510*/  STL.64 [R1+0x3ac0], R22 ;  /* 0x003ac01601007387 */ /* 0x008fe80000100a00 */
        /* <DEDUP_REMOVED lines=50> */
[----:B0-----:R-:W2:Y:S04]  /*71840*/  LDL.LU.64 R10, [R1+0x3b40] ;  /* 0x003b4000010a7983 */ /* 0x001ea80000300a00 */
[----:B------:R-:W4:Y:S04]  /*71850*/  LDL.LU.64 R8, [R1+0x3b38] ;  /* 0x003b380001087983 */ /* 0x000f280000300a00 */
[----:B------:R0:W-:Y:S04]  /*71860*/  STL [R1+0x3a34], R16 ;  /* 0x003a341001007387 */ /* 0x0001e80000100800 */
[----:B0-----:R-:W3:Y:S04]  /*71870*/  LDL.LU R16, [R1+0x2f4c] ;  /* 0x002f4c0001107983 */ /* 0x001ee80000300800 */
[----:B------:R-:W-:Y:S01]  /*71880*/  STL [R1+0x3a30], R17 ;  /* 0x003a301101007387 */ /* 0x000fe20000100800 */
        /* <DEDUP_REMOVED lines=11> */
[----:B------:R-:W2:Y:S04]  /*71940*/  LDL.LU.64 R24, [R1+0x3b18] ;  /* 0x003b180001187983 */ /* 0x000ea80000300a00 */
[----:B------:R-:W-:Y:S04]  /*71950*/  STL.64 [R1+0x3a28], R10 ;  /* 0x003a280a01007387 */ /* 0x000fe80000100a00 */
[----:B------:R0:W-:Y:S04]  /*71960*/  STL.64 [R1+0x3a20], R8 ;  /* 0x003a200801007387 */ /* 0x0001e80000100a00 */
[----:B0-----:R-:W4:Y:S04]  /*71970*/  LDL.LU R8, [R1+0x5d0] ;  /* 0x0005d00001087983 */ /* 0x001f280000300800 */
[----:B------:R-:W4:Y:S04]  /*71980*/  LDL.LU R9, [R1+0x5d4] ;  /* 0x0005d40001097983 */ /* 0x000f280000300800 */
[----:B------:R-:W4:Y:S04]  /*71990*/  LDL.LU R10, [R1+0x5d8] ;  /* 0x0005d800010a7983 */ /* 0x000f280000300800 */
[----:B------:R-:W4:Y:S01]  /*719a0*/  LDL.LU R11, [R1+0x5dc] ;  /* 0x0005dc00010b7983 */ /* 0x000f220000300800 */
[----:B--2---:R-:W-:Y:S03]  /*719b0*/  HMMA.16816.F32 R4, R4, R2, R24 ;  /* 0x000000020404723c */ /* 0x004fe60000001818 */
[----:B------:R-:W2:Y:S01]  /*719c0*/  LDL.LU.64 R24, [R1+0x3b10] ;  /* 0x003b100001187983 */ /* 0x000ea20000300a00 */
[----:B---3--:R-:W-:-:S02]  /*719d0*/  IMAD R14, R14, 0x100, R16 ;  /* 0x000001000e0e7824 */ /* 0x008fc400078e0210 */
[----:B------:R-:W-:Y:S01]  /*719e0*/  IMAD R15, R0, 0x100, R15 ;  /* 0x00000100000f7824 */ /* 0x000fe200078e020f */
[----:B------:R-:W-:Y:S02]  /*719f0*/  F2FP.F16.E4M3.UNPACK_B R12, R12 ;  /* 0x0000000cff0c723e */ /* 0x000fe400020006ff */
[----:B------:R-:W-:Y:S02]  /*71a00*/  F2FP.F16.E4M3.UNPACK_B R13, R13 ;  /* 0x0000000dff0d723e */ /* 0x000fe400020006ff */
[----:B------:R-:W-:Y:S02]  /*71a10*/  F2FP.F16.E4M3.UNPACK_B R14, R14 ;  /* 0x0000000eff0e723e */ /* 0x000fe400020006ff */
[----:B------:R-:W-:-:S10]  /*71a20*/  F2FP.F16.E4M3.UNPACK_B R15, R15 ;  /* 0x0000000fff0f723e */ /* 0x000fd400020006ff */
        /* <DEDUP_REMOVED lines=60> */
[----:B0-----:R-:W2:Y:S01]  /*71df0*/  LDL.LU.64 R22, [R1+0x3a60] ;  /* 0x003a600001167983 */ /* 0x001ea20000300a00 */
[----:B---3--:R-:W-:Y:S03]  /*71e00*/  HMMA.16816.F32 R4, R12, R24, R4 ;  /* 0x000000180c04723c */ /* 0x008fe60000001804 */
[----:B------:R-:W3:Y:S04]  /*71e10*/  LDL.LU.64 R20, [R1+0x3a58] ;  /* 0x003a580001147983 */ /* 0x000ee80000300a00 */
[----:B------:R-:W-:Y:S04]  /*71e20*/  STL.64 [R1+0x39b0], R26 ;  /* 0x0039b01a01007387 */ /* 0x000fe80000100a00 */
[----:B------:R0:W-:-:S12]  /*71e30*/  STL.64 [R1+0x39a8], R24 ;  /* 0x0039a81801007387 */ /* 0x0001d80000100a00 */
[----:B------:R-:W-:Y:S04]  /*71e40*/  STL.64 [R1+0x7e0], R4 ;  /* 0x0007e00401007387 */ /* 0x000fe80000100a00 */
[----:B------:R2:W-:Y:S04]  /*71e50*/  STL.64 [R1+0x7e8], R6 ;  /* 0x0007e80601007387 */ /* 0x0005e80000100a00 */
[----:B0-----:R-:W4:Y:S01]  /*71e60*/  LDL.LU R24, [R1+0x560] ;  /* 0x0005600001187983 */ /* 0x001f220000300800 */
[----:B--2---:R-:W-:-:S15]  /*71e70*/  HMMA.16816.F32 R4, R12, R22, R8 ;  /* 0x000000160c04723c */ /* 0x004fde0000001808 */
[----:B------:R-:W-:-:S08]  /*71e80*/  NOP ;  /* 0x0000000000007918 */ /* 0x000fd00000000000 */
[----:B------:R0:W-:Y:S04]  /*71e90*/  STL.64 [R1+0x7d0], R4 ;  /* 0x0007d00401007387 */ /* 0x0001e80000100a00 */
[----:B------:R-:W-:Y:S04]  /*71ea0*/  STL.64 [R1+0x7d8], R6 ;  /* 0x0007d80601007387 */ /* 0x000fe80000100a00 */
[----:B------:R-:W4:Y:S04]  /*71eb0*/  LDL.LU R25, [R1+0x564] ;  /* 0x0005640001197983 */ /* 0x000f280000300800 */
[----:B------:R-:W2:Y:S04]  /*71ec0*/  LDL.LU R26, [R1+0x568] ;  /* 0x00056800011a7983 */ /* 0x000ea80000300800 */
[----:B------:R-:W2:Y:S04]  /*71ed0*/  LDL.LU R27, [R1+0x56c] ;  /* 0x00056c00011b7983 */ /* 0x000ea80000300800 */
[----:B------:R-:W3:Y:S04]  /*71ee0*/  LDL.LU R16, [R1+0x2f5c] ;  /* 0x002f5c0001107983 */ /* 0x000ee80000300800 */
[----:B0-----:R-:W4:Y:S04]  /*71ef0*/  LDL.LU R4, [R1+0x2f58] ;  /* 0x002f580001047983 */ /* 0x001f280000300800 */
[----:B------:R-:W3:Y:S04]  /*71f00*/  LDL.LU R17, [R1+0x2f64] ;  /* 0x002f640001117983 */ /* 0x000ee80000300800 */
[----:B------:R-:W-:Y:S04]  /*71f10*/  STL.64 [R1+0x3a50], R18 ;  /* 0x003a501201007387 */ /* 0x000fe80000100a00 */
[----:B---3--:R0:W-:Y:S04]  /*71f20*/  STL.64 [R1+0x3a48], R16 ;  /* 0x003a481001007387 */ /* 0x0081e80000100a00 */
[----:B0-----:R-:W3:Y:S04]  /*71f30*/  LDL.LU R16, [R1+0x5c0] ;  /* 0x0005c00001107983 */ /* 0x001ee80000300800 */
[----:B------:R-:W3:Y:S04]  /*71f40*/  LDL.LU R17, [R1+0x5c4] ;  /* 0x0005c40001117983 */ /* 0x000ee80000300800 */
[----:B------:R-:W3:Y:S04]  /*71f50*/  LDL.LU R18, [R1+0x5c8] ;  /* 0x0005c80001127983 */ /* 0x000ee80000300800 */
[----:B------:R-:W3:Y:S04]  /*71f60*/  LDL.LU R19, [R1+0x5cc] ;  /* 0x0005cc0001137983 */ /* 0x000ee80000300800 */
[----:B------:R-:W3:Y:S04]  /*71f70*/  LDL.LU R5, [R1+0x2f60] ;  /* 0x002f600001057983 */ /* 0x000ee80000300800 */
[----:B------:R-:W2:Y:S04]  /*71f80*/  LDL.LU R8, [R1+0x5a0] ;  /* 0x0005a00001087983 */ /* 0x000ea80000300800 */
        /* <DEDUP_REMOVED lines=32> */
[----:B------:R-:W-:Y:S04]  /*72190*/  STL.64 [R1+0x7c0], R16 ;  /* 0x0007c01001007387 */ /* 0x000fe80000100a00 */
[----:B------:R0:W-:Y:S04]  /*721a0*/  STL.64 [R1+0x7c8], R18 ;  /* 0x0007c81201007387 */ /* 0x0001e80000100a00 */
[----:B0-----:R-:W4:Y:S04]  /*721b0*/  LDL.LU.64 R18, [R1+0x3a50] ;  /* 0x003a500001127983 */ /* 0x001f280000300a00 */
[----:B------:R-:W2:Y:S04]  /*721c0*/  LDL.LU.64 R16, [R1+0x3a48] ;  /* 0x003a480001107983 */ /* 0x000ea80000300a00 */
[----:B------:R0:W-:Y:S04]  /*721d0*/  STL.64 [R1+0x3990], R22 ;  /* 0x0039901601007387 */ /* 0x0001e80000100a00 */
[----:B0-----:R-:W3:Y:S04]  /*721e0*/  LDL.64 R22, [R1+0x20] ;  /* 0x0000200001167983 */ /* 0x001ee80000100a00 */
[----:B------:R0:W-:Y:S04]  /*721f0*/  STL.64 [R1+0x3988], R20 ;  /* 0x0039881401007387 */ /* 0x0001e80000100a00 */
[----:B0-----:R-:W3:Y:S01]  /*72200*/  LDL.64 R20, [R1+0x28] ;  /* 0x0000280001147983 */ /* 0x001ee20000100a00 */
[----:B----4-:R-:W-:Y:S01]  /*72210*/  HMMA.16816.F32 R8, R12, R18, R8 ;  /* 0x000000120c08723c */ /* 0x010fe20000001808 */
[----:B--2---:R-:W-:-:S02]  /*72220*/  IMAD R4, R4, 0x100, R16 ;  /* 0x0000010004047824 */ /* 0x004fc400078e0210 */
[----:B------:R-:W-:-:S15]  /*72230*/  IMAD R5, R5, 0x100, R17 ;  /* 0x0000010005057824 */ /* 0x000fde00078e0211 */
[----:B------:R-:W-:-:S05]  /*72240*/  NOP ;  /* 0x0000000000007918 */ /* 0x000fca0000000000 */
[----:B------:R-:W-:Y:S04]  /*72250*/  STL.64 [R1+0x7b0], R8 ;  /* 0x0007b00801007387 */ /* 0x000fe80000100a00 */
[----:B------:R0:W-:Y:S04]  /*72260*/  STL.64 [R1+0x7b8], R10 ;  /* 0x0007b80a01007387 */ /* 0x0001e80000100a00 */
[----:B0-----:R-:W2:Y:S04]  /*72270*/  LDL.LU.64 R10, [R1+0x3a40] ;  /* 0x003a4000010a7983 */ /* 0x001ea80000300a00 */
[----:B------:R-:W2:Y:S04]  /*72280*/  LDL.LU.64 R8, [R1+0x3a38] ;  /* 0x003a380001087983 */ /* 0x000ea80000300a00 */
[----:B------:R-:W2:Y:S04]  /*72290*/  LDL.LU R16, [R1+0x3a34] ;  /* 0x003a340001107983 */ /* 0x000ea80000300800 */
[----:B------:R-:W2:Y:S02]  /*722a0*/  LDL.LU R17, [R1+0x3a30] ;  /* 0x003a300001117983 */ /* 0x000ea40000300800 */
[----:B--2---:R-:W-:-:S15]  /*722b0*/  HMMA.16816.F32 R8, R12, R16, R8 ;  /* 0x000000100c08723c */ /* 0x004fde0000001808 */
[----:B------:R-:W-:-:S08]  /*722c0*/  NOP ;  /* 0x0000000000007918 */ /* 0x000fd00000000000 */
        /* <DEDUP_REMOVED lines=26> */
[----:B------:R-:W2:Y:S04]  /*72470*/  LDL.LU.64 R26, [R1+0x39f8] ;  /* 0x0039f800011a7983 */ /* 0x000ea80000300a00 */
[----:B------:R-:W2:-:S15]  /*72480*/  LDL.LU.64 R24, [R1+0x39f0] ;  /* 0x0039f00001187983 */ /* 0x000e9e0000300a00 */
[----:B------:R-:W-:-:S01]  /*72490*/  NOP ;  /* 0x0000000000007918 */ /* 0x000fc20000000000 */
[----:B------:R0:W-:Y:S04]  /*724a0*/  STL.64 [R1+0x1580], R12 ;  /* 0x0015800c01007387 */ /* 0x0001e80000100a00 */
[----:B------:R1:W-:Y:S04]  /*724b0*/  STL.64 [R1+0x1588], R14 ;  /* 0x0015880e01007387 */ /* 0x0003e80000100a00 */
[----:B0-----:R-:W2:Y:S04]  /*724c0*/  LDL.LU R12, [R1+0x580] ;  /* 0x00058000010c7983 */ /* 0x001ea80000300800 */
[----:B------:R-:W2:Y:S04]  /*724d0*/  LDL.LU R13, [R1+0x584] ;  /* 0x00058400010d7983 */ /* 0x000ea80000300800 */
[----:B-1----:R-:W2:Y:S04]  /*724e0*/  LDL.LU R14, [R1+0x588] ;  /* 0x00058800010e7983 */ /* 0x002ea80000300800 */
[----:B------:R-:W2:Y:S01]  /*724f0*/  LDL.LU R15, [R1+0x58c] ;  /* 0x00058c00010f7983 */ /* 0x000ea20000300800 */
[----:B---3--:R-:W-:-:S02]  /*72500*/  IMAD R6, R6, 0x100, R16 ;  /* 0x0000010006067824 */ /* 0x008fc400078e0210 */
[----:B------:R-:W-:Y:S01]  /*72510*/  IMAD R7, R0, 0x100, R7 ;  /* 0x0000010000077824 */ /* 0x000fe200078e0207 */
[----:B------:R-:W-:Y:S02]  /*72520*/  F2FP.F16.E4M3.UNPACK_B R4, R4 ;  /* 0x00000004ff04723e */ /* 0x000fe400020006ff */
[----:B------:R-:W-:Y:S02]  /*72530*/  F2FP.F16.E4M3.UNPACK_B R5, R5 ;  /* 0x00000005ff05723e */ /* 0x000fe400020006ff */
[----:B------:R-:W-:Y:S02]  /*72540*/  F2FP.F16.E4M3.UNPACK_B R6, R6 ;  /* 0x00000006ff06723e */ /* 0x000fe400020006ff */
[----:B------:R-:W-:Y:S01]  /*72550*/  F2FP.F16.E4M3.UNPACK_B R7, R7 ;  /* 0x00000007ff07723e */ /* 0x000fe200020006ff */
[----:B------:R-:W-:Y:S01]  /*72560*/  IMAD.MOV.U32 R0, RZ, RZ, R21 ;  /* 0x000000ffff007224 */ /* 0x000fe200078e0015 */
[----:B------:R0:W-:Y:S04]  /*72570*/  STL [R1+0x3924], R2 ;  /* 0x0039240201007387 */ /* 0x0001e80000100800 */
[----:B------:R1:W-:Y:S01]  /*72580*/  STL [R1+0x3920], R3 ;  /* 0x0039200301007387 */ /* 0x0003e20000100800 */
[----:B----4-:R-:W-:Y:S03]  /*72590*/  HMMA.16816.F32 R8, R4, R22, R8 ;  /* 0x000000160408723c */ /* 0x010fe60000001808 */
[----:B------:R-:W-:Y:S03]  /*725a0*/  STL [R1+0x3928], R0 ;  /* 0x0039280001007387 */ /* 0x000fe60000100800 */
[----:B0-----:R-:W-:-:S02]  /*725b0*/  IMAD.MOV.U32 R2, RZ, RZ, R22 ;  /* 0x000000ffff027224 */ /* 0x001fc400078e0016 */
[----:B-1----:R-:W-:Y:S01]  /*725c0*/  IMAD.MOV.U32 R3, RZ, RZ, R23 ;  /* 0x000000ffff037224 */ /* 0x002fe200078e0017 */
[----:B--2---:R-:W-:-:S15]  /*725d0*/  HMMA.16816.F32 R12, R4, R20, R12 ;  /* 0x00000014040c723c */ /* 0x004fde000000180c */
[----:B------:R-:W-:-:S08]  /*725e0*/  NOP ;  /* 0x0000000000007918 */ /* 0x000fd00000000000 */
[----:B------:R-:W-:Y:S04]  /*725f0*/  STL.64 [R1+0x1e0], R12 ;  /* 0x0001e00c01007387 */ /* 0x000fe80000100a00 */
[----:B------:R0:W-:Y:S02]  /*72600*/  STL.64 [R1+0x1e8], R14 ;  /* 0x0001e80e01007387 */ /* 0x0001e40000100a00 */
[----:B0-----:R-:W-:Y:S02]  /*72610*/  HMMA.16816.F32 R12, R4, R28, R24 ;  /* 0x0000001c040c723c */ /* 0x001fe40000001818 */
[----:B------:R0:W-:Y:S04]  /*72620*/  STL.64 [R1+0x790], R8 ;  /* 0x0007900801007387 */ /* 0x0001e80000100a00 */
[----:B------:R1:W-:Y:S04]  /*72630*/  STL.64 [R1+0x798], R10 ;  /* 0x0007980a01007387 */ /* 0x0003e80000100a00 */
[----:B------:R-:W-:Y:S04]  /*72640*/  STL [R1+0x3930], R3 ;  /* 0x0039300301007387 */ /* 0x000fe80000100800 */
[----:B------:R-:W-:Y:S04]  /*72650*/  STL [R1+0x392c], R2 ;  /* 0x00392c0201007387 */ /* 0x000fe80000100800 */
[----:B0-----:R-:W2:Y:S05]  /*72660*/  LDL.LU R8, [R1+0x4c0] ;  /* 0x0004c00001087983 */ /* 0x001eaa0000300800 */
[----:B------:R-:W-:Y:S04]  /*72670*/  STL.64 [R1+0x780], R12 ;  /* 0x0007800c01007387 */ /* 0x000fe80000100a00 */
[----:B------:R-:W-:Y:S04]  /*72680*/  STL.64 [R1+0x788], R14 ;  /* 0x0007880e01007387 */ /* 0x000fe80000100a00 */
[----:B------:R-:W2:Y:S04]  /*72690*/  LDL.LU R9, [R1+0x4c4] ;  /* 0x0004c40001097983 */ /* 0x000ea80000300800 */
[----:B-1----:R-:W3:Y:S04]  /*726a0*/  LDL.LU R10, [R1+0x4c8] ;  /* 0x0004c800010a7983 */ /* 0x002ee80000300800 */
        /* <DEDUP_REMOVED lines=20> */
[----:B------:R-:W4:Y:S04]  /*727f0*/  LDL.LU R27, [R1+0x53c] ;  /* 0x00053c00011b7983 */ /* 0x000f280000300800 */
[----:B------:R-:W2:Y:S04]  /*72800*/  LDL.64 R14, [R1+0x10] ;  /* 0x00001000010e7983 */ /* 0x000ea80000100a00 */
[----:B----4-:R-:W-:Y:S04]  /*72810*/  STL.64 [R1+0x39d8], R26 ;  /* 0x0039d81a01007387 */ /* 0x010fe80000100a00 */
[----:B---3--:R0:W-:Y:S04]  /*72820*/  STL.64 [R1+0x39d0], R24 ;  /* 0x0039d01801007387 */ /* 0x0081e80000100a00 */
[----:B0-----:R-:W3:Y:S04]  /*72830*/  LDL.LU R24, [R1+0x540] ;  /* 0x0005400001187983 */ /* 0x001ee80000300800 */
[----:B------:R-:W3:Y:S04]  /*72840*/  LDL.LU R25, [R1+0x544] ;  /* 0x0005440001197983 */ /* 0x000ee80000300800 */
[----:B------:R-:W4:Y:S04]  /*72850*/  LDL.LU R26, [R1+0x548] ;  /* 0x00054800011a7983 */ /* 0x000f280000300800 */
[----:B------:R-:W4:Y:S01]  /*72860*/  LDL.LU R27, [R1+0x54c] ;  /* 0x00054c00011b7983 */ /* 0x000f220000300800 */
[----:B------:R-:W-:-:S03]  /*72870*/  IMAD.MOV.U32 R0, RZ, RZ, R29 ;  /* 0x000000ffff007224 */ /* 0x000fc600078e001d */
[----:B----4-:R-:W-:Y:S04]  /*72880*/  STL.64 [R1+0x39e8], R26 ;  /* 0x0039e81a01007387 */ /* 0x010fe80000100a00 */
[----:B---3--:R0:W-:Y:S04]  /*72890*/  STL.64 [R1+0x39e0], R24 ;  /* 0x0039e01801007387 */ /* 0x0081e80000100a00 */
[----:B0-----:R-:W3:Y:S04]  /*728a0*/  LDL.LU R24, [R1+0x550] ;  /* 0x0005500001187983 */ /* 0x001ee80000300800 */
[----:B------:R-:W3:Y:S04]  /*728b0*/  LDL.LU R25, [R1+0x554] ;  /* 0x0005540001197983 */ /* 0x000ee80000300800 */
[----:B------:R-:W3:Y:S04]  /*728c0*/  LDL.LU R26, [R1+0x558] ;  /* 0x00055800011a7983 */ /* 0x000ee80000300800 */
[----:B------:R-:W3:Y:S04]  /*728d0*/  LDL.LU R27, [R1+0x55c] ;  /* 0x00055c00011b7983 */ /* 0x000ee80000300800 */
[----:B------:R-:W4:Y:S04]  /*728e0*/  LDL.64 R28, [R1] ;  /* 0x00000000011c7983 */ /* 0x000f280000100a00 */
[----:B--2---:R-:W-:Y:S04]  /*728f0*/  STL.64 [R1+0x39a0], R22 ;  /* 0x0039a01601007387 */ /* 0x004fe80000100a00 */
[----:B------:R0:W-:Y:S04]  /*72900*/  STL.64 [R1+0x3998], R20 ;  /* 0x0039981401007387 */ /* 0x0001e80000100a00 */
        /* <DEDUP_REMOVED lines=8> */
[----:B------:R-:W2:Y:S04]  /*72990*/  LDL.LU R10, [R1+0x4e8] ;  /* 0x0004e800010a7983 */ /* 0x000ea80000300800 */
[----:B------:R-:W2:Y:S01]  /*729a0*/  LDL.LU R11, [R1+0x4ec] ;  /* 0x0004ec00010b7983 */ /* 0x000ea20000300800 */
[----:B------:R-:W-:-:S02]  /*729b0*/  IMAD.MOV.U32 R2, RZ, RZ, R15 ;  /* 0x000000ffff027224 */ /* 0x000fc400078e000f */
[----:B------:R-:W-:Y:S01]  /*729c0*/  IMAD.MOV.U32 R3, RZ, RZ, R14 ;  /* 0x000000ffff037224 */ /* 0x000fe200078e000e */
[C---:B---3--:R-:W-:Y:S01]  /*729d0*/  HMMA.16816.F32 R24, R4.reuse, R14, R24 ;  /* 0x0000000e0418723c */ /* 0x048fe20000001818 */
[----:B--2---:R-:W-:Y:S04]  /*729e0*/  STL.64 [R1+0x3980], R10 ;  /* 0x0039800a01007387 */ /* 0x004fe80000100a00 */
[----:B----4-:R0:W-:Y:S04]  /*729f0*/  STL.64 [R1+0x3978], R8 ;  /* 0x0039780801007387 */ /* 0x0101e80000100a00 */
[----:B0-----:R-:W2:Y:S04]  /*72a00*/  LDL.LU R8, [R1+0x4f0] ;  /* 0x0004f00001087983 */ /* 0x001ea80000300800 */
[----:B------:R-:W2:Y:S04]  /*72a10*/  LDL.LU R9, [R1+0x4f4] ;  /* 0x0004f40001097983 */ /* 0x000ea80000300800 */
[----:B------:R-:W2:Y:S04]  /*72a20*/  LDL.LU R10, [R1+0x4f8] ;  /* 0x0004f800010a7983 */ /* 0x000ea80000300800 */
[----:B------:R-:W2:Y:S04]  /*72a30*/  LDL.LU R11, [R1+0x4fc] ;  /* 0x0004fc00010b7983 */ /* 0x000ea80000300800 */
[----:B------:R-:W3:Y:S04]  /*72a40*/  LDL.LU R16, [R1+0x2f7c] ;  /* 0x002f7c0001107983 */ /* 0x000ee80000300800 */
[----:B------:R-:W3:Y:S04]  /*72a50*/  LDL.LU R12, [R1+0x2f78] ;  /* 0x002f7800010c7983 */ /* 0x000ee80000300800 */
[----:B------:R-:W4:Y:S04]  /*72a60*/  LDL.LU R17, [R1+0x2f84] ;  /* 0x002f840001117983 */ /* 0x000f280000300800 */
[----:B------:R-:W4:Y:S04]  /*72a70*/  LDL.LU R13, [R1+0x2f80] ;  /* 0x002f8000010d7983 */ /* 0x000f280000300800 */
[----:B------:R-:W-:Y:S04]  /*72a80*/  STL [R1+0x3934], R0 ;  /* 0x0039340001007387 */ /* 0x000fe80000100800 */
[----:B------:R-:W-:Y:S04]  /*72a90*/  STL.64 [R1+0x770], R24 ;  /* 0x0007701801007387 */ /* 0x000fe80000100a00 */
[----:B------:R0:W-:Y:S04]  /*72aa0*/  STL.64 [R1+0x778], R26 ;  /* 0x0007781a01007387 */ /* 0x0001e80000100a00 */
[----:B0-----:R-:W2:Y:S04]  /*72ab0*/  LDL.LU.64 R26, [R1+0x39e8] ;  /* 0x0039e800011a7983 */ /* 0x001ea80000300a00 */
[----:B------:R-:W2:Y:S04]  /*72ac0*/  LDL.LU.64 R24, [R1+0x39e0] ;  /* 0x0039e00001187983 */ /* 0x000ea80000300a00 */
[----:B------:R-:W4:Y:S04]  /*72ad0*/  LDL.LU R14, [R1+0x2f88] ;  /* 0x002f8800010e7983 */ /* 0x000f280000300800 */
[----:B------:R-:W4:Y:S04]  /*72ae0*/  LDL.LU R15, [R1+0x2f90] ;  /* 0x002f9000010f7983 */ /* 0x000f280000300800 */
[----:B------:R-:W-:Y:S04]  /*72af0*/  STL [R1+0x393c], R2 ;  /* 0x00393c0201007387 */ /* 0x000fe80000100800 */
[----:B------:R0:W-:Y:S04]  /*72b00*/  STL [R1+0x3938], R3 ;  /* 0x0039380301007387 */ /* 0x0001e80000100800 */
[----:B0-----:R-:W2:Y:S02]  /*72b10*/  LDL.64 R2, [R1+0x8] ;  /* 0x0000080001027983 */ /* 0x001ea40000100a00 */
        /* <DEDUP_REMOVED lines=51> */
[----:B------:R-:W2:Y:S04]  /*72e50*/  LDL.LU.64 R8, [R1+0x3968] ;  /* 0x0039680001087983 */ /* 0x000ea80000300a00 */
[----:B------:R-:W-:Y:S04]  /*72e60*/  STL.64 [R1+0x3860], R22 ;  /* 0x0038601601007387 */ /* 0x000fe80000100a00 */
[----:B------:R0:W-:Y:S01]  /*72e70*/  STL.64 [R1+0x3858], R20 ;  /* 0x0038581401007387 */ /* 0x0001e20000100a00 */
[----:B------:R-:W-:-:S02]  /*72e80*/  IMAD R12, R12, 0x100, R16 ;  /* 0x000001000c0c7824 */ /* 0x000fc400078e0210 */
[----:B----4-:R-:W-:Y:S01]  /*72e90*/  IMAD R13, R13, 0x100, R17 ;  /* 0x000001000d0d7824 */ /* 0x010fe200078e0211 */
        /* <DEDUP_REMOVED lines=20> */
[----:B------:R-:W2:Y:S04]  /*72fe0*/  LDL.LU R19, [R1+0x2f94] ;  /* 0x002f940001137983 */ /* 0x000ea80000300800 */
[----:B------:R0:W-:Y:S01]  /*72ff0*/  STL.64 [R1+0x3838], R16 ;  /* 0x0038381001007387 */ /* 0x0001e20000100a00 */
[----:B---3--:R-:W-:Y:S01]  /*73000*/  HMMA.16816.F32 R20, R4, R10, R20 ;  /* 0x0000000a0414723c */ /* 0x008fe20000001814 */
[----:B----4-:R-:W-:-:S02]  /*73010*/  IMAD R14, R14, 0x100, R18 ;  /* 0x000001000e0e7824 */ /* 0x010fc400078e0212 */
[----:B--2---:R-:W-:-:S03]  /*73020*/  IMAD R15, R15, 0x100, R19 ;  /* 0x000001000f0f7824 */ /* 0x004fc600078e0213 */
[----:B0-----:R-:W-:-:S15]  /*73030*/  HMMA.16816.F32 R16, R4, R8, R24 ;  /* 0x000000080410723c */ /* 0x001fde0000001818 */
        /* <DEDUP_REMOVED lines=18> */
[----:B----4-:R-:W-:Y:S04]  /*73160*/  STL.64 [R1+0x3888], R24 ;  /* 0x0038881801007387 */ /* 0x010fe80000100a00 */
[----:B------:R-:W-:Y:S04]  /*73170*/  STL.64 [R1+0x38a8], R26 ;  /* 0x0038a81a01007387 */ /* 0x000fe80000100a00 */
[----:B---3--:R-:W-:Y:S04]  /*73180*/  STL.64 [R1+0x3870], R22 ;  /* 0x0038701601007387 */ /* 0x008fe80000100a00 */
[----:B------:R0:W-:Y:S04]  /*73190*/  STL.64 [R1+0x3868], R20 ;  /* 0x0038681401007387 */ /* 0x0001e80000100a00 */
[----:B0-----:R-:W3:Y:S04]  /*731a0*/  LDL.LU R20, [R1+0x430] ;  /* 0x0004300001147983 */ /* 0x001ee80000300800 */
[----:B------:R-:W3:Y:S04]  /*731b0*/  LDL.LU R21, [R1+0x434] ;  /* 0x0004340001157983 */ /* 0x000ee80000300800 */
[----:B------:R-:W4:Y:S04]  /*731c0*/  LDL.LU R22, [R1+0x438] ;  /* 0x0004380001167983 */ /* 0x000f280000300800 */
[----:B------:R-:W4:Y:S04]  /*731d0*/  LDL.LU R23, [R1+0x43c] ;  /* 0x00043c0001177983 */ /* 0x000f280000300800 */
[----:B------:R-:W2:Y:S01]  /*731e0*/  LDL R24, [R1+0x8] ;  /* 0x0000080001187983 */ /* 0x000ea20000100800 */
[----:B------:R-:W-:-:S03]  /*731f0*/  IMAD.MOV.U32 R25, RZ, RZ, R0 ;  /* 0x000000ffff197224 */ /* 0x000fc600078e0000 */
[----:B------:R-:W3:Y:S04]  /*73200*/  LDL.LU R0, [R1+0x3934] ;  /* 0x0039340001007983 */ /* 0x000ee80000300800 */
[----:B--2---:R-:W-:Y:S04]  /*73210*/  STL.64 [R1+0x38c0], R24 ;  /* 0x0038c01801007387 */ /* 0x004fe80000100a00 */
[----:B----4-:R-:W-:Y:S04]  /*73220*/  STL.64 [R1+0x38a0], R22 ;  /* 0x0038a01601007387 */ /* 0x010fe80000100a00 */
        /* <DEDUP_REMOVED lines=8> */
[----:B------:R-:W4:Y:S04]  /*732b0*/  LDL.LU R2, [R1+0x392c] ;  /* 0x00392c0001027983 */ /* 0x000f280000300800 */
[----:B------:R-:W-:Y:S04]  /*732c0*/  STL.64 [R1+0x38d8], R26 ;  /* 0x0038d81a01007387 */ /* 0x000fe80000100a00 */
[----:B---3--:R-:W-:Y:S04]  /*732d0*/  STL.64 [R1+0x38b8], R22 ;  /* 0x0038b81601007387 */ /* 0x008fe80000100a00 */
[----:B--2---:R0:W-:Y:S04]  /*732e0*/  STL.64 [R1+0x38b0], R20 ;  /* 0x0038b01401007387 */ /* 0x0041e80000100a00 */
[----:B0-----:R-:W2:Y:S04]  /*732f0*/  LDL.LU R20, [R1+0x460] ;  /* 0x0004600001147983 */ /* 0x001ea80000300800 */
[----:B------:R-:W2:Y:S04]  /*73300*/  LDL.LU R21, [R1+0x464] ;  /* 0x0004640001157983 */ /* 0x000ea80000300800 */
[----:B------:R-:W3:Y:S04]  /*73310*/  LDL.LU R22, [R1+0x468] ;  /* 0x0004680001167983 */ /* 0x000ee80000300800 */
[----:B------:R-:W3:Y:S04]  /*73320*/  LDL.LU R23, [R1+0x46c] ;  /* 0x00046c0001177983 */ /* 0x000ee80000300800 */
[----:B------:R-:W2:Y:S01]  /*73330*/  LDL R24, [R1+0x18] ;  /* 0x0000180001187983 */ /* 0x000ea20000100800 */
[----:B------:R-:W-:-:S02]  /*73340*/  IMAD.MOV.U32 R25, RZ, RZ, R0 ;  /* 0x000000ffff197224 */ /* 0x000fc400078e0000 */
[----:B----4-:R-:W-:Y:S01]  /*73350*/  IMAD.MOV.U32 R26, RZ, RZ, R2 ;  /* 0x000000ffff1a7224 */ /* 0x010fe200078e0002 */
[----:B------:R-:W4:Y:S01]  /*73360*/  LDL.LU R0, [R1+0x3928] ;  /* 0x0039280001007983 */ /* 0x000f220000300800 */
[----:B------:R-:W-:-:S03]  /*73370*/  IMAD.MOV.U32 R27, RZ, RZ, R3 ;  /* 0x000000ffff1b7224 */ /* 0x000fc600078e0003 */
[----:B------:R-:W4:Y:S04]  /*73380*/  LDL.LU R2, [R1+0x3924] ;  /* 0x0039240001027983 */ /* 0x000f280000300800 */
[----:B------:R-:W4:Y:S04]  /*73390*/  LDL.LU R3, [R1+0x3920] ;  /* 0x0039200001037983 */ /* 0x000f280000300800 */
[----:B--2---:R-:W-:Y:S04]  /*733a0*/  STL.64 [R1+0x38f0], R24 ;  /* 0x0038f01801007387 */ /* 0x004fe80000100a00 */
[----:B------:R-:W-:Y:S04]  /*733b0*/  STL.64 [R1+0x3908], R26 ;  /* 0x0039081a01007387 */ /* 0x000fe80000100a00 */
[----:B---3--:R-:W-:Y:S04]  /*733c0*/  STL.64 [R1+0x38d0], R22 ;  /* 0x0038d01601007387 */ /* 0x008fe80000100a00 */
        /* <DEDUP_REMOVED lines=40> */
[----:B------:R-:W-:Y:S01]  /*73650*/  F2FP.F16.E4M3.UNPACK_B R12, R12 ;  /* 0x0000000cff0c723e */ /* 0x000fe200020006ff */
[----:B------:R-:W-:Y:S01]  /*73660*/  IMAD.MOV.U32 R25, RZ, RZ, R0 ;  /* 0x000000ffff197224 */ /* 0x000fe200078e0000 */
[----:B------:R-:W-:Y:S01]  /*73670*/  F2FP.F16.E4M3.UNPACK_B R13, R13 ;  /* 0x0000000dff0d723e */ /* 0x000fe200020006ff */
[----:B------:R-:W3:Y:S01]  /*73680*/  LDL.LU R0, [R1+0x2fb0] ;  /* 0x002fb00001007983 */ /* 0x000ee20000300800 */
[----:B------:R-:W-:-:S02]  /*73690*/  F2FP.F16.E4M3.UNPACK_B R14, R14 ;  /* 0x0000000eff0e723e */ /* 0x000fc400020006ff */
[----:B------:R-:W-:-:S07]  /*736a0*/  F2FP.F16.E4M3.UNPACK_B R15, R15 ;  /* 0x0000000fff0f723e */ /* 0x000fce00020006ff */
[----:B--2---:R-:W-:Y:S06]  /*736b0*/  HMMA.16816.F32 R24, R12, R24, R20 ;  /* 0x000000180c18723c */ /* 0x004fec0000001814 */
[----:B----4-:R-:W-:Y:S01]  /*736c0*/  HMMA.16816.F32 R4, R4, R2, R8 ;  /* 0x000000020404723c */ /* 0x010fe20000001808 */
[----:B------:R-:W2:-:S15]  /*736d0*/  LDL.LU R8, [R1+0x3f0] ;  /* 0x0003f00001087983 */ /* 0x000e9e0000300800 */
[----:B------:R-:W-:-:S07]  /*736e0*/  NOP ;  /* 0x0000000000007918 */ /* 0x000fce0000000000 */
[----:B------:R0:W-:Y:S04]  /*736f0*/  STL.64 [R1+0x1530], R4 ;  /* 0x0015300401007387 */ /* 0x0001e80000100a00 */
[----:B------:R1:W-:Y:S04]  /*73700*/  STL.64 [R1+0x1538], R6 ;  /* 0x0015380601007387 */ /* 0x0003e80000100a00 */
[----:B------:R-:W2:Y:S04]  /*73710*/  LDL.LU R9, [R1+0x3f4] ;  /* 0x0003f40001097983 */ /* 0x000ea80000300800 */
[----:B------:R-:W2:Y:S04]  /*73720*/  LDL.LU R10, [R1+0x3f8] ;  /* 0x0003f800010a7983 */ /* 0x000ea80000300800 */
[----:B------:R-:W2:Y:S04]  /*73730*/  LDL.LU R11, [R1+0x3fc] ;  /* 0x0003fc00010b7983 */ /* 0x000ea80000300800 */
[----:B0-----:R-:W4:Y:S04]  /*73740*/  LDL.LU R4, [R1+0x2f98] ;  /* 0x002f980001047983 */ /* 0x001f280000300800 */
[----:B------:R-:W4:Y:S04]  /*73750*/  LDL.LU R5, [R1+0x2fa0] ;  /* 0x002fa00001057983 */ /* 0x000f280000300800 */
[----:B-1----:R-:W4:Y:S04]  /*73760*/  LDL.LU R6, [R1+0x2fa8] ;  /* 0x002fa80001067983 */ /* 0x002f280000300800 */
[----:B------:R-:W4:Y:S04]  /*73770*/  LDL.LU R7, [R1+0x2fb4] ;  /* 0x002fb40001077983 */ /* 0x000f280000300800 */
        /* <DEDUP_REMOVED lines=93> */
[----:B0-----:R-:W4:Y:S01]  /*73d50*/  LDL.LU R19, [R1+0x2f9c] ;  /* 0x002f9c0001137983 */ /* 0x001f220000300800 */
[----:B---3--:R-:W-:Y:S03]  /*73d60*/  HMMA.16816.F32 R20, R12, R16, R20 ;  /* 0x000000100c14723c */ /* 0x008fe60000001814 */
[----:B------:R-:W-:Y:S04]  /*73d70*/  STL [R1+0x37b0], R18 ;  /* 0x0037b01201007387 */ /* 0x000fe80000100800 */
[----:B------:R-:W-:Y:S04]  /*73d80*/  STL [R1+0x373c], R16 ;  /* 0x00373c1001007387 */ /* 0x000fe80000100800 */
[----:B------:R-:W-:-:S12]  /*73d90*/  STL [R1+0x3738], R17 ;  /* 0x0037381101007387 */ /* 0x000fd80000100800 */
[----:B------:R0:W-:Y:S04]  /*73da0*/  STL.64 [R1+0x620], R20 ;  /* 0x0006201401007387 */ /* 0x0001e80000100a00 */
[----:B------:R1:W-:Y:S04]  /*73db0*/  STL.64 [R1+0x628], R22 ;  /* 0x0006281601007387 */ /* 0x0003e80000100a00 */
[----:B0-----:R-:W3:Y:S01]  /*73dc0*/  LDL.LU R20, [R1+0x340] ;  /* 0x0003400001147983 */ /* 0x001ee20000300800 */
[----:B----4-:R-:W-:Y:S02]  /*73dd0*/  IMAD R4, R4, 0x100, R19 ;  /* 0x0000010004047824 */ /* 0x010fe400078e0213 */
[----:B--2---:R-:W-:-:S15]  /*73de0*/  HMMA.16816.F32 R16, R12, R10, R24 ;  /* 0x0000000a0c10723c */ /* 0x004fde0000001818 */
[----:B------:R-:W-:-:S08]  /*73df0*/  NOP ;  /* 0x0000000000007918 */ /* 0x000fd00000000000 */
        /* <DEDUP_REMOVED lines=57> */
[----:B------:R-:W3:Y:S01]  /*74190*/  LDL.LU R27, [R1+0xcfc] ;  /* 0x000cfc00011b7983 */ /* 0x000ee20000300800 */
[----:B------:R-:W-:-:S02]  /*741a0*/  IMAD R5, R5, 0x100, R28 ;  /* 0x0000010005057824 */ /* 0x000fc400078e021c */
[----:B------:R-:W-:Y:S01]  /*741b0*/  IMAD R6, R6, 0x100, R29 ;  /* 0x0000010006067824 */ /* 0x000fe200078e021d */
[----:B------:R-:W4:Y:S04]  /*741c0*/  LDL.64 R18, [R1+0x8] ;  /* 0x0000080001127983 */ /* 0x000f280000100a00 */
[----:B------:R-:W4:Y:S04]  /*741d0*/  LDL.64 R28, [R1] ;  /* 0x00000000011c7983 */ /* 0x000f280000100a00 */
[----:B--2---:R-:W-:Y:S04]  /*741e0*/  STL.64 [R1+0x3780], R22 ;  /* 0x0037801601007387 */ /* 0x004fe80000100a00 */
        /* <DEDUP_REMOVED lines=9> */
[----:B0-----:R-:W3:Y:S04]  /*74280*/  LDL.LU.64 R26, [R1+0x3820] ;  /* 0x00382000011a7983 */ /* 0x001ee80000300a00 */
[----:B------:R-:W3:Y:S04]  /*74290*/  LDL.LU.64 R24, [R1+0x3818] ;  /* 0x0038180001187983 */ /* 0x000ee80000300a00 */
[----:B------:R0:W-:Y:S04]  /*742a0*/  STL.64 [R1+0x3730], R10 ;  /* 0x0037300a01007387 */ /* 0x0001e80000100a00 */
[----:B0-----:R-:W4:Y:S04]  /*742b0*/  LDL.64 R10, [R1+0x28] ;  /* 0x00002800010a7983 */ /* 0x001f280000100a00 */
[----:B------:R-:W-:Y:S01]  /*742c0*/  STL.64 [R1+0x3728], R8 ;  /* 0x0037280801007387 */ /* 0x000fe20000100a00 */
[----:B---3--:R-:W-:Y:S03]  /*742d0*/  HMMA.16816.F32 R12, R12, R2, R24 ;  /* 0x000000020c0c723c */ /* 0x008fe60000001818 */
[----:B------:R-:W4:Y:S04]  /*742e0*/  LDL.LU.64 R26, [R1+0x3810] ;  /* 0x00381000011a7983 */ /* 0x000f280000300a00 */
[----:B------:R-:W4:Y:S01]  /*742f0*/  LDL.LU.64 R24, [R1+0x3808] ;  /* 0x0038080001187983 */ /* 0x000f220000300a00 */
[----:B------:R-:W-:Y:S01]  /*74300*/  IMAD R7, R0, 0x100, R7 ;  /* 0x0000010000077824 */ /* 0x000fe200078e0207 */
[----:B------:R-:W-:-:S02]  /*74310*/  F2FP.F16.E4M3.UNPACK_B R4, R4 ;  /* 0x00000004ff04723e */ /* 0x000fc400020006ff */
[----:B------:R-:W-:Y:S02]  /*74320*/  F2FP.F16.E4M3.UNPACK_B R5, R5 ;  /* 0x00000005ff05723e */ /* 0x000fe400020006ff */
[----:B------:R-:W-:Y:S02]  /*74330*/  F2FP.F16.E4M3.UNPACK_B R6, R6 ;  /* 0x00000006ff06723e */ /* 0x000fe400020006ff */
[----:B------:R-:W-:-:S08]  /*74340*/  F2FP.F16.E4M3.UNPACK_B R7, R7 ;  /* 0x00000007ff07723e */ /* 0x000fd000020006ff */
[----:B------:R0:W-:Y:S04]  /*74350*/  STL.64 [R1+0x1520], R12 ;  /* 0x0015200c01007387 */ /* 0x0001e80000100a00 */
[----:B------:R1:W-:Y:S04]  /*74360*/  STL.64 [R1+0x1528], R14 ;  /* 0x0015280e01007387 */ /* 0x0003e80000100a00 */
[----:B0-----:R-:W3:Y:S04]  /*74370*/  LDL.64 R12, [R1+0x20] ;  /* 0x00002000010c7983 */ /* 0x001ee80000100a00 */
[----:B-1----:R-:W2:Y:S01]  /*74380*/  LDL.64 R14, [R1+0x18] ;  /* 0x00001800010e7983 */ /* 0x002ea20000100a00 */
        /* <DEDUP_REMOVED lines=22> */
[----:B------:R-:W-:-:S03]  /*744f0*/  IMAD.MOV.U32 R9, RZ, RZ, R13 ;  /* 0x000000ffff097224 */ /* 0x000fc600078e000d */
        /* <DEDUP_REMOVED lines=21> */
[----:B------:R-:W4:Y:S01]  /*74650*/  LDL.LU R18, [R1+0x37b0] ;  /* 0x0037b00001127983 */ /* 0x000f220000300800 */
        /* <DEDUP_REMOVED lines=48> */
[----:B--2---:R0:W-:Y:S02]  /*74960*/  STL.64 [R1+0x3670], R26 ;  /* 0x0036701a01007387 */ /* 0x0041e40000100a00 */
[----:B0-----:R-:W-:-:S02]  /*74970*/  IMAD.MOV.U32 R26, RZ, RZ, R19 ;  /* 0x000000ffff1a7224 */ /* 0x001fc400078e0013 */
[----:B------:R-:W-:Y:S01]  /*74980*/  IMAD.MOV.U32 R27, RZ, RZ, R17 ;  /* 0x000000ffff1b7224 */ /* 0x000fe200078e0011 */
[----:B------:R-:W2:Y:S04]  /*74990*/  LDL.LU R19, [R1+0x3750] ;  /* 0x0037500001137983 */ /* 0x000ea80000300800 */
[----:B----4-:R-:W-:Y:S04]  /*749a0*/  STL.64 [R1+0x3668], R24 ;  /* 0x0036681801007387 */ /* 0x010fe80000100a00 */
[----:B------:R-:W-:Y:S04]  /*749b0*/  STL.64 [R1+0x3688], R26 ;  /* 0x0036881a01007387 */ /* 0x000fe80000100a00 */
[----:B------:R-:W-:Y:S04]  /*749c0*/  STL.64 [R1+0x3650], R22 ;  /* 0x0036501601007387 */ /* 0x000fe80000100a00 */
[----:B------:R0:W-:Y:S04]  /*749d0*/  STL.64 [R1+0x3648], R20 ;  /* 0x0036481401007387 */ /* 0x0001e80000100a00 */
[----:B0-----:R-:W4:Y:S04]  /*749e0*/  LDL.LU R20, [R1+0x270] ;  /* 0x0002700001147983 */ /* 0x001f280000300800 */
[----:B------:R-:W4:Y:S04]  /*749f0*/  LDL.LU R21, [R1+0x274] ;  /* 0x0002740001157983 */ /* 0x000f280000300800 */
        /* <DEDUP_REMOVED lines=9> */
[----:B----4-:R0:W-:Y:S04]  /*74a90*/  STL.64 [R1+0x3678], R20 ;  /* 0x0036781401007387 */ /* 0x0101e80000100a00 */
[----:B0-----:R-:W3:Y:S04]  /*74aa0*/  LDL.LU R20, [R1+0x290] ;  /* 0x0002900001147983 */ /* 0x001ee80000300800 */
[----:B------:R-:W3:Y:S04]  /*74ab0*/  LDL.LU R21, [R1+0x294] ;  /* 0x0002940001157983 */ /* 0x000ee80000300800 */
[----:B------:R-:W4:Y:S04]  /*74ac0*/  LDL.LU R22, [R1+0x298] ;  /* 0x0002980001167983 */ /* 0x000f280000300800 */
[----:B------:R-:W4:Y:S01]  /*74ad0*/  LDL.LU R23, [R1+0x29c] ;  /* 0x00029c0001177983 */ /* 0x000f220000300800 */
[----:B------:R-:W-:-:S02]  /*74ae0*/  IMAD.MOV.U32 R24, RZ, RZ, R12 ;  /* 0x000000ffff187224 */ /* 0x000fc400078e000c */
[----:B------:R-:W-:-:S05]  /*74af0*/  IMAD.MOV.U32 R25, RZ, RZ, R11 ;  /* 0x000000ffff197224 */ /* 0x000fca00078e000b */
[----:B------:R-:W-:Y:S04]  /*74b00*/  STL.64 [R1+0x36d0], R24 ;  /* 0x0036d01801007387 */ /* 0x000fe80000100a00 */
[----:B----4-:R-:W-:Y:S04]  /*74b10*/  STL.64 [R1+0x3698], R22 ;  /* 0x0036981601007387 */ /* 0x010fe80000100a00 */
[----:B---3--:R0:W-:Y:S04]  /*74b20*/  STL.64 [R1+0x3690], R20 ;  /* 0x0036901401007387 */ /* 0x0081e80000100a00 */
[----:B0-----:R-:W3:Y:S04]  /*74b30*/  LDL.LU R20, [R1+0x2a0] ;  /* 0x0002a00001147983 */ /* 0x001ee80000300800 */
[----:B------:R-:W3:Y:S04]  /*74b40*/  LDL.LU R21, [R1+0x2a4] ;  /* 0x0002a40001157983 */ /* 0x000ee80000300800 */
[----:B------:R-:W4:Y:S04]  /*74b50*/  LDL.LU R22, [R1+0x2a8] ;  /* 0x0002a80001167983 */ /* 0x000f280000300800 */
[----:B------:R-:W4:Y:S01]  /*74b60*/  LDL.LU R23, [R1+0x2ac] ;  /* 0x0002ac0001177983 */ /* 0x000f220000300800 */
[----:B------:R-:W-:-:S02]  /*74b70*/  IMAD.MOV.U32 R26, RZ, RZ, R10 ;  /* 0x000000ffff1a7224 */ /* 0x000fc400078e000a */
[----:B------:R-:W-:Y:S02]  /*74b80*/  IMAD.MOV.U32 R27, RZ, RZ, R9 ;  /* 0x000000ffff1b7224 */ /* 0x000fe400078e0009 */
[----:B------:R-:W-:-:S03]  /*74b90*/  IMAD.MOV.U32 R24, RZ, RZ, R8 ;  /* 0x000000ffff187224 */ /* 0x000fc600078e0008 */
[----:B------:R-:W-:Y:S01]  /*74ba0*/  STL.64 [R1+0x36e8], R26 ;  /* 0x0036e81a01007387 */ /* 0x000fe20000100a00 */
[----:B------:R-:W-:-:S03]  /*74bb0*/  IMAD.MOV.U32 R25, RZ, RZ, R0 ;  /* 0x000000ffff197224 */ /* 0x000fc600078e0000 */
[----:B----4-:R-:W-:Y:S04]  /*74bc0*/  STL.64 [R1+0x36b0], R22 ;  /* 0x0036b01601007387 */ /* 0x010fe80000100a00 */
[----:B---3--:R0:W-:Y:S04]  /*74bd0*/  STL.64 [R1+0x36a8], R20 ;  /* 0x0036a81401007387 */ /* 0x0081e80000100a00 */
[----:B0-----:R-:W3:Y:S04]  /*74be0*/  LDL.LU R20, [R1+0x2b0] ;  /* 0x0002b00001147983 */ /* 0x001ee80000300800 */
[----:B------:R-:W3:Y:S04]  /*74bf0*/  LDL.LU R21, [R1+0x2b4] ;  /* 0x0002b40001157983 */ /* 0x000ee80000300800 */
[----:B------:R-:W4:Y:S04]  /*74c00*/  LDL.LU R22, [R1+0x2b8] ;  /* 0x0002b80001167983 */ /* 0x000f280000300800 */
[----:B------:R-:W4:Y:S04]  /*74c10*/  LDL.LU R23, [R1+0x2bc] ;  /* 0x0002bc0001177983 */ /* 0x000f280000300800 */
        /* <DEDUP_REMOVED lines=28> */
[----:B------:R-:W-:Y:S04]  /*74de0*/  STL.64 [R1+0x3720], R26 ;  /* 0x0037201a01007387 */ /* 0x000fe80000100a00 */
[----:B------:R0:W-:Y:S04]  /*74df0*/  STL.64 [R1+0x3718], R24 ;  /* 0x0037181801007387 */ /* 0x0001e80000100a00 */
[----:B0-----:R-:W3:Y:S04]  /*74e00*/  LDL.LU R24, [R1+0xce0] ;  /* 0x000ce00001187983 */ /* 0x001ee80000300800 */
[----:B------:R-:W3:Y:S04]  /*74e10*/  LDL.LU R25, [R1+0xce4] ;  /* 0x000ce40001197983 */ /* 0x000ee80000300800 */
[----:B------:R-:W3:Y:S04]  /*74e20*/  LDL.LU R26, [R1+0xce8] ;  /* 0x000ce800011a7983 */ /* 0x000ee80000300800 */
[----:B------:R-:W3:Y:S04]  /*74e30*/  LDL.LU R27, [R1+0xcec] ;  /* 0x000cec00011b7983 */ /* 0x000ee80000300800 */
        /* <DEDUP_REMOVED lines=12> */
[----:B------:R-:W-:Y:S01]  /*74f00*/  HMMA.16816.F32 R8, R4, R18, R8 ;  /* 0x000000120408723c */ /* 0x000fe20000001808 */
[----:B------:R-:W-:-:S02]  /*74f10*/  IMAD R12, R12, 0x100, R16 ;  /* 0x000001000c0c7824 */ /* 0x000fc400078e0210 */
[----:B------:R-:W-:Y:S01]  /*74f20*/  IMAD R13, R13, 0x100, R17 ;  /* 0x000001000d0d7824 */ /* 0x000fe200078e0211 */
        /* <DEDUP_REMOVED lines=16> */
[----:B0-----:R-:W3:Y:S04]  /*75030*/  LDL.LU.64 R10, [R1+0x3730] ;  /* 0x00373000010a7983 */ /* 0x001ee80000300a00 */
[----:B------:R-:W4:Y:S04]  /*75040*/  LDL.LU.64 R8, [R1+0x3728] ;  /* 0x0037280001087983 */ /* 0x000f280000300a00 */
[----:B------:R0:W-:Y:S04]  /*75050*/  STL [R1+0x3614], R16 ;  /* 0x0036141001007387 */ /* 0x0001e80000100800 */
[----:B0-----:R-:W2:Y:S04]  /*75060*/  LDL.LU R16, [R1+0x2fcc] ;  /* 0x002fcc0001107983 */ /* 0x001ea80000300800 */
[----:B------:R-:W-:Y:S01]  /*75070*/  STL [R1+0x3610], R17 ;  /* 0x0036101101007387 */ /* 0x000fe20000100800 */
[----:B---3--:R-:W-:-:S15]  /*75080*/  HMMA.16816.F32 R24, R4, R10, R24 ;  /* 0x0000000a0418723c */ /* 0x008fde0000001818 */
[----:B------:R-:W-:-:S08]  /*75090*/  NOP ;  /* 0x0000000000007918 */ /* 0x000fd00000000000 */
[----:B------:R-:W-:Y:S04]  /*750a0*/  STL.64 [R1+0x13c0], R24 ;  /* 0x0013c01801007387 */ /* 0x000fe80000100a00 */
[----:B------:R0:W-:Y:S04]  /*750b0*/  STL.64 [R1+0x13c8], R26 ;  /* 0x0013c81a01007387 */ /* 0x0001e80000100a00 */
[----:B0-----:R-:W4:Y:S04]  /*750c0*/  LDL.LU.64 R26, [R1+0x3720] ;  /* 0x00372000011a7983 */ /* 0x001f280000300a00 */
[----:B------:R-:W4:Y:S04]  /*750d0*/  LDL.LU.64 R24, [R1+0x3718] ;  /* 0x0037180001187983 */ /* 0x000f280000300a00 */
[----:B------:R-:W-:Y:S01]  /*750e0*/  STL [R1+0x35f8], R11 ;  /* 0x0035f80b01007387 */ /* 0x000fe20000100800 */
[----:B----4-:R-:W-:-:S15]  /*750f0*/  HMMA.16816.F32 R24, R4, R8, R24 ;  /* 0x000000080418723c */ /* 0x010fde0000001818 */
[----:B------:R-:W-:-:S08]  /*75100*/  NOP ;  /* 0x0000000000007918 */ /* 0x000fd00000000000 */
[----:B------:R-:W-:Y:S04]  /*75110*/  STL.64 [R1+0x13b0], R24 ;  /* 0x0013b01801007387 */ /* 0x000fe80000100a00 */
[----:B------:R0:W-:Y:S04]  /*75120*/  STL.64 [R1+0x13b8], R26 ;  /* 0x0013b81a01007387 */ /* 0x0001e80000100a00 */
[----:B0-----:R-:W3:Y:S04]  /*75130*/  LDL.LU.64 R26, [R1+0x3710] ;  /* 0x00371000011a7983 */ /* 0x001ee80000300a00 */
[----:B------:R-:W3:Y:S01]  /*75140*/  LDL.LU.64 R24, [R1+0x3708] ;  /* 0x0037080001187983 */ /* 0x000ee20000300a00 */
[----:B--2---:R-:W-:-:S02]  /*75150*/  IMAD R14, R14, 0x100, R16 ;  /* 0x000001000e0e7824 */ /* 0x004fc400078e0210 */
[----:B------:R-:W-:Y:S01]  /*75160*/  IMAD R15, R0, 0x100, R15 ;  /* 0x00000100000f7824 */ /* 0x000fe200078e020f */
[----:B------:R-:W-:Y:S02]  /*75170*/  F2FP.F16.E4M3.UNPACK_B R12, R12 ;  /* 0x0000000cff0c723e */ /* 0x000fe400020006ff */
[----:B------:R-:W-:Y:S01]  /*75180*/  F2FP.F16.E4M3.UNPACK_B R13, R13 ;  /* 0x0000000dff0d723e */ /* 0x000fe200020006ff */
[----:B---3--:R-:W-:Y:S01]  /*75190*/  HMMA.16816.F32 R4, R4, R2, R24 ;  /* 0x000000020404723c */ /* 0x008fe20000001818 */
[----:B------:R-:W2:Y:S01]  /*751a0*/  LDL.LU.64 R24, [R1+0x3700] ;  /* 0x0037000001187983 */ /* 0x000ea20000300a00 */
[----:B------:R-:W-:Y:S02]  /*751b0*/  F2FP.F16.E4M3.UNPACK_B R14, R14 ;  /* 0x0000000eff0e723e */ /* 0x000fe400020006ff */
[----:B------:R-:W-:-:S15]  /*751c0*/  F2FP.F16.E4M3.UNPACK_B R15, R15 ;  /* 0x0000000fff0f723e */ /* 0x000fde00020006ff */
[----:B------:R-:W-:-:S04]  /*751d0*/  NOP ;  /* 0x0000000000007918 */ /* 0x000fc80000000000 */
        /* <DEDUP_REMOVED lines=55> */
[----:B------:R0:W-:Y:S04]  /*75550*/  STL.64 [R1+0x3588], R28 ;  /* 0x0035881c01007387 */ /* 0x0001e80000100a00 */
[----:B0-----:R-:W4:Y:S01]  /*75560*/  LDL.64 R28, [R1+0x28] ;  /* 0x00002800011c7983 */ /* 0x001f220000100a00 */
[C---:B--2---:R-:W-:Y:S06]  /*75570*/  HMMA.16816.F32 R20, R12.reuse, R26, R20 ;  /* 0x0000001a0c14723c */ /* 0x044fec0000001814 */
[----:B---3--:R-:W-:-:S15]  /*75580*/  HMMA.16816.F32 R4, R12, R24, R4 ;  /* 0x000000180c04723c */ /* 0x008fde0000001804 */
[----:B------:R-:W-:-:S02]  /*75590*/  NOP ;  /* 0x0000000000007918 */ /* 0x000fc40000000000 */
[----:B------:R-:W-:Y:S04]  /*755a0*/  STL.64 [R1+0x4c0], R20 ;  /* 0x0004c01401007387 */ /* 0x000fe80000100a00 */
[----:B------:R0:W-:Y:S04]  /*755b0*/  STL.64 [R1+0x4c8], R22 ;  /* 0x0004c81601007387 */ /* 0x0001e80000100a00 */
[----:B0-----:R-:W2:Y:S04]  /*755c0*/  LDL.LU.64 R22, [R1+0x3650] ;  /* 0x0036500001167983 */ /* 0x001ea80000300a00 */
[----:B------:R-:W3:Y:S04]  /*755d0*/  LDL.LU.64 R20, [R1+0x3648] ;  /* 0x0036480001147983 */ /* 0x000ee80000300a00 */
[----:B------:R-:W4:Y:S04]  /*755e0*/  LDL.LU R16, [R1+0x2fdc] ;  /* 0x002fdc0001107983 */ /* 0x000f280000300800 */
[----:B------:R0:W-:Y:S04]  /*755f0*/  STL.64 [R1+0x4b0], R4 ;  /* 0x0004b00401007387 */ /* 0x0001e80000100a00 */
[----:B------:R-:W-:Y:S04]  /*75600*/  STL.64 [R1+0x4b8], R6 ;  /* 0x0004b80601007387 */ /* 0x000fe80000100a00 */
[----:B0-----:R-:W3:Y:S04]  /*75610*/  LDL.LU R4, [R1+0x2fd8] ;  /* 0x002fd80001047983 */ /* 0x001ee80000300800 */
[----:B------:R-:W4:Y:S04]  /*75620*/  LDL.LU R17, [R1+0x2fe4] ;  /* 0x002fe40001117983 */ /* 0x000f280000300800 */
[----:B------:R-:W-:Y:S04]  /*75630*/  STL.64 [R1+0x3630], R18 ;  /* 0x0036301201007387 */ /* 0x000fe80000100a00 */
[----:B----4-:R0:W-:Y:S04]  /*75640*/  STL.64 [R1+0x3628], R16 ;  /* 0x0036281001007387 */ /* 0x0101e80000100a00 */
        /* <DEDUP_REMOVED lines=28> */
[----:B------:R-:W-:Y:S04]  /*75810*/  STL.64 [R1+0x3580], R26 ;  /* 0x0035801a01007387 */ /* 0x000fe80000100a00 */
        /* <DEDUP_REMOVED lines=27> */
[----:B---3--:R-:W-:Y:S01]  /*759d0*/  HMMA.16816.F32 R8, R12, R18, R8 ;  /* 0x000000120c08723c */ /* 0x008fe20000001808 */
[----:B----4-:R-:W-:-:S02]  /*759e0*/  IMAD R4, R4, 0x100, R16 ;  /* 0x0000010004047824 */ /* 0x010fc400078e0210 */
[----:B------:R-:W-:-:S15]  /*759f0*/  IMAD R5, R5, 0x100, R17 ;  /* 0x0000010005057824 */ /* 0x000fde00078e0211 */
[----:B------:R-:W-:-:S05]  /*75a00*/  NOP ;  /* 0x0000000000007918 */ /* 0x000fca0000000000 */
        /* <DEDUP_REMOVED lines=14> */
[----:B0-----:R-:W4:Y:S04]  /*75af0*/  LDL.LU R16, [R1+0xcb0] ;  /* 0x000cb00001107983 */ /* 0x001f280000300800 */
[----:B------:R-:W4:Y:S04]  /*75b00*/  LDL.LU R17, [R1+0xcb4] ;  /* 0x000cb40001117983 */ /* 0x000f280000300800 */
[----:B------:R-:W4:Y:S04]  /*75b10*/  LDL.LU R18, [R1+0xcb8] ;  /* 0x000cb80001127983 */ /* 0x000f280000300800 */
[----:B------:R-:W4:Y:S01]  /*75b20*/  LDL.LU R19, [R1+0xcbc] ;  /* 0x000cbc0001137983 */ /* 0x000f220000300800 */
[----:B---3--:R-:W-:-:S03]  /*75b30*/  IMAD R6, R6, 0x100, R11 ;  /* 0x0000010006067824 */ /* 0x008fc600078e020b */
[----:B------:R-:W2:Y:S02]  /*75b40*/  LDL.LU R11, [R1+0x35f8] ;  /* 0x0035f800010b7983 */ /* 0x000ea40000300800 */
[----:B--2---:R-:W-:-:S15]  /*75b50*/  HMMA.16816.F32 R24, R12, R10, R24 ;  /* 0x0000000a0c18723c */ /* 0x004fde0000001818 */
[----:B------:R-:W-:-:S08]  /*75b60*/  NOP ;  /* 0x0000000000007918 */ /* 0x000fd00000000000 */
[----:B------:R-:W-:Y:S04]  /*75b70*/  STL.64 [R1+0x13a0], R24 ;  /* 0x0013a01801007387 */ /* 0x000fe80000100a00 */
[----:B------:R0:W-:Y:S04]  /*75b80*/  STL.64 [R1+0x13a8], R26 ;  /* 0x0013a81a01007387 */ /* 0x0001e80000100a00 */
[----:B0-----:R-:W2:Y:S04]  /*75b90*/  LDL.LU.64 R26, [R1+0x35f0] ;  /* 0x0035f000011a7983 */ /* 0x001ea80000300a00 */
[----:B------:R-:W2:Y:S01]  /*75ba0*/  LDL.LU.64 R24, [R1+0x35e8] ;  /* 0x0035e80001187983 */ /* 0x000ea20000300a00 */
[----:B------:R-:W-:Y:S01]  /*75bb0*/  IMAD R7, R0, 0x100, R7 ;  /* 0x0000010000077824 */ /* 0x000fe200078e0207 */
[----:B------:R-:W-:Y:S01]  /*75bc0*/  F2FP.F16.E4M3.UNPACK_B R4, R4 ;  /* 0x00000004ff04723e */ /* 0x000fe200020006ff */
[----:B----4-:R-:W-:Y:S01]  /*75bd0*/  HMMA.16816.F32 R16, R12, R8, R16 ;  /* 0x000000080c10723c */ /* 0x010fe20000001810 */
[----:B------:R-:W-:Y:S01]  /*75be0*/  F2FP.F16.E4M3.UNPACK_B R5, R5 ;  /* 0x00000005ff05723e */ /* 0x000fe200020006ff */
[----:B------:R-:W-:Y:S01]  /*75bf0*/  STL [R1+0x3504], R10 ;  /* 0x0035040a01007387 */ /* 0x000fe20000100800 */
[----:B------:R-:W-:-:S02]  /*75c00*/  F2FP.F16.E4M3.UNPACK_B R6, R6 ;  /* 0x00000006ff06723e */ /* 0x000fc400020006ff */
[----:B------:R-:W-:Y:S01]  /*75c10*/  F2FP.F16.E4M3.UNPACK_B R7, R7 ;  /* 0x00000007ff07723e */ /* 0x000fe200020006ff */
[----:B------:R-:W-:Y:S04]  /*75c20*/  STL [R1+0x3500], R11 ;  /* 0x0035000b01007387 */ /* 0x000fe80000100800 */
[----:B------:R-:W-:Y:S04]  /*75c30*/  STL [R1+0x350c], R8 ;  /* 0x00350c0801007387 */ /* 0x000fe80000100800 */
[----:B------:R0:W-:Y:S02]  /*75c40*/  STL [R1+0x3508], R9 ;  /* 0x0035080901007387 */ /* 0x0001e40000100800 */
[----:B0-----:R-:W-:Y:S07]  /*75c50*/  HMMA.16816.F32 R8, R12, R2, R20 ;  /* 0x000000020c08723c */ /* 0x001fee0000001814 */
[----:B------:R0:W-:Y:S04]  /*75c60*/  STL.64 [R1+0x1390], R16 ;  /* 0x0013901001007387 */ /* 0x0001e80000100a00 */
[----:B------:R1:W-:Y:S04]  /*75c70*/  STL.64 [R1+0x1398], R18 ;  /* 0x0013981201007387 */ /* 0x0003e80000100a00 */
[----:B------:R-:W-:Y:S04]  /*75c80*/  STL [R1+0x3514], R2 ;  /* 0x0035140201007387 */ /* 0x000fe80000100800 */
[----:B------:R-:W-:Y:S04]  /*75c90*/  STL [R1+0x3510], R3 ;  /* 0x0035100301007387 */ /* 0x000fe80000100800 */
[----:B------:R-:W-:Y:S04]  /*75ca0*/  STL.64 [R1+0x1560], R8 ;  /* 0x0015600801007387 */ /* 0x000fe80000100a00 */
[----:B------:R-:W-:Y:S01]  /*75cb0*/  STL.64 [R1+0x1568], R10 ;  /* 0x0015680a01007387 */ /* 0x000fe20000100a00 */
[----:B--2---:R-:W-:-:S15]  /*75cc0*/  HMMA.16816.F32 R12, R4, R28, R24 ;  /* 0x0000001c040c723c */ /* 0x004fde0000001818 */
[----:B------:R-:W-:-:S08]  /*75cd0*/  NOP ;  /* 0x0000000000007918 */ /* 0x000fd00000000000 */
[----:B------:R-:W-:Y:S04]  /*75ce0*/  STL.64 [R1+0xf0], R12 ;  /* 0x0000f00c01007387 */ /* 0x000fe80000100a00 */
[----:B------:R-:W-:Y:S04]  /*75cf0*/  STL.64 [R1+0xf8], R14 ;  /* 0x0000f80e01007387 */ /* 0x000fe80000100a00 */
[----:B0-----:R-:W2:Y:S04]  /*75d00*/  LDL.LU R16, [R1+0xc10] ;  /* 0x000c100001107983 */ /* 0x001ea80000300800 */
[----:B------:R-:W2:Y:S04]  /*75d10*/  LDL.LU R17, [R1+0xc14] ;  /* 0x000c140001117983 */ /* 0x000ea80000300800 */
[----:B-1----:R-:W3:Y:S04]  /*75d20*/  LDL.LU R18, [R1+0xc18] ;  /* 0x000c180001127983 */ /* 0x002ee80000300800 */
        /* <DEDUP_REMOVED lines=15> */
[----:B--2---:R0:W-:Y:S04]  /*75e20*/  STL.64 [R1+0x35a0], R20 ;  /* 0x0035a01401007387 */ /* 0x0041e80000100a00 */
[----:B0-----:R-:W2:Y:S04]  /*75e30*/  LDL.64 R20, [R1+0x8] ;  /* 0x0000080001147983 */ /* 0x001ea80000100a00 */
[----:B--2---:R0:W-:Y:S04]  /*75e40*/  STL.64 [R1+0x35b8], R20 ;  /* 0x0035b81401007387 */ /* 0x0041e80000100a00 */
[----:B0-----:R-:W2:Y:S01]  /*75e50*/  LDL.64 R20, [R1+0x10] ;  /* 0x0000100001147983 */ /* 0x001ea20000100a00 */
[----:B------:R-:W-:-:S02]  /*75e60*/  IMAD.MOV.U32 R11, RZ, RZ, R28 ;  /* 0x000000ffff0b7224 */ /* 0x000fc400078e001c */
[----:B------:R-:W-:Y:S01]  /*75e70*/  IMAD.MOV.U32 R0, RZ, RZ, R29 ;  /* 0x000000ffff007224 */ /* 0x000fe200078e001d */
[----:B--2---:R0:W-:Y:S04]  /*75e80*/  STL.64 [R1+0x35d0], R20 ;  /* 0x0035d01401007387 */ /* 0x0041e80000100a00 */
[----:B------:R-:W2:Y:S04]  /*75e90*/  LDL.LU R22, [R1+0xc68] ;  /* 0x000c680001167983 */ /* 0x000ea80000300800 */
[----:B------:R-:W2:Y:S04]  /*75ea0*/  LDL.LU R23, [R1+0xc6c] ;  /* 0x000c6c0001177983 */ /* 0x000ea80000300800 */
[----:B0-----:R-:W4:Y:S04]  /*75eb0*/  LDL.64 R20, [R1+0x20] ;  /* 0x0000200001147983 */ /* 0x001f280000100a00 */
[----:B------:R-:W2:Y:S04]  /*75ec0*/  LDL.64 R2, [R1+0x18] ;  /* 0x0000180001027983 */ /* 0x000ea80000100a00 */
[----:B------:R-:W2:Y:S04]  /*75ed0*/  LDL.64 R28, [R1] ;  /* 0x00000000011c7983 */ /* 0x000ea80000100a00 */
        /* <DEDUP_REMOVED lines=30> */
[----:B------:R-:W-:Y:S04]  /*760c0*/  STL [R1+0x351c], R0 ;  /* 0x00351c0001007387 */ /* 0x000fe80000100800 */
[----:B------:R0:W-:Y:S04]  /*760d0*/  STL [R1+0x3518], R11 ;  /* 0x0035180b01007387 */ /* 0x0001e80000100800 */
[----:B------:R-:W2:Y:S04]  /*760e0*/  LDL.LU R8, [R1+0xc90] ;  /* 0x000c900001087983 */ /* 0x000ea80000300800 */
[----:B------:R-:W2:Y:S04]  /*760f0*/  LDL.LU R9, [R1+0xc94] ;  /* 0x000c940001097983 */ /* 0x000ea80000300800 */
[----:B------:R-:W2:Y:S04]  /*76100*/  LDL.LU R10, [R1+0xc98] ;  /* 0x000c9800010a7983 */ /* 0x000ea80000300800 */
[----:B0-----:R-:W2:Y:S01]  /*76110*/  LDL.LU R11, [R1+0xc9c] ;  /* 0x000c9c00010b7983 */ /* 0x001ea20000300800 */
        /* <DEDUP_REMOVED lines=8> */
[----:B------:R-:W3:Y:S01]  /*761a0*/  LDL.LU.64 R20, [R1+0x35d0] ;  /* 0x0035d00001147983 */ /* 0x000ee20000300a00 */
[----:B--2---:R-:W-:Y:S03]  /*761b0*/  HMMA.16816.F32 R8, R4, R2, R8 ;  /* 0x000000020408723c */ /* 0x004fe60000001808 */
[----:B------:R-:W-:-:S15]  /*761c0*/  STL [R1+0x3520], R15 ;  /* 0x0035200f01007387 */ /* 0x000fde0000100800 */
[----:B------:R-:W-:-:S05]  /*761d0*/  NOP ;  /* 0x0000000000007918 */ /* 0x000fca0000000000 */
[----:B------:R-:W-:Y:S04]  /*761e0*/  STL.64 [R1+0x450], R8 ;  /* 0x0004500801007387 */ /* 0x000fe80000100a00 */
[----:B------:R0:W-:Y:S02]  /*761f0*/  STL.64 [R1+0x458], R10 ;  /* 0x0004580a01007387 */ /* 0x0001e40000100a00 */
[----:B0-----:R-:W-:Y:S01]  /*76200*/  IMAD.MOV.U32 R10, RZ, RZ, R3 ;  /* 0x000000ffff0a7224 */ /* 0x001fe200078e0003 */
[----:B---3--:R-:W-:Y:S06]  /*76210*/  HMMA.16816.F32 R24, R4, R20, R24 ;  /* 0x000000140418723c */ /* 0x008fec0000001818 */
[----:B------:R-:W-:-:S02]  /*76220*/  IMAD.MOV.U32 R3, RZ, RZ, R20 ;  /* 0x000000ffff037224 */ /* 0x000fc400078e0014 */
[----:B------:R-:W-:-:S15]  /*76230*/  IMAD.MOV.U32 R8, RZ, RZ, R21 ;  /* 0x000000ffff087224 */ /* 0x000fde00078e0015 */
[----:B------:R-:W-:Y:S04]  /*76240*/  STL.64 [R1+0x440], R24 ;  /* 0x0004401801007387 */ /* 0x000fe80000100a00 */
[----:B------:R0:W-:Y:S04]  /*76250*/  STL.64 [R1+0x448], R26 ;  /* 0x0004481a01007387 */ /* 0x0001e80000100a00 */
[----:B0-----:R-:W2:Y:S04]  /*76260*/  LDL.LU.64 R26, [R1+0x35c8] ;  /* 0x0035c800011a7983 */ /* 0x001ea80000300a00 */
[----:B------:R-:W2:Y:S04]  /*76270*/  LDL.LU.64 R24, [R1+0x35c0] ;  /* 0x0035c00001187983 */ /* 0x000ea80000300a00 */
[----:B------:R-:W2:Y:S01]  /*76280*/  LDL.LU.64 R20, [R1+0x35b8] ;  /* 0x0035b80001147983 */ /* 0x000ea20000300a00 */
[----:B------:R-:W-:Y:S01]  /*76290*/  IMAD.MOV.U32 R9, RZ, RZ, R2 ;  /* 0x000000ffff097224 */ /* 0x000fe200078e0002 */
[----:B--2---:R-:W-:Y:S06]  /*762a0*/  HMMA.16816.F32 R24, R4, R20, R24 ;  /* 0x000000140418723c */ /* 0x004fec0000001818 */
[----:B------:R-:W-:-:S02]  /*762b0*/  IMAD.MOV.U32 R11, RZ, RZ, R20 ;  /* 0x000000ffff0b7224 */ /* 0x000fc400078e0014 */
[----:B------:R-:W-:-:S15]  /*762c0*/  IMAD.MOV.U32 R2, RZ, RZ, R21 ;  /* 0x000000ffff027224 */ /* 0x000fde00078e0015 */
[----:B------:R-:W-:Y:S04]  /*762d0*/  STL.64 [R1+0x430], R24 ;  /* 0x0004301801007387 */ /* 0x000fe80000100a00 */
[----:B------:R0:W-:Y:S04]  /*762e0*/  STL.64 [R1+0x438], R26 ;  /* 0x0004381a01007387 */ /* 0x0001e80000100a00 */
[----:B0-----:R-:W2:Y:S04]  /*762f0*/  LDL.LU.64 R26, [R1+0x35b0] ;  /* 0x0035b000011a7983 */ /* 0x001ea80000300a00 */
[----:B------:R-:W2:Y:S04]  /*76300*/  LDL.LU.64 R24, [R1+0x35a8] ;  /* 0x0035a80001187983 */ /* 0x000ea80000300a00 */
[----:B------:R-:W3:Y:S04]  /*76310*/  LDL.LU.64 R20, [R1+0x35a0] ;  /* 0x0035a00001147983 */ /* 0x000ee80000300a00 */
[----:B------:R-:W-:Y:S04]  /*76320*/  STL.64 [R1+0x3530], R10 ;  /* 0x0035300a01007387 */ /* 0x000fe80000100a00 */
[----:B------:R0:W-:Y:S01]  /*76330*/  STL.64 [R1+0x3528], R8 ;  /* 0x0035280801007387 */ /* 0x0001e20000100a00 */
[----:B------:R-:W-:-:S02]  /*76340*/  IMAD.MOV.U32 R15, RZ, RZ, R28 ;  /* 0x000000ffff0f7224 */ /* 0x000fc400078e001c */
[----:B------:R-:W-:Y:S01]  /*76350*/  IMAD.MOV.U32 R0, RZ, RZ, R29 ;  /* 0x000000ffff007224 */ /* 0x000fe200078e001d */
        /* <DEDUP_REMOVED lines=51> */
[C---:B--2---:R-:W-:Y:S06]  /*76690*/  HMMA.16816.F32 R8, R4.reuse, R18, R8 ;  /* 0x000000120408723c */ /* 0x044fec0000001808 */
[----:B---3--:R-:W-:-:S15]  /*766a0*/  HMMA.16816.F32 R24, R4, R16, R24 ;  /* 0x000000100418723c */ /* 0x008fde0000001818 */
[----:B------:R-:W-:-:S02]  /*766b0*/  NOP ;  /* 0x0000000000007918 */ /* 0x000fc40000000000 */
[----:B------:R-:W-:Y:S04]  /*766c0*/  STL.64 [R1+0x3c0], R8 ;  /* 0x0003c00801007387 */ /* 0x000fe80000100a00 */
[----:B------:R0:W-:Y:S01]  /*766d0*/  STL.64 [R1+0x3c8], R10 ;  /* 0x0003c80a01007387 */ /* 0x0001e20000100a00 */
[----:B----4-:R-:W-:Y:S02]  /*766e0*/  IMAD R12, R12, 0x100, R22 ;  /* 0x000001000c0c7824 */ /* 0x010fe400078e0216 */
[----:B------:R-:W-:Y:S01]  /*766f0*/  IMAD R13, R13, 0x100, R23 ;  /* 0x000001000d0d7824 */ /* 0x000fe200078e0217 */
[----:B0-----:R-:W2:Y:S04]  /*76700*/  LDL.LU.64 R10, [R1+0x3530] ;  /* 0x00353000010a7983 */ /* 0x001ea80000300a00 */
[----:B------:R-:W3:Y:S04]  /*76710*/  LDL.LU.64 R8, [R1+0x3528] ;  /* 0x0035280001087983 */ /* 0x000ee80000300a00 */
[----:B------:R-:W4:Y:S04]  /*76720*/  LDL.LU R20, [R1+0xf60] ;  /* 0x000f600001147983 */ /* 0x000f280000300800 */
[----:B------:R-:W-:Y:S04]  /*76730*/  STL.64 [R1+0x3b0], R24 ;  /* 0x0003b01801007387 */ /* 0x000fe80000100a00 */
[----:B------:R-:W-:Y:S04]  /*76740*/  STL.64 [R1+0x3b8], R26 ;  /* 0x0003b81a01007387 */ /* 0x000fe80000100a00 */
        /* <DEDUP_REMOVED lines=10> */
[----:B--2---:R1:W-:Y:S04]  /*767f0*/  STL.64 [R1+0x3440], R20 ;  /* 0x0034401401007387 */ /* 0x0043e80000100a00 */
[----:B------:R-:W2:Y:S04]  /*76800*/  LDL.LU R24, [R1+0xf80] ;  /* 0x000f800001187983 */ /* 0x000ea80000300800 */
[----:B------:R-:W2:Y:S04]  /*76810*/  LDL.LU R25, [R1+0xf84] ;  /* 0x000f840001197983 */ /* 0x000ea80000300800 */
[----:B------:R-:W4:Y:S04]  /*76820*/  LDL.LU R26, [R1+0xf88] ;  /* 0x000f8800011a7983 */ /* 0x000f280000300800 */
[----:B------:R-:W4:Y:S01]  /*76830*/  LDL.LU R27, [R1+0xf8c] ;  /* 0x000f8c00011b7983 */ /* 0x000f220000300800 */
[----:B0-----:R-:W-:-:S02]  /*76840*/  IMAD.MOV.U32 R22, RZ, RZ, R15 ;  /* 0x000000ffff167224 */ /* 0x001fc400078e000f */
[----:B------:R-:W-:Y:S02]  /*76850*/  IMAD.MOV.U32 R23, RZ, RZ, R0 ;  /* 0x000000ffff177224 */ /* 0x000fe400078e0000 */
[----:B-1----:R-:W-:Y:S02]  /*76860*/  IMAD.MOV.U32 R20, RZ, RZ, R11 ;  /* 0x000000ffff147224 */ /* 0x002fe400078e000b */
[----:B------:R-:W-:Y:S01]  /*76870*/  IMAD.MOV.U32 R21, RZ, RZ, R2 ;  /* 0x000000ffff157224 */ /* 0x000fe200078e0002 */
[----:B----4-:R-:W-:Y:S04]  /*76880*/  STL.64 [R1+0x3458], R26 ;  /* 0x0034581a01007387 */ /* 0x010fe80000100a00 */
[----:B--2---:R0:W-:Y:S04]  /*76890*/  STL.64 [R1+0x3450], R24 ;  /* 0x0034501801007387 */ /* 0x0041e80000100a00 */
[----:B------:R-:W2:Y:S04]  /*768a0*/  LDL.LU R15, [R1+0x3520] ;  /* 0x00352000010f7983 */ /* 0x000ea80000300800 */
[----:B------:R-:W4:Y:S04]  /*768b0*/  LDL.LU R0, [R1+0x351c] ;  /* 0x00351c0001007983 */ /* 0x000f280000300800 */
[----:B------:R-:W4:Y:S04]  /*768c0*/  LDL.LU R11, [R1+0x3518] ;  /* 0x00351800010b7983 */ /* 0x000f280000300800 */
[----:B------:R-:W4:Y:S04]  /*768d0*/  LDL.LU R2, [R1+0x3514] ;  /* 0x0035140001027983 */ /* 0x000f280000300800 */
[----:B------:R1:W-:Y:S04]  /*768e0*/  STL.64 [R1+0x3460], R22 ;  /* 0x0034601601007387 */ /* 0x0003e80000100a00 */
[----:B------:R-:W-:Y:S04]  /*768f0*/  STL.64 [R1+0x3478], R20 ;  /* 0x0034781401007387 */ /* 0x000fe80000100a00 */
[----:B0-----:R-:W2:Y:S04]  /*76900*/  LDL.LU R24, [R1+0xf90] ;  /* 0x000f900001187983 */ /* 0x001ea80000300800 */
[----:B------:R-:W2:Y:S04]  /*76910*/  LDL.LU R25, [R1+0xf94] ;  /* 0x000f940001197983 */ /* 0x000ea80000300800 */
[----:B------:R-:W4:Y:S04]  /*76920*/  LDL.LU R26, [R1+0xf98] ;  /* 0x000f9800011a7983 */ /* 0x000f280000300800 */
[----:B------:R-:W4:Y:S01]  /*76930*/  LDL.LU R27, [R1+0xf9c] ;  /* 0x000f9c00011b7983 */ /* 0x000f220000300800 */
[----:B-1----:R-:W-:-:S02]  /*76940*/  IMAD.MOV.U32 R22, RZ, RZ, R3 ;  /* 0x000000ffff167224 */ /* 0x002fc400078e0003 */
[----:B---3--:R-:W-:Y:S01]  /*76950*/  IMAD.MOV.U32 R23, RZ, RZ, R8 ;  /* 0x000000ffff177224 */ /* 0x008fe200078e0008 */
        /* <DEDUP_REMOVED lines=29> */
[----:B------:R-:W4:Y:S04]  /*76b30*/  LDL.LU R26, [R1+0xfc8] ;  /* 0x000fc800011a7983 */ /* 0x000f280000300800 */
[----:B------:R-:W4:Y:S04]  /*76b40*/  LDL.LU R27, [R1+0xfcc] ;  /* 0x000fcc00011b7983 */ /* 0x000f280000300800 */
        /* <DEDUP_REMOVED lines=37> */
[----:B------:R-:W2:Y:S04]  /*76da0*/  LDL.LU R18, [R1+0xf48] ;  /* 0x000f480001127983 */ /* 0x000ea80000300800 */
[----:B------:R-:W2:Y:S01]  /*76db0*/  LDL.LU R19, [R1+0xf4c] ;  /* 0x000f4c0001137983 */ /* 0x000ea20000300800 */
[----:B------:R-:W-:-:S02]  /*76dc0*/  IMAD R14, R0, 0x100, R14 ;  /* 0x00000100000e7824 */ /* 0x000fc400078e020e */
[----:B------:R-:W-:Y:S01]  /*76dd0*/  IMAD R15, R15, 0x100, R11 ;  /* 0x000001000f0f7824 */ /* 0x000fe200078e020b */
[----:B--2---:R-:W-:Y:S04]  /*76de0*/  STL.64 [R1+0x3408], R18 ;  /* 0x0034081201007387 */ /* 0x004fe80000100a00 */
[----:B----4-:R0:W-:Y:S04]  /*76df0*/  STL.64 [R1+0x3400], R16 ;  /* 0x0034001001007387 */ /* 0x0101e80000100a00 */
[----:B0-----:R-:W2:Y:S04]  /*76e00*/  LDL.LU R16, [R1+0xf50] ;  /* 0x000f500001107983 */ /* 0x001ea80000300800 */
[----:B------:R-:W2:Y:S04]  /*76e10*/  LDL.LU R17, [R1+0xf54] ;  /* 0x000f540001117983 */ /* 0x000ea80000300800 */
[----:B------:R-:W2:Y:S04]  /*76e20*/  LDL.LU R18, [R1+0xf58] ;  /* 0x000f580001127983 */ /* 0x000ea80000300800 */
[----:B------:R-:W2:Y:S04]  /*76e30*/  LDL.LU R19, [R1+0xf5c] ;  /* 0x000f5c0001137983 */ /* 0x000ea80000300800 */
[----:B------:R-:W4:Y:S04]  /*76e40*/  LDL.LU R0, [R1+0x3020] ;  /* 0x0030200001007983 */ /* 0x000f280000300800 */
[----:B------:R-:W3:Y:S02]  /*76e50*/  LDL.LU R11, [R1+0x3500] ;  /* 0x00350000010b7983 */ /* 0x000ee40000300800 */
        /* <DEDUP_REMOVED lines=12> */
[----:B------:R-:W-:-:S02]  /*76f20*/  F2FP.F16.E4M3.UNPACK_B R12, R12 ;  /* 0x0000000cff0c723e */ /* 0x000fc400020006ff */
[----:B------:R-:W-:Y:S02]  /*76f30*/  F2FP.F16.E4M3.UNPACK_B R13, R13 ;  /* 0x0000000dff0d723e */ /* 0x000fe400020006ff */
[----:B------:R-:W-:Y:S01]  /*76f40*/  F2FP.F16.E4M3.UNPACK_B R14, R14 ;  /* 0x0000000eff0e723e */ /* 0x000fe200020006ff */
[----:B---3--:R-:W-:Y:S01]  /*76f50*/  HMMA.16816.F32 R4, R4, R2, R20 ;  /* 0x000000020404723c */ /* 0x008fe20000001814 */
[----:B------:R-:W3:Y:S01]  /*76f60*/  LDL.LU.64 R20, [R1+0x34d8] ;  /* 0x0034d80001147983 */ /* 0x000ee20000300a00 */
[----:B------:R-:W-:-:S15]  /*76f70*/  F2FP.F16.E4M3.UNPACK_B R15, R15 ;  /* 0x0000000fff0f723e */ /* 0x000fde00020006ff */
[----:B------:R-:W-:-:S06]  /*76f80*/  NOP ;  /* 0x0000000000007918 */ /* 0x000fcc0000000000 */
[----:B------:R0:W-:Y:S04]  /*76f90*/  STL.64 [R1+0x1510], R4 ;  /* 0x0015100401007387 */ /* 0x0001e80000100a00 */
[----:B------:R1:W-:Y:S04]  /*76fa0*/  STL.64 [R1+0x1518], R6 ;  /* 0x0015180601007387 */ /* 0x0003e80000100a00 */
[----:B0-----:R-:W4:Y:S04]  /*76fb0*/  LDL.LU R5, [R1+0x301c] ;  /* 0x00301c0001057983 */ /* 0x001f280000300800 */
        /* <DEDUP_REMOVED lines=45> */
[----:B---3--:R-:W-:-:S15]  /*77290*/  HMMA.16816.F32 R24, R12, R28, R24 ;  /* 0x0000001c0c18723c */ /* 0x008fde0000001818 */
        /* <DEDUP_REMOVED lines=38> */
[----:B0-----:R-:W2:Y:S04]  /*77500*/  LDL.LU R20, [R1+0xf30] ;  /* 0x000f300001147983 */ /* 0x001ea80000300800 */
[----:B------:R-:W2:Y:S04]  /*77510*/  LDL.LU R21, [R1+0xf34] ;  /* 0x000f340001157983 */ /* 0x000ea80000300800 */
[----:B------:R-:W2:Y:S04]  /*77520*/  LDL.LU R22, [R1+0xf38] ;  /* 0x000f380001167983 */ /* 0x000ea80000300800 */
[----:B------:R-:W2:Y:S01]  /*77530*/  LDL.LU R23, [R1+0xf3c] ;  /* 0x000f3c0001177983 */ /* 0x000ea20000300800 */
[----:B----4-:R-:W-:Y:S01]  /*77540*/  IMAD R4, R6, 0x100, R5 ;  /* 0x0000010006047824 */ /* 0x010fe200078e0205 */
[----:B--2---:R-:W-:-:S15]  /*77550*/  HMMA.16816.F32 R20, R12, R18, R20 ;  /* 0x000000120c14723c */ /* 0x004fde0000001814 */
[----:B------:R-:W-:-:S08]  /*77560*/  NOP ;  /* 0x0000000000007918 */ /* 0x000fd00000000000 */
[----:B------:R-:W-:Y:S04]  /*77570*/  STL.64 [R1+0x300], R20 ;  /* 0x0003001401007387 */ /* 0x000fe80000100a00 */
[----:B------:R3:W-:Y:S04]  /*77580*/  STL.64 [R1+0x308], R22 ;  /* 0x0003081601007387 */ /* 0x0007e80000100a00 */
[----:B------:R-:W2:Y:S04]  /*77590*/  LDL.LU R29, [R1+0x302c] ;  /* 0x00302c00011d7983 */ /* 0x000ea80000300800 */
[----:B------:R-:W2:Y:S01]  /*775a0*/  LDL.LU R6, [R1+0x3028] ;  /* 0x0030280001067983 */ /* 0x000ea20000300800 */
[----:B---3--:R-:W-:-:S15]  /*775b0*/  HMMA.16816.F32 R20, R12, R16, R24 ;  /* 0x000000100c14723c */ /* 0x008fde0000001818 */
[----:B------:R-:W-:-:S08]  /*775c0*/  NOP ;  /* 0x0000000000007918 */ /* 0x000fd00000000000 */
[----:B------:R0:W-:Y:S04]  /*775d0*/  STL.64 [R1+0x2f0], R20 ;  /* 0x0002f01401007387 */ /* 0x0001e80000100a00 */
[----:B------:R1:W-:Y:S04]  /*775e0*/  STL.64 [R1+0x2f8], R22 ;  /* 0x0002f81601007387 */ /* 0x0003e80000100a00 */
[----:B0-----:R-:W3:Y:S04]  /*775f0*/  LDL.LU.64 R20, [R1+0x20] ;  /* 0x0000200001147983 */ /* 0x001ee80000300a00 */
[----:B-1----:R-:W4:Y:S04]  /*77600*/  LDL.LU.64 R22, [R1+0x18] ;  /* 0x0000180001167983 */ /* 0x002f280000300a00 */
[----:B----4-:R-:W-:Y:S04]  /*77610*/  STL.64 [R1+0x33b8], R22 ;  /* 0x0033b81601007387 */ /* 0x010fe80000100a00 */
[----:B---3--:R0:W-:Y:S04]  /*77620*/  STL.64 [R1+0x33b0], R20 ;  /* 0x0033b01401007387 */ /* 0x0081e80000100a00 */
[----:B0-----:R-:W3:Y:S04]  /*77630*/  LDL.LU R20, [R1+0xf00] ;  /* 0x000f000001147983 */ /* 0x001ee80000300800 */
[----:B------:R-:W3:Y:S04]  /*77640*/  LDL.LU R21, [R1+0xf04] ;  /* 0x000f040001157983 */ /* 0x000ee80000300800 */
[----:B------:R-:W4:Y:S04]  /*77650*/  LDL.LU R22, [R1+0xf08] ;  /* 0x000f080001167983 */ /* 0x000f280000300800 */
[----:B------:R-:W4:Y:S01]  /*77660*/  LDL.LU R23, [R1+0xf0c] ;  /* 0x000f0c0001177983 */ /* 0x000f220000300800 */
[----:B------:R-:W-:-:S03]  /*77670*/  IMAD R5, R0, 0x100, R7 ;  /* 0x0000010000057824 */ /* 0x000fc600078e0207 */
[----:B------:R-:W2:Y:S04]  /*77680*/  LDL.LU R7, [R1+0x3034] ;  /* 0x0030340001077983 */ /* 0x000ea80000300800 */
[----:B------:R-:W2:Y:S04]  /*77690*/  LDL.LU R0, [R1+0x3030] ;  /* 0x0030300001007983 */ /* 0x000ea80000300800 */
        /* <DEDUP_REMOVED lines=19> */
[----:B------:R0:W-:Y:S01]  /*777d0*/  STL.64 [R1+0x3340], R16 ;  /* 0x0033401001007387 */ /* 0x0001e20000100a00 */
[----:B--2---:R-:W-:-:S03]  /*777e0*/  IMAD R6, R6, 0x100, R29 ;  /* 0x0000010006067824 */ /* 0x004fc600078e021d */
[----:B0-----:R-:W2:Y:S04]  /*777f0*/  LDL.LU R16, [R1+0xee0] ;  /* 0x000ee00001107983 */ /* 0x001ea80000300800 */
[----:B------:R-:W2:Y:S04]  /*77800*/  LDL.LU R17, [R1+0xee4] ;  /* 0x000ee40001117983 */ /* 0x000ea80000300800 */
[----:B------:R-:W2:Y:S04]  /*77810*/  LDL.LU R18, [R1+0xee8] ;  /* 0x000ee80001127983 */ /* 0x000ea80000300800 */
[----:B------:R-:W2:Y:S04]  /*77820*/  LDL.LU R19, [R1+0xeec] ;  /* 0x000eec0001137983 */ /* 0x000ea80000300800 */
[----:B------:R-:W4:Y:S04]  /*77830*/  LDL.LU R24, [R1+0xed0] ;  /* 0x000ed00001187983 */ /* 0x000f280000300800 */
[----:B------:R-:W4:Y:S04]  /*77840*/  LDL.LU R25, [R1+0xed4] ;  /* 0x000ed40001197983 */ /* 0x000f280000300800 */
[----:B------:R-:W4:Y:S04]  /*77850*/  LDL.LU R26, [R1+0xed8] ;  /* 0x000ed800011a7983 */ /* 0x000f280000300800 */
[----:B------:R-:W4:Y:S04]  /*77860*/  LDL.LU R27, [R1+0xedc] ;  /* 0x000edc00011b7983 */ /* 0x000f280000300800 */
[----:B------:R-:W4:Y:S01]  /*77870*/  LDL.LU.64 R28, [R1+0x10] ;  /* 0x00001000011c7983 */ /* 0x000f220000300a00 */
        /* <DEDUP_REMOVED lines=11> */
[----:B------:R-:W3:Y:S04]  /*77930*/  LDL.LU.64 R20, [R1+0x33d0] ;  /* 0x0033d00001147983 */ /* 0x000ee80000300a00 */
[----:B------:R-:W-:Y:S04]  /*77940*/  STL [R1+0x32f4], R8 ;  /* 0x0032f40801007387 */ /* 0x000fe80000100800 */
[----:B------:R-:W-:Y:S01]  /*77950*/  STL [R1+0x32f0], R9 ;  /* 0x0032f00901007387 */ /* 0x000fe20000100800 */
[----:B---3--:R-:W-:Y:S03]  /*77960*/  HMMA.16816.F32 R12, R12, R2, R20 ;  /* 0x000000020c0c723c */ /* 0x008fe60000001814 */
[----:B------:R-:W3:Y:S04]  /*77970*/  LDL.LU.64 R22, [R1+0x33c8] ;  /* 0x0033c80001167983 */ /* 0x000ee80000300a00 */
[----:B------:R-:W3:-:S15]  /*77980*/  LDL.LU.64 R20, [R1+0x33c0] ;  /* 0x0033c00001147983 */ /* 0x000ede0000300a00 */
[----:B------:R-:W-:-:S01]  /*77990*/  NOP ;  /* 0x0000000000007918 */ /* 0x000fc20000000000 */
[----:B------:R0:W-:Y:S04]  /*779a0*/  STL.64 [R1+0x1500], R12 ;  /* 0x0015000c01007387 */ /* 0x0001e80000100a00 */
[----:B------:R1:W-:Y:S04]  /*779b0*/  STL.64 [R1+0x1508], R14 ;  /* 0x0015080e01007387 */ /* 0x0003e80000100a00 */
[----:B0-----:R-:W2:Y:S04]  /*779c0*/  LDL.LU R12, [R1+0xef0] ;  /* 0x000ef000010c7983 */ /* 0x001ea80000300800 */
[----:B------:R-:W2:Y:S04]  /*779d0*/  LDL.LU R13, [R1+0xef4] ;  /* 0x000ef400010d7983 */ /* 0x000ea80000300800 */
[----:B-1----:R-:W2:Y:S04]  /*779e0*/  LDL.LU R14, [R1+0xef8] ;  /* 0x000ef800010e7983 */ /* 0x002ea80000300800 */
[----:B------:R-:W2:Y:S04]  /*779f0*/  LDL.LU R15, [R1+0xefc] ;  /* 0x000efc00010f7983 */ /* 0x000ea80000300800 */
[----:B------:R-:W-:Y:S04]  /*77a00*/  STL [R1+0x32fc], R2 ;  /* 0x0032fc0201007387 */ /* 0x000fe80000100800 */
[----:B------:R0:W-:Y:S04]  /*77a10*/  STL [R1+0x32f8], R3 ;  /* 0x0032f80301007387 */ /* 0x0001e80000100800 */
[----:B0-----:R-:W3:Y:S01]  /*77a20*/  LDL.LU.64 R2, [R1+0x28] ;  /* 0x0000280001027983 */ /* 0x001ee20000300a00 */
[----:B------:R-:W-:Y:S01]  /*77a30*/  IMAD R7, R0, 0x100, R7 ;  /* 0x0000010000077824 */ /* 0x000fe200078e0207 */
[----:B------:R-:W-:-:S02]  /*77a40*/  F2FP.F16.E4M3.UNPACK_B R4, R4 ;  /* 0x00000004ff04723e */ /* 0x000fc400020006ff */
[----:B------:R-:W-:Y:S02]  /*77a50*/  F2FP.F16.E4M3.UNPACK_B R5, R5 ;  /* 0x00000005ff05723e */ /* 0x000fe400020006ff */
[----:B------:R-:W-:Y:S02]  /*77a60*/  F2FP.F16.E4M3.UNPACK_B R6, R6 ;  /* 0x00000006ff06723e */ /* 0x000fe400020006ff */
[----:B------:R-:W-:-:S07]  /*77a70*/  F2FP.F16.E4M3.UNPACK_B R7, R7 ;  /* 0x00000007ff07723e */ /* 0x000fce00020006ff */
[----:B---3--:R-:W-:-:S15]  /*77a80*/  HMMA.16816.F32 R20, R4, R2, R20 ;  /* 0x000000020414723c */ /* 0x008fde0000001814 */
[----:B------:R-:W-:-:S08]  /*77a90*/  NOP ;  /* 0x0000000000007918 */ /* 0x000fd00000000000 */
[----:B------:R-:W-:Y:S04]  /*77aa0*/  STL.64 [R1+0x2e0], R20 ;  /* 0x0002e01401007387 */ /* 0x000fe80000100a00 */
[----:B------:R0:W-:Y:S04]  /*77ab0*/  STL.64 [R1+0x2e8], R22 ;  /* 0x0002e81601007387 */ /* 0x0001e80000100a00 */
[----:B0-----:R-:W3:Y:S04]  /*77ac0*/  LDL.LU.64 R22, [R1+0x33b8] ;  /* 0x0033b80001167983 */ /* 0x001ee80000300a00 */
[----:B------:R-:W2:Y:S01]  /*77ad0*/  LDL.LU.64 R20, [R1+0x33b0] ;  /* 0x0033b00001147983 */ /* 0x000ea20000300a00 */
[----:B------:R-:W-:-:S02]  /*77ae0*/  IMAD.MOV.U32 R9, RZ, RZ, R3 ;  /* 0x000000ffff097224 */ /* 0x000fc400078e0003 */
[----:B------:R-:W-:-:S03]  /*77af0*/  IMAD.MOV.U32 R8, RZ, RZ, R2 ;  /* 0x000000ffff087224 */ /* 0x000fc600078e0002 */
[----:B------:R-:W-:Y:S04]  /*77b00*/  STL [R1+0x3304], R9 ;  /* 0x0033040901007387 */ /* 0x000fe80000100800 */
[----:B------:R-:W-:Y:S01]  /*77b10*/  STL [R1+0x3300], R8 ;  /* 0x0033000801007387 */ /* 0x000fe20000100800 */
[----:B--2---:R-:W-:Y:S06]  /*77b20*/  HMMA.16816.F32 R12, R4, R20, R12 ;  /* 0x00000014040c723c */ /* 0x004fec000000180c */
[----:B------:R-:W-:-:S02]  /*77b30*/  IMAD.MOV.U32 R3, RZ, RZ, R21 ;  /* 0x000000ffff037224 */ /* 0x000fc400078e0015 */
[----:B------:R-:W-:-:S15]  /*77b40*/  IMAD.MOV.U32 R2, RZ, RZ, R20 ;  /* 0x000000ffff027224 */ /* 0x000fde00078e0014 */
[----:B------:R-:W-:Y:S04]  /*77b50*/  STL.64 [R1+0x2d0], R12 ;  /* 0x0002d00c01007387 */ /* 0x000fe80000100a00 */
[----:B------:R3:W-:Y:S02]  /*77b60*/  STL.64 [R1+0x2d8], R14 ;  /* 0x0002d80e01007387 */ /* 0x0007e40000100a00 */
[----:B---3--:R-:W-:Y:S02]  /*77b70*/  HMMA.16816.F32 R12, R4, R22, R16 ;  /* 0x00000016040c723c */ /* 0x008fe40000001810 */
[----:B------:R-:W-:Y:S04]  /*77b80*/  STL [R1+0x330c], R3 ;  /* 0x00330c0301007387 */ /* 0x000fe80000100800 */
[----:B------:R-:W-:-:S02]  /*77b90*/  IMAD.MOV.U32 R8, RZ, RZ, R23 ;  /* 0x000000ffff087224 */ /* 0x000fc400078e0017 */
[----:B------:R-:W-:Y:S01]  /*77ba0*/  IMAD.MOV.U32 R9, RZ, RZ, R22 ;  /* 0x000000ffff097224 */ /* 0x000fe200078e0016 */
[----:B------:R-:W-:-:S14]  /*77bb0*/  STL [R1+0x3308], R2 ;  /* 0x0033080201007387 */ /* 0x000fdc0000100800 */
[----:B------:R-:W-:Y:S04]  /*77bc0*/  STL.64 [R1+0x2c0], R12 ;  /* 0x0002c00c01007387 */ /* 0x000fe80000100a00 */
[----:B------:R0:W-:Y:S04]  /*77bd0*/  STL.64 [R1+0x2c8], R14 ;  /* 0x0002c80e01007387 */ /* 0x0001e80000100a00 */
[----:B0-----:R-:W2:Y:S04]  /*77be0*/  LDL.LU R14, [R1+0x3048] ;  /* 0x00304800010e7983 */ /* 0x001ea80000300800 */
[----:B------:R-:W2:Y:S04]  /*77bf0*/  LDL.LU R15, [R1+0x3050] ;  /* 0x00305000010f7983 */ /* 0x000ea80000300800 */
[----:B------:R-:W-:Y:S04]  /*77c00*/  STL [R1+0x3314], R8 ;  /* 0x0033140801007387 */ /* 0x000fe80000100800 */
[----:B------:R-:W-:Y:S04]  /*77c10*/  STL [R1+0x3310], R9 ;  /* 0x0033100901007387 */ /* 0x000fe80000100800 */
[----:B------:R4:W-:Y:S02]  /*77c20*/  STL.64 [R1+0x33a8], R10 ;  /* 0x0033a80a01007387 */ /* 0x0009e40000100a00 */
[----:B----4-:R-:W-:-:S15]  /*77c30*/  HMMA.16816.F32 R8, R4, R28, R24 ;  /* 0x0000001c0408723c */ /* 0x010fde0000001818 */
[----:B------:R-:W-:-:S08]  /*77c40*/  NOP ;  /* 0x0000000000007918 */ /* 0x000fd00000000000 */
[----:B------:R0:W-:Y:S04]  /*77c50*/  STL.64 [R1+0x2b0], R8 ;  /* 0x0002b00801007387 */ /* 0x0001e80000100a00 */
[----:B------:R1:W-:Y:S04]  /*77c60*/  STL.64 [R1+0x2b8], R10 ;  /* 0x0002b80a01007387 */ /* 0x0003e80000100a00 */
        /* <DEDUP_REMOVED lines=10> */
[----:B------:R-:W2:Y:S04]  /*77d10*/  LDL.LU R26, [R1+0xea8] ;  /* 0x000ea800011a7983 */ /* 0x000ea80000300800 */
[----:B------:R-:W2:Y:S04]  /*77d20*/  LDL.LU R27, [R1+0xeac] ;  /* 0x000eac00011b7983 */ /* 0x000ea80000300800 */
[----:B0-----:R-:W3:Y:S04]  /*77d30*/  LDL.LU R8, [R1+0xec0] ;  /* 0x000ec00001087983 */ /* 0x001ee80000300800 */
[----:B------:R-:W3:Y:S04]  /*77d40*/  LDL.LU R9, [R1+0xec4] ;  /* 0x000ec40001097983 */ /* 0x000ee80000300800 */
[----:B-1----:R-:W3:Y:S04]  /*77d50*/  LDL.LU R10, [R1+0xec8] ;  /* 0x000ec800010a7983 */ /* 0x002ee80000300800 */
[----:B------:R-:W3:Y:S01]  /*77d60*/  LDL.LU R11, [R1+0xecc] ;  /* 0x000ecc00010b7983 */ /* 0x000ee20000300800 */
[----:B------:R-:W-:-:S02]  /*77d70*/  IMAD.MOV.U32 R3, RZ, RZ, R28 ;  /* 0x000000ffff037224 */ /* 0x000fc400078e001c */
[----:B------:R-:W-:Y:S01]  /*77d80*/  IMAD.MOV.U32 R2, RZ, RZ, R29 ;  /* 0x000000ffff027224 */ /* 0x000fe200078e001d */
[----:B--2---:R-:W-:Y:S04]  /*77d90*/  STL.64 [R1+0x33a0], R26 ;  /* 0x0033a01a01007387 */ /* 0x004fe80000100a00 */
[----:B----4-:R0:W-:Y:S04]  /*77da0*/  STL.64 [R1+0x3398], R24 ;  /* 0x0033981801007387 */ /* 0x0101e80000100a00 */
[----:B0-----:R-:W2:Y:S04]  /*77db0*/  LDL.LU R24, [R1+0xeb0] ;  /* 0x000eb00001187983 */ /* 0x001ea80000300800 */
[----:B------:R-:W2:Y:S04]  /*77dc0*/  LDL.LU R25, [R1+0xeb4] ;  /* 0x000eb40001197983 */ /* 0x000ea80000300800 */
[----:B------:R-:W2:Y:S04]  /*77dd0*/  LDL.LU R26, [R1+0xeb8] ;  /* 0x000eb800011a7983 */ /* 0x000ea80000300800 */
[----:B------:R-:W2:Y:S04]  /*77de0*/  LDL.LU R27, [R1+0xebc] ;  /* 0x000ebc00011b7983 */ /* 0x000ea80000300800 */
[----:B------:R-:W2:Y:S04]  /*77df0*/  LDL.LU.64 R28, [R1] ;  /* 0x00000000011c7983 */ /* 0x000ea80000300a00 */
[----:B---3--:R-:W-:Y:S04]  /*77e00*/  STL.64 [R1+0x3378], R22 ;  /* 0x0033781601007387 */ /* 0x008fe80000100a00 */
[----:B------:R0:W-:Y:S04]  /*77e10*/  STL.64 [R1+0x3370], R20 ;  /* 0x0033701401007387 */ /* 0x0001e80000100a00 */
        /* <DEDUP_REMOVED lines=11> */
[----:B------:R-:W2:Y:S04]  /*77ed0*/  LDL.LU R13, [R1+0x3040] ;  /* 0x00304000010d7983 */ /* 0x000ea80000300800 */
[----:B------:R-:W-:Y:S04]  /*77ee0*/  STL.64 [R1+0x3338], R14 ;  /* 0x0033380e01007387 */ /* 0x000fe80000100a00 */
[----:B--2---:R0:W-:Y:S04]  /*77ef0*/  STL.64 [R1+0x3330], R12 ;  /* 0x0033300c01007387 */ /* 0x0041e80000100a00 */
[----:B0-----:R-:W2:Y:S04]  /*77f00*/  LDL.LU R12, [R1+0xe50] ;  /* 0x000e5000010c7983 */ /* 0x001ea80000300800 */
[----:B------:R-:W2:Y:S04]  /*77f10*/  LDL.LU R13, [R1+0xe54] ;  /* 0x000e5400010d7983 */ /* 0x000ea80000300800 */
[----:B------:R-:W2:Y:S04]  /*77f20*/  LDL.LU R14, [R1+0xe58] ;  /* 0x000e5800010e7983 */ /* 0x000ea80000300800 */
[----:B------:R-:W2:Y:S04]  /*77f30*/  LDL.LU R15, [R1+0xe5c] ;  /* 0x000e5c00010f7983 */ /* 0x000ea80000300800 */
[----:B------:R-:W-:Y:S04]  /*77f40*/  STL [R1+0x331c], R2 ;  /* 0x00331c0201007387 */ /* 0x000fe80000100800 */
[----:B------:R0:W-:Y:S04]  /*77f50*/  STL [R1+0x3318], R3 ;  /* 0x0033180301007387 */ /* 0x0001e80000100800 */
[----:B0-----:R-:W3:Y:S02]  /*77f60*/  LDL.LU.64 R2, [R1+0x8] ;  /* 0x0000080001027983 */ /* 0x001ee40000300a00 */
[----:B---3--:R-:W-:-:S15]  /*77f70*/  HMMA.16816.F32 R8, R4, R2, R8 ;  /* 0x000000020408723c */ /* 0x008fde0000001808 */
[----:B------:R-:W-:-:S08]  /*77f80*/  NOP ;  /* 0x0000000000007918 */ /* 0x000fd00000000000 */
[----:B------:R-:W-:Y:S04]  /*77f90*/  STL.64 [R1+0x2a0], R8 ;  /* 0x0002a00801007387 */ /* 0x000fe80000100a00 */
[----:B------:R0:W-:Y:S04]  /*77fa0*/  STL.64 [R1+0x2a8], R10 ;  /* 0x0002a80a01007387 */ /* 0x0001e80000100a00 */
[----:B0-----:R-:W3:Y:S01]  /*77fb0*/  LDL.LU.64 R10, [R1+0x33a8] ;  /* 0x0033a800010a7983 */ /* 0x001ee20000300a00 */
[----:B------:R-:W-:Y:S01]  /*77fc0*/  HMMA.16816.F32 R24, R4, R28, R24 ;  /* 0x0000001c0418723c */ /* 0x000fe20000001818 */
[----:B------:R-:W-:-:S02]  /*77fd0*/  IMAD.MOV.U32 R8, RZ, RZ, R2 ;  /* 0x000000ffff087224 */ /* 0x000fc400078e0002 */
[----:B------:R-:W-:-:S03]  /*77fe0*/  IMAD.MOV.U32 R9, RZ, RZ, R3 ;  /* 0x000000ffff097224 */ /* 0x000fc600078e0003 */
[----:B------:R-:W-:Y:S02]  /*77ff0*/  IMAD.MOV.U32 R2, RZ, RZ, R28 ;  /* 0x000000ffff027224 */ /* 0x000fe400078e001c */
[----:B------:R-:W-:Y:S01]  /*78000*/  IMAD.MOV.U32 R3, RZ, RZ, R29 ;  /* 0x000000ffff037224 */ /* 0x000fe200078e001d */
        /* <DEDUP_REMOVED lines=10> */
[----:B------:R-:W4:Y:S02]  /*780b0*/  LDL.LU.64 R28, [R1+0x3390] ;  /* 0x00339000011c7983 */ /* 0x000f240000300a00 */
[----:B----4-:R-:W-:-:S15]  /*780c0*/  HMMA.16816.F32 R24, R4, R28, R24 ;  /* 0x0000001c0418723c */ /* 0x010fde0000001818 */
[----:B------:R-:W-:-:S08]  /*780d0*/  NOP ;  /* 0x0000000000007918 */ /* 0x000fd00000000000 */
[----:B------:R-:W-:Y:S04]  /*780e0*/  STL.64 [R1+0x280], R24 ;  /* 0x0002801801007387 */ /* 0x000fe80000100a00 */
[----:B------:R0:W-:Y:S04]  /*780f0*/  STL.64 [R1+0x288], R26 ;  /* 0x0002881a01007387 */ /* 0x0001e80000100a00 */
[----:B0-----:R-:W4:Y:S04]  /*78100*/  LDL.LU.64 R26, [R1+0x3388] ;  /* 0x00338800011a7983 */ /* 0x001f280000300a00 */
[----:B------:R-:W2:Y:S01]  /*78110*/  LDL.LU.64 R24, [R1+0x3380] ;  /* 0x0033800001187983 */ /* 0x000ea20000300a00 */
        /* <DEDUP_REMOVED lines=34> */
[----:B0-----:R-:W4:Y:S04]  /*78340*/  LDL.LU R20, [R1+0x303c] ;  /* 0x00303c0001147983 */ /* 0x001f280000300800 */
[----:B------:R-:W4:Y:S01]  /*78350*/  LDL.LU R21, [R1+0x3044] ;  /* 0x0030440001157983 */ /* 0x000f220000300800 */
[C---:B--2---:R-:W-:Y:S06]  /*78360*/  HMMA.16816.F32 R12, R4.reuse, R18, R12 ;  /* 0x00000012040c723c */ /* 0x044fec000000180c */
[----:B---3--:R-:W-:-:S15]  /*78370*/  HMMA.16816.F32 R8, R4, R16, R8 ;  /* 0x000000100408723c */ /* 0x008fde0000001808 */
[----:B------:R-:W-:-:S02]  /*78380*/  NOP ;  /* 0x0000000000007918 */ /* 0x000fc40000000000 */
[----:B------:R-:W-:Y:S04]  /*78390*/  STL.64 [R1+0x230], R12 ;  /* 0x0002300c01007387 */ /* 0x000fe80000100a00 */
[----:B------:R0:W-:Y:S04]  /*783a0*/  STL.64 [R1+0x238], R14 ;  /* 0x0002380e01007387 */ /* 0x0001e80000100a00 */
[----:B0-----:R-:W4:Y:S04]  /*783b0*/  LDL.LU.64 R14, [R1+0x3338] ;  /* 0x00333800010e7983 */ /* 0x001f280000300a00 */
[----:B------:R-:W2:Y:S04]  /*783c0*/  LDL.LU.64 R12, [R1+0x3330] ;  /* 0x00333000010c7983 */ /* 0x000ea80000300a00 */
[----:B------:R-:W3:Y:S04]  /*783d0*/  LDL.LU R0, [R1+0x1b78] ;  /* 0x001b780001007983 */ /* 0x000ee80000300800 */
[----:B------:R-:W-:Y:S04]  /*783e0*/  STL.64 [R1+0x220], R8 ;  /* 0x0002200801007387 */ /* 0x000fe80000100a00 */
[----:B------:R0:W-:Y:S04]  /*783f0*/  STL.64 [R1+0x228], R10 ;  /* 0x0002280a01007387 */ /* 0x0001e80000100a00 */
[----:B0-----:R-:W3:Y:S04]  /*78400*/  LDL.LU.64 R10, [R1+0x3328] ;  /* 0x00332800010a7983 */ /* 0x001ee80000300a00 */
[----:B------:R-:W3:Y:S04]  /*78410*/  LDL.LU.64 R8, [R1+0x3320] ;  /* 0x0033200001087983 */ /* 0x000ee80000300a00 */
[----:B------:R-:W-:Y:S04]  /*78420*/  STL.64 [R1+0x31f8], R18 ;  /* 0x0031f81201007387 */ /* 0x000fe80000100a00 */
[----:B------:R0:W-:Y:S04]  /*78430*/  STL.64 [R1+0x31f0], R16 ;  /* 0x0031f01001007387 */ /* 0x0001e80000100a00 */
[----:B0-----:R-:W3:Y:S01]  /*78440*/  LDL.LU R16, [R1+0xc0] ;  /* 0x0000c00001107983 */ /* 0x001ee20000300800 */
[----:B----4-:R-:W-:-:S02]  /*78450*/  IMAD R14, R14, 0x100, R22 ;  /* 0x000001000e0e7824 */ /* 0x010fc400078e0216 */
[----:B------:R-:W-:Y:S02]  /*78460*/  IMAD R15, R15, 0x100, R23 ;  /* 0x000001000f0f7824 */ /* 0x000fe400078e0217 */
[----:B--2---:R-:W-:Y:S02]  /*78470*/  IMAD R12, R12, 0x100, R20 ;  /* 0x000001000c0c7824 */ /* 0x004fe400078e0214 */
[----:B------:R-:W-:Y:S02]  /*78480*/  IMAD R13, R13, 0x100, R21 ;  /* 0x000001000d0d7824 */ /* 0x000fe400078e0215 */
[----:B---3--:R-:W-:-:S15]  /*78490*/  HMMA.16816.F32 R20, R4, R10, R24 ;  /* 0x0000000a0414723c */ /* 0x008fde0000001818 */
[----:B------:R-:W-:-:S08]  /*784a0*/  NOP ;  /* 0x0000000000007918 */ /* 0x000fd00000000000 */
[----:B------:R0:W-:Y:S04]  /*784b0*/  STL.64 [R1+0x1340], R20 ;  /* 0x0013401401007387 */ /* 0x0001e80000100a00 */
[----:B------:R1:W-:Y:S04]  /*784c0*/  STL.64 [R1+0x1348], R22 ;  /* 0x0013481601007387 */ /* 0x0003e80000100a00 */
[----:B------:R-:W2:Y:S04]  /*784d0*/  LDL.LU R17, [R1+0xc4] ;  /* 0x0000c40001117983 */ /* 0x000ea80000300800 */
[----:B------:R-:W3:Y:S04]  /*784e0*/  LDL.LU R18, [R1+0xc8] ;  /* 0x0000c80001127983 */ /* 0x000ee80000300800 */
[----:B------:R-:W3:Y:S04]  /*784f0*/  LDL.LU R19, [R1+0xcc] ;  /* 0x0000cc0001137983 */ /* 0x000ee80000300800 */
[----:B0-----:R-:W4:Y:S04]  /*78500*/  LDL.LU R20, [R1+0x120] ;  /* 0x0001200001147983 */ /* 0x001f280000300800 */
[----:B------:R-:W4:Y:S04]  /*78510*/  LDL.LU R21, [R1+0x124] ;  /* 0x0001240001157983 */ /* 0x000f280000300800 */
        /* <DEDUP_REMOVED lines=11> */
[----:B---3--:R-:W-:Y:S04]  /*785d0*/  STL.64 [R1+0x3240], R24 ;  /* 0x0032401801007387 */ /* 0x008fe80000100a00 */
[----:B------:R-:W-:Y:S04]  /*785e0*/  STL.64 [R1+0x3260], R26 ;  /* 0x0032601a01007387 */ /* 0x000fe80000100a00 */
[----:B--2---:R-:W-:Y:S04]  /*785f0*/  STL.64 [R1+0x3228], R22 ;  /* 0x0032281601007387 */ /* 0x004fe80000100a00 */
[----:B------:R0:W-:Y:S04]  /*78600*/  STL.64 [R1+0x3220], R20 ;  /* 0x0032201401007387 */ /* 0x0001e80000100a00 */
        /* <DEDUP_REMOVED lines=15> */
[----:B----4-:R-:W-:-:S02]  /*78700*/  IMAD.MOV.U32 R26, RZ, RZ, R3 ;  /* 0x000000ffff1a7224 */ /* 0x010fc400078e0003 */
        /* <DEDUP_REMOVED lines=12> */
[----:B------:R-:W2:Y:S01]  /*787d0*/  LDL.LU R9, [R1+0x3304] ;  /* 0x0033040001097983 */ /* 0x000ea20000300800 */
[----:B----4-:R-:W-:Y:S02]  /*787e0*/  IMAD.MOV.U32 R26, RZ, RZ, R2 ;  /* 0x000000ffff1a7224 */ /* 0x010fe400078e0002 */
[----:B------:R-:W-:Y:S01]  /*787f0*/  IMAD.MOV.U32 R27, RZ, RZ, R3 ;  /* 0x000000ffff1b7224 */ /* 0x000fe200078e0003 */
[----:B------:R-:W4:Y:S04]  /*78800*/  LDL.LU R8, [R1+0x3300] ;  /* 0x0033000001087983 */ /* 0x000f280000300800 */
[----:B------:R-:W4:Y:S04]  /*78810*/  LDL.LU R2, [R1+0x32fc] ;  /* 0x0032fc0001027983 */ /* 0x000f280000300800 */
[----:B------:R-:W4:Y:S04]  /*78820*/  LDL.LU R3, [R1+0x32f8] ;  /* 0x0032f80001037983 */ /* 0x000f280000300800 */
[----:B------:R-:W-:Y:S04]  /*78830*/  STL.64 [R1+0x32a8], R24 ;  /* 0x0032a81801007387 */ /* 0x000fe80000100a00 */
        /* <DEDUP_REMOVED lines=51> */
[----:B------:R-:W-:Y:S04]  /*78b70*/  STL.64 [R1+0x31d8], R10 ;  /* 0x0031d80a01007387 */ /* 0x000fe80000100a00 */
[----:B------:R0:W-:Y:S04]  /*78b80*/  STL.64 [R1+0x31d0], R8 ;  /* 0x0031d00801007387 */ /* 0x0001e80000100a00 */
[----:B0-----:R-:W2:Y:S04]  /*78b90*/  LDL.LU R8, [R1+0x80] ;  /* 0x0000800001087983 */ /* 0x001ea80000300800 */
        /* <DEDUP_REMOVED lines=10> */
[----:B------:R-:W3:Y:S01]  /*78c40*/  LDL.LU.64 R24, [R1+0x32d8] ;  /* 0x0032d80001187983 */ /* 0x000ee20000300a00 */
[----:B------:R-:W-:-:S02]  /*78c50*/  F2FP.F16.E4M3.UNPACK_B R12, R12 ;  /* 0x0000000cff0c723e */ /* 0x000fc400020006ff */
[----:B------:R-:W-:Y:S02]  /*78c60*/  F2FP.F16.E4M3.UNPACK_B R13, R13 ;  /* 0x0000000dff0d723e */ /* 0x000fe400020006ff */
[----:B------:R-:W-:Y:S02]  /*78c70*/  F2FP.F16.E4M3.UNPACK_B R14, R14 ;  /* 0x0000000eff0e723e */ /* 0x000fe400020006ff */
[----:B------:R-:W-:Y:S01]  /*78c80*/  F2FP.F16.E4M3.UNPACK_B R15, R15 ;  /* 0x0000000fff0f723e */ /* 0x000fe200020006ff */
[----:B------:R-:W-:Y:S04]  /*78c90*/  STL.64 [R1+0x1550], R4 ;  /* 0x0015500401007387 */ /* 0x000fe80000100a00 */
[----:B------:R0:W-:Y:S04]  /*78ca0*/  STL.64 [R1+0x1558], R6 ;  /* 0x0015580601007387 */ /* 0x0001e80000100a00 */
[----:B0-----:R-:W4:Y:S01]  /*78cb0*/  LDL.LU R7, [R1+0x1ba4] ;  /* 0x001ba40001077983 */ /* 0x001f220000300800 */
[----:B------:R-:W-:Y:S01]  /*78cc0*/  IADD3 R0, P6, R0, UR38, RZ ;  /* 0x0000002600007c10 */ /* 0x000fe2000ffde0ff */
[----:B------:R-:W0:Y:S01]  /*78cd0*/  LDC R6, c[0x0][0x230] ;  /* 0x00008c00ff067b82 */ /* 0x000e220000000800 */
[----:B---3--:R-:W-:Y:S01]  /*78ce0*/  HMMA.16816.F32 R24, R12, R24, R20 ;  /* 0x000000180c18723c */ /* 0x008fe20000001814 */
[----:B------:R-:W3:Y:S04]  /*78cf0*/  LDL.LU.64 R22, [R1+0x32d0] ;  /* 0x0032d00001167983 */ /* 0x000ee80000300a00 */
[----:B------:R-:W3:-:S15]  /*78d00*/  LDL.LU.64 R20, [R1+0x32c8] ;  /* 0x0032c80001147983 */ /* 0x000ede0000300a00 */
[----:B------:R-:W-:-:S03]  /*78d10*/  NOP ;  /* 0x0000000000007918 */ /* 0x000fc60000000000 */
[----:B------:R-:W-:Y:S04]  /*78d20*/  STL.64 [R1+0x200], R24 ;  /* 0x0002001801007387 */ /* 0x000fe80000100a00 */
[----:B------:R1:W-:Y:S04]  /*78d30*/  STL.64 [R1+0x208], R26 ;  /* 0x0002081a01007387 */ /* 0x0003e80000100a00 */
[----:B-1----:R-:W3:Y:S02]  /*78d40*/  LDL.LU.64 R26, [R1+0x32c0] ;  /* 0x0032c000011a7983 */ /* 0x002ee40000300a00 */
[----:B---3--:R-:W-:Y:S02]  /*78d50*/  HMMA.16816.F32 R24, R12, R26, R20 ;  /* 0x0000001a0c18723c */ /* 0x008fe40000001814 */
[----:B------:R-:W3:Y:S04]  /*78d60*/  LDL.LU.64 R22, [R1+0x32b8] ;  /* 0x0032b80001167983 */ /* 0x000ee80000300a00 */
[----:B------:R-:W3:-:S15]  /*78d70*/  LDL.LU.64 R20, [R1+0x32b0] ;  /* 0x0032b00001147983 */ /* 0x000ede0000300a00 */
[----:B------:R-:W-:-:S02]  /*78d80*/  NOP ;  /* 0x0000000000007918 */ /* 0x000fc40000000000 */
[----:B------:R1:W-:Y:S04]  /*78d90*/  STL.64 [R1+0x1170], R24 ;  /* 0x0011701801007387 */ /* 0x0003e80000100a00 */
[----:B------:R3:W-:Y:S04]  /*78da0*/  STL.64 [R1+0x1178], R26 ;  /* 0x0011781a01007387 */ /* 0x0007e80000100a00 */
[----:B-1----:R-:W3:Y:S02]  /*78db0*/  LDL.LU.64 R24, [R1+0x32a8] ;  /* 0x0032a80001187983 */ /* 0x002ee40000300a00 */
[----:B---3--:R-:W-:Y:S02]  /*78dc0*/  HMMA.16816.F32 R24, R12, R24, R20 ;  /* 0x000000180c18723c */ /* 0x008fe40000001814 */
[----:B------:R-:W3:Y:S04]  /*78dd0*/  LDL.LU.64 R22, [R1+0x32a0] ;  /* 0x0032a00001167983 */ /* 0x000ee80000300a00 */
[----:B------:R-:W3:-:S15]  /*78de0*/  LDL.LU.64 R20, [R1+0x3298] ;  /* 0x0032980001147983 */ /* 0x000ede0000300a00 */
[----:B------:R-:W-:-:S02]  /*78df0*/  NOP ;  /* 0x0000000000007918 */ /* 0x000fc40000000000 */
        /* <DEDUP_REMOVED lines=23> */
[----:B-1----:R-:W2:Y:S04]  /*78f70*/  LDL.LU.64 R26, [R1+0x3248] ;  /* 0x00324800011a7983 */ /* 0x002ea80000300a00 */
[----:B------:R-:W2:Y:S02]  /*78f80*/  LDL.LU.64 R24, [R1+0x3240] ;  /* 0x0032400001187983 */ /* 0x000ea40000300a00 */
[----:B--2---:R-:W-:-:S15]  /*78f90*/  HMMA.16816.F32 R24, R12, R28, R24 ;  /* 0x0000001c0c18723c */ /* 0x004fde0000001818 */
[----:B------:R-:W-:-:S08]  /*78fa0*/  NOP ;  /* 0x0000000000007918 */ /* 0x000fd00000000000 */
[----:B------:R-:W-:Y:S04]  /*78fb0*/  STL.64 [R1+0x10c0], R24 ;  /* 0x0010c01801007387 */ /* 0x000fe80000100a00 */
[----:B------:R1:W-:Y:S04]  /*78fc0*/  STL.64 [R1+0x10c8], R26 ;  /* 0x0010c81a01007387 */ /* 0x0003e80000100a00 */
[----:B-1----:R-:W3:Y:S04]  /*78fd0*/  LDL.LU.64 R26, [R1+0x3238] ;  /* 0x00323800011a7983 */ /* 0x002ee80000300a00 */
[----:B------:R-:W2:Y:S01]  /*78fe0*/  LDL.LU.64 R24, [R1+0x3230] ;  /* 0x0032300001187983 */ /* 0x000ea20000300a00 */
[----:B---3--:R-:W-:-:S15]  /*78ff0*/  HMMA.16816.F32 R20, R12, R26, R20 ;  /* 0x0000001a0c14723c */ /* 0x008fde0000001814 */
[----:B------:R-:W-:-:S08]  /*79000*/  NOP ;  /* 0x0000000000007918 */ /* 0x000fd00000000000 */
[----:B------:R-:W-:Y:S04]  /*79010*/  STL.64 [R1+0x10a0], R20 ;  /* 0x0010a01401007387 */ /* 0x000fe80000100a00 */
[----:B------:R1:W-:Y:S04]  /*79020*/  STL.64 [R1+0x10a8], R22 ;  /* 0x0010a81601007387 */ /* 0x0003e80000100a00 */
[----:B-1----:R-:W2:Y:S04]  /*79030*/  LDL.LU.64 R22, [R1+0x3228] ;  /* 0x0032280001167983 */ /* 0x002ea80000300a00 */
[----:B------:R-:W2:Y:S02]  /*79040*/  LDL.LU.64 R20, [R1+0x3220] ;  /* 0x0032200001147983 */ /* 0x000ea40000300a00 */
[----:B--2---:R-:W-:Y:S02]  /*79050*/  HMMA.16816.F32 R24, R12, R24, R20 ;  /* 0x000000180c18723c */ /* 0x004fe40000001814 */
[----:B------:R-:W2:Y:S04]  /*79060*/  LDL.LU.64 R22, [R1+0x3218] ;  /* 0x0032180001167983 */ /* 0x000ea80000300a00 */
[----:B------:R-:W3:-:S15]  /*79070*/  LDL.LU.64 R20, [R1+0x3210] ;  /* 0x0032100001147983 */ /* 0x000ede0000300a00 */
[----:B------:R-:W-:-:S02]  /*79080*/  NOP ;  /* 0x0000000000007918 */ /* 0x000fc40000000000 */
[----:B------:R1:W-:Y:S04]  /*79090*/  STL.64 [R1+0x1080], R24 ;  /* 0x0010801801007387 */ /* 0x0003e80000100a00 */
[----:B------:R0:W-:Y:S04]  /*790a0*/  STL.64 [R1+0x1088], R26 ;  /* 0x0010881a01007387 */ /* 0x0001e80000100a00 */
[----:B-1----:R-:W4:Y:S04]  /*790b0*/  LDL.LU R24, [R1+0x30] ;  /* 0x0000300001187983 */ /* 0x002f280000300800 */
[----:B------:R-:W4:Y:S04]  /*790c0*/  LDL.LU R25, [R1+0x34] ;  /* 0x0000340001197983 */ /* 0x000f280000300800 */
        /* <DEDUP_REMOVED lines=8> */
[----:B---3--:R-:W-:Y:S02]  /*79150*/  HMMA.16816.F32 R20, R12, R20, R16 ;  /* 0x000000140c14723c */ /* 0x008fe40000001810 */
        /* <DEDUP_REMOVED lines=21> */
[----:B0-----:R-:W2:Y:S04]  /*792b0*/  LDL.LU R16, [R1+0x60] ;  /* 0x0000600001107983 */ /* 0x001ea80000300800 */
[----:B------:R-:W2:Y:S04]  /*792c0*/  LDL.LU R17, [R1+0x64] ;  /* 0x0000640001117983 */ /* 0x000ea80000300800 */
[----:B-1----:R-:W2:Y:S04]  /*792d0*/  LDL.LU R18, [R1+0x68] ;  /* 0x0000680001127983 */ /* 0x002ea80000300800 */
[----:B------:R-:W2:Y:S01]  /*792e0*/  LDL.LU R19, [R1+0x6c] ;  /* 0x00006c0001137983 */ /* 0x000ea20000300800 */
[----:B----4-:R-:W-:Y:S01]  /*792f0*/  VIADD R7, R7, 0x1 ;  /* 0x0000000107077836 */ /* 0x010fe20000000000 */
[C---:B--2---:R-:W-:Y:S06]  /*79300*/  HMMA.16816.F32 R16, R12.reuse, R10, R16 ;  /* 0x0000000a0c10723c */ /* 0x044fec0000001810 */
[----:B---3--:R-:W-:-:S15]  /*79310*/  HMMA.16816.F32 R8, R12, R8, R20 ;  /* 0x000000080c08723c */ /* 0x008fde0000001814 */
[----:B------:R-:W-:-:S02]  /*79320*/  NOP ;  /* 0x0000000000007918 */ /* 0x000fc40000000000 */
[----:B------:R-:W-:Y:S04]  /*79330*/  STL.64 [R1+0xe0], R16 ;  /* 0x0000e01001007387 */ /* 0x000fe80000100a00 */
[----:B------:R-:W-:Y:S04]  /*79340*/  STL.64 [R1+0xe8], R18 ;  /* 0x0000e81201007387 */ /* 0x000fe80000100a00 */
[----:B------:R-:W-:Y:S04]  /*79350*/  STL.64 [R1+0x70], R8 ;  /* 0x0000700801007387 */ /* 0x000fe80000100a00 */
[----:B------:R0:W-:Y:S02]  /*79360*/  STL.64 [R1+0x78], R10 ;  /* 0x0000780a01007387 */ /* 0x0001e40000100a00 */
[----:B0-----:R-:W-:Y:S02]  /*79370*/  HMMA.16816.F32 R8, R12, R2, R24 ;  /* 0x000000020c08723c */ /* 0x001fe40000001818 */
[----:B------:R-:W-:-:S15]  /*79380*/  STL [R1+0x1ba4], R7 ;  /* 0x001ba40701007387 */ /* 0x000fde0000100800 */
[----:B------:R-:W-:-:S06]  /*79390*/  NOP ;  /* 0x0000000000007918 */ /* 0x000fcc0000000000 */
[----:B------:R-:W-:Y:S04]  /*793a0*/  STL.64 [R1+0x14f0], R8 ;  /* 0x0014f00801007387 */ /* 0x000fe80000100a00 */
[----:B------:R-:W-:Y:S04]  /*793b0*/  STL.64 [R1+0x14f8], R10 ;  /* 0x0014f80a01007387 */ /* 0x000fe80000100a00 */
[----:B------:R-:W2:Y:S04]  /*793c0*/  LDL.LU R12, [R1+0x1b90] ;  /* 0x001b9000010c7983 */ /* 0x000ea80000300800 */
[----:B--2---:R0:W-:Y:S04]  /*793d0*/  STL [R1+0x31c8], R12 ;  /* 0x0031c80c01007387 */ /* 0x0041e80000100800 */
[----:B0-----:R-:W2:Y:S04]  /*793e0*/  LDL.LU R12, [R1+0x1b88] ;  /* 0x001b8800010c7983 */ /* 0x001ea80000300800 */
[----:B------:R-:W-:Y:S01]  /*793f0*/  STL [R1+0x1b78], R0 ;  /* 0x001b780001007387 */ /* 0x000fe20000100800 */
[----:B------:R-:W-:-:S05]  /*79400*/  VIADD R6, R6, 0x3f ;  /* 0x0000003f06067836 */ /* 0x000fca0000000000 */
[----:B------:R-:W-:Y:S01]  /*79410*/  SHF.R.S32.HI R4, RZ, 0x1f, R6 ;  /* 0x0000001fff047819 */ /* 0x000fe20000011406 */
        /* <DEDUP_REMOVED lines=15> */
[----:B------:R-:W-:-:S03]  /*79510*/  LEA.HI R4, R4, R6, RZ, 0x6 ;  /* 0x0000000604047211 */ /* 0x000fc600078f30ff */
[----:B------:R-:W4:Y:S04]  /*79520*/  LDL.LU R20, [R1+0x2400] ;  /* 0x0024000001147983 */ /* 0x000f280000300800 */
[----:B------:R-:W4:Y:S04]  /*79530*/  LDL.LU R21, [R1+0x2424] ;  /* 0x0024240001157983 */ /* 0x000f280000300800 */
[----:B------:R-:W4:Y:S04]  /*79540*/  LDL.LU R22, [R1+0x23f8] ;  /* 0x0023f80001167983 */ /* 0x000f280000300800 */
[----:B------:R-:W4:Y:S01]  /*79550*/  LDL.LU R23, [R1+0x241c] ;  /* 0x00241c0001177983 */ /* 0x000f220000300800 */
[----:B------:R-:W-:-:S03]  /*79560*/  SHF.R.S32.HI R4, RZ, 0x6, R4 ;  /* 0x00000006ff047819 */ /* 0x000fc60000011404 */
[----:B------:R-:W4:Y:S04]  /*79570*/  LDL.LU R24, [R1+0x23f0] ;  /* 0x0023f00001187983 */ /* 0x000f280000300800 */
[----:B------:R-:W4:Y:S04]  /*79580*/  LDL.LU R25, [R1+0x2414] ;  /* 0x0024140001197983 */ /* 0x000f280000300800 */
[----:B------:R-:W4:Y:S04]  /*79590*/  LDL.LU R26, [R1+0x23e8] ;  /* 0x0023e800011a7983 */ /* 0x000f280000300800 */
[----:B------:R-:W4:Y:S04]  /*795a0*/  LDL.LU R27, [R1+0x240c] ;  /* 0x00240c00011b7983 */ /* 0x000f280000300800 */
[----:B------:R-:W4:Y:S01]  /*795b0*/  LDL.LU R28, [R1+0x23e0] ;  /* 0x0023e000011c7983 */ /* 0x000f220000300800 */
[----:B------:R-:W-:-:S03]  /*795c0*/  ISETP.NE.U32.AND P0, PT, R7, R4, PT ;  /* 0x000000040700720c */ /* 0x000fc60003f05070 */
[----:B------:R-:W4:Y:S04]  /*795d0*/  LDL.LU R29, [R1+0x2404] ;  /* 0x00240400011d7983 */ /* 0x000f280000300800 */
[----:B------:R-:W4:Y:S04]  /*795e0*/  LDL.LU R4, [R1+0x23d8] ;  /* 0x0023d80001047983 */ /* 0x000f280000300800 */
[----:B------:R-:W4:Y:S04]  /*795f0*/  LDL.LU R5, [R1+0x23fc] ;  /* 0x0023fc0001057983 */ /* 0x000f280000300800 */
[----:B------:R-:W4:Y:S04]  /*79600*/  LDL.LU R6, [R1+0x23d0] ;  /* 0x0023d00001067983 */ /* 0x000f280000300800 */
[----:B------:R-:W4:Y:S04]  /*79610*/  LDL.LU R7, [R1+0x23f4] ;  /* 0x0023f40001077983 */ /* 0x000f280000300800 */
[----:B------:R-:W4:Y:S01]  /*79620*/  LDL.LU R0, [R1+0x23c8] ;  /* 0x0023c80001007983 */ /* 0x000f220000300800 */
[----:B--2---:R-:W-:-:S05]  /*79630*/  IADD3 R12, P1, R12, UR38, RZ ;  /* 0x000000260c0c7c10 */ /* 0x004fca000ff3e0ff */
[----:B------:R0:W-:Y:S04]  /*79640*/  STL [R1+0x1b80], R12 ;  /* 0x001b800c01007387 */ /* 0x0001e80000100800 */
[----:B0-----:R-:W2:Y:S02]  /*79650*/  LDL.LU R12, [R1+0x31cc] ;  /* 0x0031cc00010c7983 */ /* 0x001ea40000300800 */
[----:B--2---:R-:W-:-:S05]  /*79660*/  IADD3 R12, P2, R12, UR38, RZ ;  /* 0x000000260c0c7c10 */ /* 0x004fca000ff5e0ff */
[----:B------:R0:W-:Y:S04]  /*79670*/  STL [R1+0x1b88], R12 ;  /* 0x001b880c01007387 */ /* 0x0001e80000100800 */
[----:B0-----:R-:W2:Y:S01]  /*79680*/  LDL.LU R12, [R1+0x31c8] ;  /* 0x0031c800010c7983 */ /* 0x001ea20000300800 */
[----:B---3--:R-:W-:Y:S02]  /*79690*/  IADD3 R13, P4, R13, UR38, RZ ;  /* 0x000000260d0d7c10 */ /* 0x008fe4000ff9e0ff */
[----:B----4-:R-:W-:Y:S02]  /*796a0*/  IADD3 R14, P5, R14, UR38, RZ ;  /* 0x000000260e0e7c10 */ /* 0x010fe4000ffbe0ff */
[----:B------:R-:W-:Y:S02]  /*796b0*/  IADD3.X R15, R15, UR15, RZ, P6, !PT ;  /* 0x0000000f0f0f7c10 */ /* 0x000fe4000b7fe4ff */
[----:B------:R-:W-:-:S02]  /*796c0*/  IADD3 R2, P6, R2, UR38, RZ ;  /* 0x0000002602027c10 */ /* 0x000fc4000ffde0ff */
[----:B------:R-:W-:Y:S02]  /*796d0*/  IADD3.X R3, R3, UR15, RZ, P1, !PT ;  /* 0x0000000f03037c10 */ /* 0x000fe40008ffe4ff */
[----:B------:R-:W-:Y:S02]  /*796e0*/  IADD3 R8, P1, R8, UR38, RZ ;  /* 0x0000002608087c10 */ /* 0x000fe4000ff3e0ff */
[----:B------:R-:W-:Y:S02]  /*796f0*/  IADD3.X R9, R9, UR15, RZ, P2, !PT ;  /* 0x0000000f09097c10 */ /* 0x000fe400097fe4ff */
[----:B------:R-:W-:Y:S02]  /*79700*/  IADD3 R10, P2, R10, UR38, RZ ;  /* 0x000000260a0a7c10 */ /* 0x000fe4000ff5e0ff */
        /* <DEDUP_REMOVED lines=13> */
[----:B--2---:R-:W-:-:S05]  /*797e0*/  IADD3 R12, P3, R12, UR38, RZ ;  /* 0x000000260c0c7c10 */ /* 0x004fca000ff7e0ff */
[----:B------:R0:W-:Y:S04]  /*797f0*/  STL [R1+0x1b90], R12 ;  /* 0x001b900c01007387 */ /* 0x0001e80000100800 */
[----:B------:R-:W-:Y:S04]  /*79800*/  STL [R1+0x2438], R13 ;  /* 0x0024380d01007387 */ /* 0x000fe80000100800 */
[----:B------:R-:W-:Y:S04]  /*79810*/  STL [R1+0x2430], R14 ;  /* 0x0024300e01007387 */ /* 0x000fe80000100800 */
[----:B------:R-:W-:Y:S04]  /*79820*/  STL [R1+0x1b74], R15 ;  /* 0x001b740f01007387 */ /* 0x000fe80000100800 */
[----:B------:R-:W-:Y:S01]  /*79830*/  STL [R1+0x2428], R2 ;  /* 0x0024280201007387 */ /* 0x000fe20000100800 */
[----:B------:R-:W-:-:S03]  /*79840*/  IADD3.X R11, R11, UR15, RZ, P3, !PT ;  /* 0x0000000f0b0b7c10 */ /* 0x000fc60009ffe4ff */
[----:B------:R-:W-:Y:S01]  /*79850*/  STL [R1+0x1b7c], R3 ;  /* 0x001b7c0301007387 */ /* 0x000fe20000100800 */
[----:B------:R-:W-:-:S03]  /*79860*/  IADD3 R16, P3, R16, UR38, RZ ;  /* 0x0000002610107c10 */ /* 0x000fc6000ff7e0ff */
        /* <DEDUP_REMOVED lines=22> */
[----:B0-----:R-:W2:Y:S01]  /*799d0*/  LDL.LU R12, [R1+0x23e4] ;  /* 0x0023e400010c7983 */ /* 0x001ea20000300800 */
[----:B------:R-:W-:-:S02]  /*799e0*/  IADD3 R6, P5, R6, UR38, RZ ;  /* 0x0000002606067c10 */ /* 0x000fc4000ffbe0ff */
[----:B------:R-:W-:-:S03]  /*799f0*/  IADD3.X R7, R7, UR15, RZ, P6, !PT ;  /* 0x0000000f07077c10 */ /* 0x000fc6000b7fe4ff */
[----:B------:R-:W-:Y:S04]  /*79a00*/  STL [R1+0x23d0], R6 ;  /* 0x0023d00601007387 */ /* 0x000fe80000100800 */
[----:B--2---:R0:W-:Y:S04]  /*79a10*/  STL [R1+0x31c0], R12 ;  /* 0x0031c00c01007387 */ /* 0x0041e80000100800 */
[----:B------:R-:W-:Y:S04]  /*79a20*/  STL [R1+0x23f4], R7 ;  /* 0x0023f40701007387 */ /* 0x000fe80000100800 */
[----:B0-----:R-:W2:Y:S01]  /*79a30*/  LDL.LU R12, [R1+0x23c0] ;  /* 0x0023c000010c7983 */ /* 0x001ea20000300800 */
[----:B------:R-:W-:-:S05]  /*79a40*/  IADD3 R0, P6, R0, UR38, RZ ;  /* 0x0000002600007c10 */ /* 0x000fca000ffde0ff */
[----:B------:R-:W-:Y:S04]  /*79a50*/  STL [R1+0x23c8], R0 ;  /* 0x0023c80001007387 */ /* 0x000fe80000100800 */
[----:B--2---:R0:W-:Y:S04]  /*79a60*/  STL [R1+0x31c4], R12 ;  /* 0x0031c40c01007387 */ /* 0x0041e80000100800 */
[----:B0-----:R-:W2:Y:S04]  /*79a70*/  LDL.LU R12, [R1+0x23ec] ;  /* 0x0023ec00010c7983 */ /* 0x001ea80000300800 */
[----:B------:R-:W3:Y:S04]  /*79a80*/  LDL.LU R13, [R1+0x23b8] ;  /* 0x0023b800010d7983 */ /* 0x000ee80000300800 */
[----:B------:R-:W4:Y:S04]  /*79a90*/  LDL.LU R14, [R1+0x23dc] ;  /* 0x0023dc00010e7983 */ /* 0x000f280000300800 */
        /* <DEDUP_REMOVED lines=26> */
[----:B--2---:R-:W-:-:S05]  /*79c40*/  IADD3.X R12, R12, UR15, RZ, P1, !PT ;  /* 0x0000000f0c0c7c10 */ /* 0x004fca0008ffe4ff */
[----:B------:R0:W-:Y:S04]  /*79c50*/  STL [R1+0x23ec], R12 ;  /* 0x0023ec0c01007387 */ /* 0x0001e80000100800 */
[----:B0-----:R-:W2:Y:S02]  /*79c60*/  LDL.LU R12, [R1+0x31c4] ;  /* 0x0031c400010c7983 */ /* 0x001ea40000300800 */
[----:B--2---:R-:W-:-:S05]  /*79c70*/  IADD3 R12, P1, R12, UR38, RZ ;  /* 0x000000260c0c7c10 */ /* 0x004fca000ff3e0ff */
[----:B------:R0:W-:Y:S04]  /*79c80*/  STL [R1+0x23c0], R12 ;  /* 0x0023c00c01007387 */ /* 0x0001e80000100800 */
[----:B0-----:R-:W2:Y:S01]  /*79c90*/  LDL.LU R12, [R1+0x31c0] ;  /* 0x0031c000010c7983 */ /* 0x001ea20000300800 */
[----:B----4-:R-:W-:Y:S02]  /*79ca0*/  IADD3.X R14, R14, UR15, RZ, P3, !PT ;  /* 0x0000000f0e0e7c10 */ /* 0x010fe40009ffe4ff */
[----:B---3--:R-:W-:Y:S02]  /*79cb0*/  IADD3 R15, P3, R15, UR38, RZ ;  /* 0x000000260f0f7c10 */ /* 0x008fe4000ff7e0ff */
        /* <DEDUP_REMOVED lines=18> */
[----:B--2---:R-:W-:Y:S02]  /*79de0*/  IADD3.X R12, R12, UR15, RZ, P2, !PT ;  /* 0x0000000f0c0c7c10 */ /* 0x004fe400097fe4ff */
[----:B------:R-:W-:-:S03]  /*79df0*/  IADD3 R13, P2, R13, UR38, RZ ;  /* 0x000000260d0d7c10 */ /* 0x000fc6000ff5e0ff */
[----:B------:R0:W-:Y:S04]  /*79e00*/  STL [R1+0x23e4], R12 ;  /* 0x0023e40c01007387 */ /* 0x0001e80000100800 */
        /* <DEDUP_REMOVED lines=29> */
[----:B0-----:R-:W2:Y:S01]  /*79fe0*/  LDL.LU R12, [R1+0x2340] ;  /* 0x00234000010c7983 */ /* 0x001ea20000300800 */
[----:B------:R-:W-:-:S02]  /*79ff0*/  IADD3.X R6, R6, UR15, RZ, P3, !PT ;  /* 0x0000000f06067c10 */ /* 0x000fc40009ffe4ff */
[----:B------:R-:W-:-:S03]  /*7a000*/  IADD3 R7, P3, R7, UR38, RZ ;  /* 0x0000002607077c10 */ /* 0x000fc6000ff7e0ff */
[----:B------:R-:W-:Y:S04]  /*7a010*/  STL [R1+0x237c], R6 ;  /* 0x00237c0601007387 */ /* 0x000fe80000100800 */
[----:B--2---:R0:W-:Y:S04]  /*7a020*/  STL [R1+0x31b8], R12 ;  /* 0x0031b80c01007387 */ /* 0x0041e80000100800 */
[----:B------:R-:W-:Y:S04]  /*7a030*/  STL [R1+0x2350], R7 ;  /* 0x0023500701007387 */ /* 0x000fe80000100800 */
[----:B0-----:R-:W2:Y:S01]  /*7a040*/  LDL.LU R12, [R1+0x236c] ;  /* 0x00236c00010c7983 */ /* 0x001ea20000300800 */
[----:B------:R-:W-:-:S05]  /*7a050*/  IADD3.X R0, R0, UR15, RZ, P4, !PT ;  /* 0x0000000f00007c10 */ /* 0x000fca000a7fe4ff */
[----:B------:R-:W-:Y:S04]  /*7a060*/  STL [R1+0x2374], R0 ;  /* 0x0023740001007387 */ /* 0x000fe80000100800 */
        /* <DEDUP_REMOVED lines=33> */
[----:B--2---:R-:W-:-:S05]  /*7a280*/  IADD3.X R12, R12, UR15, RZ, P5, !PT ;  /* 0x0000000f0c0c7c10 */ /* 0x004fca000affe4ff */
[----:B------:R0:W-:Y:S04]  /*7a290*/  STL [R1+0x236c], R12 ;  /* 0x00236c0c01007387 */ /* 0x0001e80000100800 */
[----:B0-----:R-:W2:Y:S01]  /*7a2a0*/  LDL.LU R12, [R1+0x31b8] ;  /* 0x0031b800010c7983 */ /* 0x001ea20000300800 */
[----:B---3--:R-:W-:Y:S02]  /*7a2b0*/  IADD3.X R13, R13, UR15, RZ, P6, !PT ;  /* 0x0000000f0d0d7c10 */ /* 0x008fe4000b7fe4ff */
        /* <DEDUP_REMOVED lines=2833> */
[----:B------:R-:W-:-:S02]  /*853d0*/  IADD3.X R6, R6, UR46, RZ, P6, !PT ;  /* 0x0000002e06067c10 */ /* 0x000fc4000b7fe4ff */
[----:B--2---:R-:W-:Y:S02]  /*853e0*/  IADD3.X R12, R12, UR46, RZ, P5, !PT ;  /* 0x0000002e0c0c7c10 */ /* 0x004fe4000affe4ff */
        /* <DEDUP_REMOVED lines=31> */
[----:B------:R0:W-:Y:S04]  /*855e0*/  STL [R1+0x2b84], R0 ;  /* 0x002b840001007387 */ /* 0x0001e80000100800 */
[----:B------:R-:W-:Y:S04]  /*855f0*/  STL [R1+0x2b7c], R6 ;  /* 0x002b7c0601007387 */ /* 0x000fe80000100800 */
[----:B0-----:R-:W2:Y:S01]  /*85600*/  LDL.LU R0, [R1+0x2bf8] ;  /* 0x002bf80001007983 */ /* 0x001ea20000300800 */
[----:B------:R-:W-:-:S05]  /*85610*/  IADD3 R7, P6, R7, UR20, RZ ;  /* 0x0000001407077c10 */ /* 0x000fca000ffde0ff */
[----:B------:R-:W-:Y:S04]  /*85620*/  STL [R1+0x2be8], R7 ;  /* 0x002be80701007387 */ /* 0x000fe80000100800 */
[----:B--2---:R0:W-:Y:S04]  /*85630*/  STL [R1+0x30c8], R0 ;  /* 0x0030c80001007387 */ /* 0x0041e80000100800 */
[----:B0-----:R-:W2:Y:S04]  /*85640*/  LDL.LU R0, [R1+0x2b8c] ;  /* 0x002b8c0001007983 */ /* 0x001ea80000300800 */
        /* <DEDUP_REMOVED lines=58> */
[----:B------:R-:W-:Y:S02]  /*859f0*/  IADD3.X R5, R5, UR46, RZ, P5, !PT ;  /* 0x0000002e05057c10 */ /* 0x000fe4000affe4ff */
[----:B------:R-:W-:Y:S02]  /*85a00*/  IADD3.X R7, R7, UR46, RZ, P1, !PT ;  /* 0x0000002e07077c10 */ /* 0x000fe40008ffe4ff */
[----:B------:R-:W-:Y:S02]  /*85a10*/  IADD3.X R6, R6, UR46, RZ, P6, !PT ;  /* 0x0000002e06067c10 */ /* 0x000fe4000b7fe4ff */
[----:B--2---:R-:W-:-:S05]  /*85a20*/  IADD3 R0, P2, R0, UR20, RZ ;  /* 0x0000001400007c10 */ /* 0x004fca000ff5e0ff */
[----:B------:R0:W-:Y:S01]  /*85a30*/  STL [R1+0x2bf8], R0 ;  /* 0x002bf80001007387 */ /* 0x0001e20000100800 */
[----:B------:R-:W-:Y:S02]  /*85a40*/  IADD3.X R16, R16, UR46, RZ, P2, !PT ;  /* 0x0000002e10107c10 */ /* 0x000fe400097fe4ff */
[----:B------:R-:W-:Y:S01]  /*85a50*/  IADD3 R17, P2, R17, UR20, RZ ;  /* 0x0000001411117c10 */ /* 0x000fe2000ff5e0ff */
[----:B0-----:R1:W5:Y:S04]  /*85a60*/  LDL.LU R0, [R1+0x30c4] ;  /* 0x0030c40001007983 */ /* 0x0013680000300800 */
[----:B------:R1:W-:Y:S04]  /*85a70*/  STL [R1+0x2b94], R12 ;  /* 0x002b940c01007387 */ /* 0x0003e80000100800 */
        /* <DEDUP_REMOVED lines=16> */
[----:B------:R1:W-:Y:S01]  /*85b80*/  STL [R1+0x2c24], R23 ;  /* 0x002c241701007387 */ /* 0x0003e20000100800 */
[----:B------:R-:W-:-:S03]  /*85b90*/  IADD3.X R28, R28, UR46, RZ, P2, !PT ;  /* 0x0000002e1c1c7c10 */ /* 0x000fc600097fe4ff */
        /* <DEDUP_REMOVED lines=10> */
[----:B------:R-:W-:Y:S05]  /*85c40*/  @P0 BRA `(.L_x_2) ;  /* 0xfffffa2000f40947 */ /* 0x000fea000383ffff */
.L_x_1:
[----:B-1----:R-:W2:Y:S01]  /*85c50*/  LDL R2, [R1+0x1060] ;  /* 0x0010600001027983 */ /* 0x002ea20000100800 */
[----:B------:R-:W-:Y:S01]  /*85c60*/  ULDC UR4, c[0x0][0x248] ;  /* 0x0000920000047ab9 */ /* 0x000fe20000000800 */
[----:B------:R-:W-:Y:S01]  /*85c70*/  ULDC UR5, c[0x0][0x248] ;  /* 0x0000920000057ab9 */ /* 0x000fe20000000800 */
[----:B------:R-:W-:Y:S01]  /*85c80*/  ULDC.64 UR8, c[0x0][0x228] ;  /* 0x00008a0000087ab9 */ /* 0x000fe20000000a00 */
[----:B-----5:R0:W-:Y:S01]  /*85c90*/  STL [R1+0x42b0], R0 ;  /* 0x0042b00001007387 */ /* 0x0201e20000100800 */
[----:B------:R-:W-:Y:S01]  /*85ca0*/  ULDC UR10, c[0x0][0x248] ;  /* 0x00009200000a7ab9 */ /* 0x000fe20000000800 */
[----:B------:R-:W-:Y:S01]  /*85cb0*/  ULDC UR11, c[0x0][0x248] ;  /* 0x00009200000b7ab9 */ /* 0x000fe20000000800 */
[----:B------:R-:W-:Y:S01]  /*85cc0*/  ULDC.64 UR12, c[0x0][0x220] ;  /* 0x00008800000c7ab9 */ /* 0x000fe20000000a00 */
[----:B------:R-:W-:Y:S01]  /*85cd0*/  STL [R1+0x42ac], R10 ;  /* 0x0042ac0a01007387 */ /* 0x000fe20000100800 */
[----:B------:R-:W-:Y:S01]  /*85ce0*/  ULDC UR16, c[0x0][0x248] ;  /* 0x0000920000107ab9 */ /* 0x000fe20000000800 */
[----:B------:R-:W-:Y:S01]  /*85cf0*/  ULDC UR18, c[0x0][0x248] ;  /* 0x0000920000127ab9 */ /* 0x000fe20000000800 */
[----:B------:R-:W-:Y:S01]  /*85d00*/  ULDC UR19, c[0x0][0x248] ;  /* 0x0000920000137ab9 */ /* 0x000fe20000000800 */
[----:B------:R-:W-:Y:S01]  /*85d10*/  STL.64 [R1+0x3100], R14 ;  /* 0x0031000e01007387 */ /* 0x000fe20000100a00 */
        /* <DEDUP_REMOVED lines=48> */
[----:B--2---:R-:W-:Y:S01]  /*86020*/  IMAD R2, R2, UR4, RZ ;  /* 0x0000000402027c24 */ /* 0x004fe2000f8e02ff */
[----:B------:R-:W-:-:S03]  /*86030*/  ULDC UR4, c[0x0][0x248] ;  /* 0x0000920000047ab9 */ /* 0x000fc60000000800 */
[----:B0-----:R-:W-:Y:S01]  /*86040*/  VIADD R0, R2, UR4 ;  /* 0x0000000402007c36 */ /* 0x001fe20008000000 */
[----:B------:R-:W-:Y:S01]  /*86050*/  STL [R1+0xbe0], R2 ;  /* 0x000be00201007387 */ /* 0x000fe20000100800 */
[----:B------:R-:W-:-:S03]  /*86060*/  ULDC UR4, c[0x0][0x248] ;  /* 0x0000920000047ab9 */ /* 0x000fc60000000800 */
[----:B------:R0:W-:Y:S02]  /*86070*/  STL [R1+0xbdc], R0 ;  /* 0x000bdc0001007387 */ /* 0x0001e40000100800 */
[----:B0-----:R-:W-:Y:S01]  /*86080*/  VIADD R0, R0, UR4 ;  /* 0x0000000400007c36 */ /* 0x001fe20008000000 */
[----:B------:R-:W-:-:S04]  /*86090*/  ULDC UR4, c[0x0][0x248] ;  /* 0x0000920000047ab9 */ /* 0x000fc80000000800 */
        /* <DEDUP_REMOVED lines=155> */
[----:B------:R-:W-:-:S03]  /*86a50*/  ULDC UR4, c[0x0][0x248] ;  /* 0x0000920000047ab9 */ /* 0x000fc60000000800 */
[----:B------:R-:W-:Y:S01]  /*86a60*/  VIADD R15, R0, UR4 ;  /* 0x00000004000f7c36 */ /* 0x000fe20008000000 */
[----:B------:R-:W-:Y:S01]  /*86a70*/  ULDC UR4, c[0x0][0x248] ;  /* 0x0000920000047ab9 */ /* 0x000fe20000000800 */
[----:B------:R0:W-:Y:S04]  /*86a80*/  STL [R1+0x158], R0 ;  /* 0x0001580001007387 */ /* 0x0001e80000100800 */
[----:B------:R-:W-:Y:S01]  /*86a90*/  STL [R1+0x42b4], R15 ;  /* 0x0042b40f01007387 */ /* 0x000fe20000100800 */
        /* <DEDUP_REMOVED lines=18> */
[----:B------:R-:W-:Y:S01]  /*86bc0*/  STL [R1+0x13c], R0 ;  /* 0x00013c0001007387 */ /* 0x000fe20000100800 */
[----:B------:R-:W-:-:S03]  /*86bd0*/  ULDC UR4, c[0x0][0x248] ;  /* 0x0000920000047ab9 */ /* 0x000fc60000000800 */
[----:B------:R-:W2:Y:S04]  /*86be0*/  LDL.LU R9, [R1+0x44] ;  /* 0x0000440001097983 */ /* 0x000ea80000300800 */
[----:B------:R-:W3:Y:S04]  /*86bf0*/  LDL.LU R13, [R1+0x4c] ;  /* 0x00004c00010d7983 */ /* 0x000ee80000300800 */
[----:B---3--:R0:W-:Y:S04]  /*86c00*/  STL [R1+0x42c4], R13 ;  /* 0x0042c40d01007387 */ /* 0x0081e80000100800 */
[----:B0-----:R-:W2:Y:S04]  /*86c10*/  LDL.LU R13, [R1+0x40] ;  /* 0x00004000010d7983 */ /* 0x001ea80000300800 */
[----:B------:R-:W3:Y:S04]  /*86c20*/  LDL.LU R12, [R1+0xba4] ;  /* 0x000ba400010c7983 */ /* 0x000ee80000300800 */
[----:B---3--:R0:W-:Y:S04]  /*86c30*/  STL [R1+0x42c0], R12 ;  /* 0x0042c00c01007387 */ /* 0x0081e80000100800 */
[----:B------:R-:W-:Y:S04]  /*86c40*/  STL [R1+0x138], R14 ;  /* 0x0001380e01007387 */ /* 0x000fe80000100800 */
[----:B0-----:R-:W3:Y:S04]  /*86c50*/  LDL.LU R12, [R1+0x48] ;  /* 0x00004800010c7983 */ /* 0x001ee80000300800 */
[----:B------:R-:W4:Y:S04]  /*86c60*/  LDL.LU R22, [R1+0xbac] ;  /* 0x000bac0001167983 */ /* 0x000f280000300800 */
[----:B----4-:R0:W-:Y:S04]  /*86c70*/  STL [R1+0x42bc], R22 ;  /* 0x0042bc1601007387 */ /* 0x0101e80000100800 */
[----:B0-----:R-:W4:Y:S04]  /*86c80*/  LDL.LU R22, [R1+0xba0] ;  /* 0x000ba00001167983 */ /* 0x001f280000300800 */
[----:B------:R-:W3:Y:S01]  /*86c90*/  LDL.LU R15, [R1+0x900] ;  /* 0x00090000010f7983 */ /* 0x000ee20000300800 */
[----:B--2---:R-:W-:-:S03]  /*86ca0*/  F2FP.SATFINITE.E4M3.F32.PACK_AB_MERGE_C R9, R9, R13, RZ ;  /* 0x0000000d0909723e */ /* 0x004fc600048070ff */
[----:B---3--:R0:W-:Y:S04]  /*86cb0*/  STL [R1+0x42b8], R15 ;  /* 0x0042b80f01007387 */ /* 0x0081e80000100800 */
[----:B0-----:R-:W2:Y:S04]  /*86cc0*/  LDL.LU R15, [R1+0xba8] ;  /* 0x000ba800010f7983 */ /* 0x001ea80000300800 */
[----:B------:R-:W3:Y:S04]  /*86cd0*/  LDL.LU R6, [R1+0x904] ;  /* 0x0009040001067983 */ /* 0x000ee80000300800 */
        /* <DEDUP_REMOVED lines=22> */
[----:B------:R-:W4:Y:S01]  /*86e40*/  LDL.LU R13, [R1+0x42c4] ;  /* 0x0042c400010d7983 */ /* 0x000f220000300800 */
[----:B------:R-:W-:Y:S01]  /*86e50*/  VIADD R14, R14, UR4 ;  /* 0x000000040e0e7c36 */ /* 0x000fe20008000000 */
[----:B------:R-:W-:Y:S01]  /*86e60*/  ULDC UR4, c[0x0][0x248] ;  /* 0x0000920000047ab9 */ /* 0x000fe20000000800 */
[----:B----4-:R-:W-:-:S02]  /*86e70*/  F2FP.SATFINITE.E4M3.F32.PACK_AB_MERGE_C R13, R13, R12, RZ ;  /* 0x0000000c0d0d723e */ /* 0x010fc400048070ff */
[----:B------:R-:W4:Y:S02]  /*86e80*/  LDL.LU R12, [R1+0x42c0] ;  /* 0x0042c000010c7983 */ /* 0x000f240000300800 */
[----:B----4-:R-:W-:Y:S02]  /*86e90*/  F2FP.SATFINITE.E4M3.F32.PACK_AB_MERGE_C R12, R12, R22, RZ ;  /* 0x000000160c0c723e */ /* 0x010fe400048070ff */
[----:B------:R-:W4:Y:S04]  /*86ea0*/  LDL.LU R22, [R1+0x42bc] ;  /* 0x0042bc0001167983 */ /* 0x000f280000300800 */
[----:B------:R0:W-:Y:S01]  /*86eb0*/  STL [R1+0x134], R14 ;  /* 0x0001340e01007387 */ /* 0x0001e20000100800 */
[----:B--2---:R-:W-:Y:S01]  /*86ec0*/  F2FP.SATFINITE.E4M3.F32.PACK_AB_MERGE_C R8, R8, R0, RZ ;  /* 0x000000000808723e */ /* 0x004fe200048070ff */
[----:B0-----:R-:W-:Y:S01]  /*86ed0*/  VIADD R14, R14, UR4 ;  /* 0x000000040e0e7c36 */ /* 0x001fe20008000000 */
[----:B------:R-:W-:Y:S01]  /*86ee0*/  ULDC UR4, c[0x0][0x248] ;  /* 0x0000920000047ab9 */ /* 0x000fe20000000800 */
[----:B----4-:R-:W-:-:S02]  /*86ef0*/  F2FP.SATFINITE.E4M3.F32.PACK_AB_MERGE_C R22, R22, R15, RZ ;  /* 0x0000000f1616723e */ /* 0x010fc400048070ff */
[----:B------:R-:W2:Y:S01]  /*86f00*/  LDL.LU R15, [R1+0x42b8] ;  /* 0x0042b800010f7983 */ /* 0x000ea20000300800 */
[----:B---3--:R-:W-:Y:S02]  /*86f10*/  F2FP.SATFINITE.E4M3.F32.PACK_AB_MERGE_C R7, R7, R10, RZ ;  /* 0x0000000a0707723e */ /* 0x008fe400048070ff */
[----:B------:R-:W-:Y:S02]  /*86f20*/  F2FP.SATFINITE.E4M3.F32.PACK_AB_MERGE_C R4, R4, R17, RZ ;  /* 0x000000110404723e */ /* 0x000fe400048070ff */
[----:B------:R-:W-:Y:S02]  /*86f30*/  F2FP.SATFINITE.E4M3.F32.PACK_AB_MERGE_C R16, R29, R16, RZ ;  /* 0x000000101d10723e */ /* 0x000fe400048070ff */
[----:B------:R-:W-:Y:S02]  /*86f40*/  F2FP.SATFINITE.E4M3.F32.PACK_AB_MERGE_C R3, R3, R18, RZ ;  /* 0x000000120303723e */ /* 0x000fe400048070ff */
[----:B------:R-:W-:Y:S02]  /*86f50*/  F2FP.SATFINITE.E4M3.F32.PACK_AB_MERGE_C R18, R25, R26, RZ ;  /* 0x0000001a1912723e */ /* 0x000fe400048070ff */
[----:B--2---:R-:W-:-:S02]  /*86f60*/  F2FP.SATFINITE.E4M3.F32.PACK_AB_MERGE_C R6, R6, R15, RZ ;  /* 0x0000000f0606723e */ /* 0x004fc400048070ff */
[----:B------:R-:W2:Y:S04]  /*86f70*/  LDL.LU R15, [R1+0x42b4] ;  /* 0x0042b400010f7983 */ /* 0x000ea80000300800 */
[----:B------:R0:W-:Y:S04]  /*86f80*/  STL [R1+0x130], R14 ;  /* 0x0001300e01007387 */ /* 0x0001e80000100800 */
[----:B------:R-:W3:Y:S04]  /*86f90*/  LDL.LU R0, [R1+0x42b0] ;  /* 0x0042b00001007983 */ /* 0x000ee80000300800 */
[----:B------:R-:W4:Y:S01]  /*86fa0*/  LDL.LU R10, [R1+0x42ac] ;  /* 0x0042ac00010a7983 */ /* 0x000f220000300800 */
[----:B0-----:R-:W-:Y:S01]  /*86fb0*/  VIADD R14, R14, UR4 ;  /* 0x000000040e0e7c36 */ /* 0x001fe20008000000 */
[----:B------:R-:W-:-:S04]  /*86fc0*/  ULDC UR4, c[0x0][0x248] ;  /* 0x0000920000047ab9 */ /* 0x000fc80000000800 */
[----:B------:R0:W-:Y:S02]  /*86fd0*/  STL [R1+0x12c], R14 ;  /* 0x00012c0e01007387 */ /* 0x0001e40000100800 */
[----:B0-----:R-:W-:Y:S01]  /*86fe0*/  VIADD R14, R14, UR4 ;  /* 0x000000040e0e7c36 */ /* 0x001fe20008000000 */
[----:B------:R-:W-:-:S04]  /*86ff0*/  ULDC UR4, c[0x0][0x248] ;  /* 0x0000920000047ab9 */ /* 0x000fc80000000800 */
[----:B------:R0:W-:Y:S04]  /*87000*/  STL [R1+0x128], R14 ;  /* 0x0001280e01007387 */ /* 0x0001e80000100800 */
[----:B------:R-:W2:Y:S01]  /*87010*/  LDL.LU R17, [R1+0x305c] ;  /* 0x00305c0001117983 */ /* 0x000ea20000300800 */
[----:B0-----:R-:W-:Y:S01]  /*87020*/  VIADD R14, R14, UR4 ;  /* 0x000000040e0e7c36 */ /* 0x001fe20008000000 */
[----:B------:R-:W-:-:S04]  /*87030*/  ULDC UR4, c[0x0][0x248] ;  /* 0x0000920000047ab9 */ /* 0x000fc80000000800 */
[----:B------:R0:W-:Y:S02]  /*87040*/  STL [R1+0x124], R14 ;  /* 0x0001240e01007387 */ /* 0x0001e40000100800 */
[----:B0-----:R-:W-:Y:S01]  /*87050*/  VIADD R14, R14, UR4 ;  /* 0x000000040e0e7c36 */ /* 0x001fe20008000000 */
[----:B------:R-:W-:-:S04]  /*87060*/  ULDC UR4, c[0x0][0x248] ;  /* 0x0000920000047ab9 */ /* 0x000fc80000000800 */
[----:B------:R0:W-:Y:S04]  /*87070*/  STL [R1+0x120], R14 ;  /* 0x0001200e01007387 */ /* 0x0001e80000100800 */
[----:B------:R1:W-:Y:S01]  /*87080*/  STL [R1+0x82c], R16 ;  /* 0x00082c1001007387 */ /* 0x0003e20000100800 */
[----:B0-----:R-:W-:Y:S01]  /*87090*/  VIADD R14, R14, UR4 ;  /* 0x000000040e0e7c36 */ /* 0x001fe20008000000 */
[----:B------:R-:W-:Y:S01]  /*870a0*/  ULDC UR4, c[0x0][0x248] ;  /* 0x0000920000047ab9 */ /* 0x000fe20000000800 */
[----:B-1----:R-:W-:-:S05]  /*870b0*/  F2FP.SATFINITE.E4M3.F32.PACK_AB_MERGE_C R16, R27, R28, RZ ;  /* 0x0000001c1b10723e */ /* 0x002fca00048070ff */
[----:B------:R0:W-:Y:S04]  /*870c0*/  STL [R1+0x828], R16 ;  /* 0x0008281001007387 */ /* 0x0001e80000100800 */
[----:B------:R1:W-:Y:S04]  /*870d0*/  STL [R1+0x114], R14 ;  /* 0x0001140e01007387 */ /* 0x0003e80000100800 */
[----:B------:R1:W-:Y:S01]  /*870e0*/  STL [R1+0x824], R18 ;  /* 0x0008241201007387 */ /* 0x0003e20000100800 */
[----:B0-----:R-:W-:Y:S01]  /*870f0*/  VIADD R16, R14, UR4 ;  /* 0x000000040e107c36 */ /* 0x001fe20008000000 */
[----:B------:R-:W-:-:S02]  /*87100*/  ULDC UR4, c[0x0][0x248] ;  /* 0x0000920000047ab9 */ /* 0x000fc40000000800 */
[----:B-1----:R-:W4:Y:S01]  /*87110*/  LDL.LU R14, [R1+0x3060] ;  /* 0x00306000010e7983 */ /* 0x002f220000300800 */
[----:B------:R-:W-:-:S05]  /*87120*/  F2FP.SATFINITE.E4M3.F32.PACK_AB_MERGE_C R18, R23, R24, RZ ;  /* 0x000000181712723e */ /* 0x000fca00048070ff */
[----:B------:R-:W-:Y:S04]  /*87130*/  STL [R1+0x820], R18 ;  /* 0x0008201201007387 */ /* 0x000fe80000100800 */
[----:B------:R0:W-:Y:S01]  /*87140*/  STL [R1+0x110], R16 ;  /* 0x0001101001007387 */ /* 0x0001e20000100800 */
[----:B------:R-:W-:Y:S01]  /*87150*/  F2FP.SATFINITE.E4M3.F32.PACK_AB_MERGE_C R2, R2, R21, RZ ;  /* 0x000000150202723e */ /* 0x000fe200048070ff */
[----:B0-----:R-:W-:Y:S01]  /*87160*/  VIADD R16, R16, UR4 ;  /* 0x0000000410107c36 */ /* 0x001fe20008000000 */
[----:B------:R-:W-:-:S04]  /*87170*/  ULDC UR4, c[0x0][0x248] ;  /* 0x0000920000047ab9 */ /* 0x000fc80000000800 */
[----:B------:R0:W-:Y:S01]  /*87180*/  STL [R1+0xf0], R16 ;  /* 0x0000f01001007387 */ /* 0x0001e20000100800 */
[----:B------:R-:W-:Y:S02]  /*87190*/  LOP3.LUT R9, R9, 0xffff, RZ, 0xc0, !PT ;  /* 0x0000ffff09097812 */ /* 0x000fe400078ec0ff */
[----:B------:R-:W-:Y:S01]  /*871a0*/  LOP3.LUT R2, R2, 0xffff, RZ, 0xc0, !PT ;  /* 0x0000ffff02027812 */ /* 0x000fe200078ec0ff */
[----:B0-----:R-:W-:Y:S01]  /*871b0*/  VIADD R16, R16, UR4 ;  /* 0x0000000410107c36 */ /* 0x001fe20008000000 */
[----:B------:R-:W-:-:S04]  /*871c0*/  LOP3.LUT R6, R6, 0xffff, RZ, 0xc0, !PT ;  /* 0x0000ffff06067812 */ /* 0x000fc800078ec0ff */
[----:B------:R0:W-:Y:S04]  /*871d0*/  STL [R1+0xac], R16 ;  /* 0x0000ac1001007387 */ /* 0x0001e80000100800 */
[----:B------:R-:W-:Y:S01]  /*871e0*/  STL [R1+0xc04], R9 ;  /* 0x000c040901007387 */ /* 0x000fe20000100800 */
[----:B0-----:R-:W-:-:S03]  /*871f0*/  VIADD R16, R16, UR5 ;  /* 0x0000000510107c36 */ /* 0x001fc60008000000 */
[----:B------:R-:W-:Y:S01]  /*87200*/  STL [R1+0xc08], R2 ;  /* 0x000c080201007387 */ /* 0x000fe20000100800 */
[----:B------:R-:W-:-:S03]  /*87210*/  ULDC.64 UR4, c[0x0][0x228] ;  /* 0x00008a0000047ab9 */ /* 0x000fc60000000a00 */
[----:B------:R-:W-:Y:S04]  /*87220*/  STL [R1+0xa8], R16 ;  /* 0x0000a81001007387 */ /* 0x000fe80000100800 */
[----:B------:R0:W-:Y:S02]  /*87230*/  STL [R1+0xc00], R6 ;  /* 0x000c000601007387 */ /* 0x0001e40000100800 */
[----:B0-----:R-:W-:Y:S02]  /*87240*/  PRMT R6, R9, 0x3340, R6 ;  /* 0x0000334009067816 */ /* 0x001fe40000000006 */
[----:B------:R-:W-:Y:S02]  /*87250*/  LOP3.LUT R13, R13, 0xffff, RZ, 0xc0, !PT ;  /* 0x0000ffff0d0d7812 */ /* 0x000fe400078ec0ff */
[----:B------:R-:W-:-:S02]  /*87260*/  LOP3.LUT R4, R4, 0xffff, RZ, 0xc0, !PT ;  /* 0x0000ffff04047812 */ /* 0x000fc400078ec0ff */
[----:B---3--:R-:W-:-:S04]  /*87270*/  PRMT R2, R2, 0x3340, R0 ;  /* 0x0000334002027816 */ /* 0x008fc80000000000 */
[----:B------:R-:W-:-:S05]  /*87280*/  PRMT R2, R6, 0x5410, R2 ;  /* 0x0000541006027816 */ /* 0x000fca0000000002 */
[----:B------:R-:W-:Y:S01]  /*87290*/  STL [R1+0x90c], R2 ;  /* 0x00090c0201007387 */ /* 0x000fe20000100800 */
[----:B--2---:R-:W-:Y:S01]  /*872a0*/  ISETP.GE.AND P3, PT, R17, UR9, PT ;  /* 0x0000000911007c0c */ /* 0x004fe2000bf66270 */
[----:B------:R-:W-:Y:S02]  /*872b0*/  ULDC UR9, c[0x0][0x248] ;  /* 0x0000920000097ab9 */ /* 0x000fe40000000800 */
[----:B------:R-:W-:Y:S01]  /*872c0*/  VIADD R17, R16, UR9 ;  /* 0x0000000910117c36 */ /* 0x000fe20008000000 */
[----:B------:R-:W-:-:S03]  /*872d0*/  ULDC UR9, c[0x0][0x248] ;  /* 0x0000920000097ab9 */ /* 0x000fc60000000800 */
[----:B------:R-:W-:Y:S01]  /*872e0*/  VIADD R9, R17, UR9 ;  /* 0x0000000911097c36 */ /* 0x000fe20008000000 */
[----:B------:R-:W-:-:S04]  /*872f0*/  ULDC UR9, c[0x0][0x248] ;  /* 0x0000920000097ab9 */ /* 0x000fc80000000800 */
[----:B------:R0:W-:Y:S01]  /*87300*/  STL [R1+0xa0], R9 ;  /* 0x0000a00901007387 */ /* 0x0001e20000100800 */
[----:B------:R-:W-:Y:S02]  /*87310*/  LOP3.LUT R6, R12, 0xffff, RZ, 0xc0, !PT ;  /* 0x0000ffff0c067812 */ /* 0x000fe400078ec0ff */
[----:B----4-:R-:W-:Y:S01]  /*87320*/  ISETP.GE.AND P0, PT, R14, UR5, PT ;  /* 0x000000050e007c0c */ /* 0x010fe2000bf06270 */
[----:B------:R-:W-:Y:S02]  /*87330*/  ULDC UR5, c[0x0][0x248] ;  /* 0x0000920000057ab9 */ /* 0x000fe40000000800 */
[----:B0-----:R-:W-:Y:S01]  /*87340*/  VIADD R9, R9, UR5 ;  /* 0x0000000509097c36 */ /* 0x001fe20008000000 */
[----:B------:R-:W-:-:S03]  /*87350*/  ULDC UR5, c[0x0][0x248] ;  /* 0x0000920000057ab9 */ /* 0x000fc60000000800 */
[----:B------:R-:W-:Y:S01]  /*87360*/  VIADD R2, R9, UR9 ;  /* 0x0000000909027c36 */ /* 0x000fe20008000000 */
[----:B------:R0:W-:Y:S01]  /*87370*/  STL [R1+0x9c], R9 ;  /* 0x00009c0901007387 */ /* 0x0001e20000100800 */
[----:B------:R-:W-:Y:S01]  /*87380*/  LOP3.LUT R14, R8, 0xffff, RZ, 0xc0, !PT ;  /* 0x0000ffff080e7812 */ /* 0x000fe200078ec0ff */
[----:B------:R-:W-:Y:S02]  /*87390*/  ULDC UR9, c[0x0][0x248] ;  /* 0x0000920000097ab9 */ /* 0x000fe40000000800 */
[----:B------:R1:W-:Y:S01]  /*873a0*/  STL [R1+0x98], R2 ;  /* 0x0000980201007387 */ /* 0x0003e20000100800 */
[----:B0-----:R-:W-:-:S03]  /*873b0*/  VIADD R9, R2, UR5 ;  /* 0x0000000502097c36 */ /* 0x001fc60008000000 */
[----:B------:R-:W-:Y:S01]  /*873c0*/  STL [R1+0xc10], R13 ;  /* 0x000c100d01007387 */ /* 0x000fe20000100800 */
[----:B------:R-:W-:Y:S01]  /*873d0*/  LOP3.LUT R8, R7, 0xffff, RZ, 0xc0, !PT ;  /* 0x0000ffff07087812 */ /* 0x000fe200078ec0ff */
[----:B------:R-:W-:Y:S02]  /*873e0*/  ULDC UR5, c[0x0][0x248] ;  /* 0x0000920000057ab9 */ /* 0x000fe40000000800 */
[----:B------:R-:W-:Y:S01]  /*873f0*/  STL [R1+0xc0c], R14 ;  /* 0x000c0c0e01007387 */ /* 0x000fe20000100800 */
[----:B-1----:R-:W-:-:S03]  /*87400*/  LOP3.LUT R2, R3, 0xffff, RZ, 0xc0, !PT ;  /* 0x0000ffff03027812 */ /* 0x002fc600078ec0ff */
[----:B------:R0:W-:Y:S01]  /*87410*/  STL [R1+0x94], R9 ;  /* 0x0000940901007387 */ /* 0x0001e20000100800 */
[----:B------:R-:W-:-:S03]  /*87420*/  PRMT R3, R4, 0x3340, R0 ;  /* 0x0000334004037816 */ /* 0x000fc60000000000 */
[----:B------:R-:W-:Y:S04]  /*87430*/  STL [R1+0xc20], R6 ;  /* 0x000c200601007387 */ /* 0x000fe80000100800 */
[----:B------:R1:W-:Y:S01]  /*87440*/  STL [R1+0xc2c], R4 ;  /* 0x000c2c0401007387 */ /* 0x0003e20000100800 */
[----:B0-----:R-:W-:Y:S01]  /*87450*/  VIADD R9, R9, UR10 ;  /* 0x0000000a09097c36 */ /* 0x001fe20008000000 */
[----:B------:R-:W-:Y:S02]  /*87460*/  F2FP.SATFINITE.E4M3.F32.PACK_AB_MERGE_C R5, R5, R19, RZ ;  /* 0x000000130505723e */ /* 0x000fe400048070ff */
[----:B------:R0:W-:Y:S01]  /*87470*/  STL [R1+0xc18], R2 ;  /* 0x000c180201007387 */ /* 0x0001e20000100800 */
[----:B------:R-:W-:Y:S01]  /*87480*/  ULDC UR10, c[0x0][0x248] ;  /* 0x00009200000a7ab9 */ /* 0x000fe20000000800 */
[----:B------:R-:W-:Y:S01]  /*87490*/  VIADD R7, R9, UR11 ;  /* 0x0000000b09077c36 */ /* 0x000fe20008000000 */
[----:B-1----:R-:W-:Y:S01]  /*874a0*/  PRMT R4, R13, 0x3340, R14 ;  /* 0x000033400d047816 */ /* 0x002fe2000000000e */
[----:B------:R1:W-:Y:S01]  /*874b0*/  STL [R1+0xc14], R8 ;  /* 0x000c140801007387 */ /* 0x0003e20000100800 */
[----:B------:R-:W-:Y:S01]  /*874c0*/  PRMT R6, R6, 0x3340, R8 ;  /* 0x0000334006067816 */ /* 0x000fe20000000008 */
[----:B------:R-:W-:Y:S01]  /*874d0*/  ULDC UR11, c[0x0][0x248] ;  /* 0x00009200000b7ab9 */ /* 0x000fe20000000800 */
[----:B------:R-:W-:Y:S01]  /*874e0*/  PRMT R3, R4, 0x5410, R3 ;  /* 0x0000541004037816 */ /* 0x000fe20000000003 */
[----:B------:R-:W-:Y:S01]  /*874f0*/  STL [R1+0x90], R9 ;  /* 0x0000900901007387 */ /* 0x000fe20000100800 */
[----:B0-----:R-:W-:Y:S01]  /*87500*/  PRMT R2, R2, 0x3340, R0 ;  /* 0x0000334002027816 */ /* 0x001fe20000000000 */
[----:B------:R-:W0:Y:S02]  /*87510*/  LDC R4, c[0x0][0x244] ;  /* 0x00009100ff047b82 */ /* 0x000e240000000800 */
[----:B------:R2:W-:Y:S04]  /*87520*/  STL [R1+0x6c], R7 ;  /* 0x00006c0701007387 */ /* 0x0005e80000100800 */
[----:B------:R-:W-:Y:S01]  /*87530*/  STL [R1+0x908], R3 ;  /* 0x0009080301007387 */ /* 0x000fe20000100800 */
[----:B------:R-:W-:Y:S01]  /*87540*/  F2FP.SATFINITE.E4M3.F32.PACK_AB_MERGE_C R11, R11, R20, RZ ;  /* 0x000000140b0b723e */ /* 0x000fe200048070ff */
[----:B-1----:R-:W1:Y:S02]  /*87550*/  LDC R8, c[0x0][0x244] ;  /* 0x00009100ff087b82 */ /* 0x002e640000000800 */
[----:B------:R-:W3:Y:S01]  /*87560*/  LDL R18, [R1+0x1068] ;  /* 0x0010680001127983 */ /* 0x000ee20000100800 */
[----:B--2---:R-:W-:Y:S01]  /*87570*/  VIADD R7, R7, UR5 ;  /* 0x0000000507077c36 */ /* 0x004fe20008000000 */
[----:B------:R-:W-:Y:S01]  /*87580*/  PRMT R2, R6, 0x5410, R2 ;  /* 0x0000541006027816 */ /* 0x000fe20000000002 */
[----:B------:R-:W-:-:S02]  /*87590*/  ULDC UR5, c[0x0][0x244] ;  /* 0x0000910000057ab9 */ /* 0x000fc40000000800 */
[----:B------:R-:W-:Y:S01]  /*875a0*/  VIADD R9, R7, UR9 ;  /* 0x0000000907097c36 */ /* 0x000fe20008000000 */
[----:B------:R-:W-:Y:S01]  /*875b0*/  ULDC UR9, c[0x0][0x248] ;  /* 0x0000920000097ab9 */ /* 0x000fe20000000800 */
[----:B------:R2:W-:Y:S01]  /*875c0*/  STL [R1+0x904], R2 ;  /* 0x0009040201007387 */ /* 0x0005e20000100800 */
[----:B------:R-:W-:-:S03]  /*875d0*/  LOP3.LUT R5, R5, 0xffff, RZ, 0xc0, !PT ;  /* 0x0000ffff05057812 */ /* 0x000fc600078ec0ff */
[----:B------:R4:W-:Y:S01]  /*875e0*/  STL [R1+0x68], R7 ;  /* 0x0000680701007387 */ /* 0x0009e20000100800 */
[----:B--2---:R-:W-:Y:S01]  /*875f0*/  VIADD R2, R9, UR9 ;  /* 0x0000000909027c36 */ /* 0x004fe20008000000 */
[----:B------:R-:W-:Y:S01]  /*87600*/  LOP3.LUT R3, R11, 0xffff, RZ, 0xc0, !PT ;  /* 0x0000ffff0b037812 */ /* 0x000fe200078ec0ff */
[----:B------:R-:W-:Y:S02]  /*87610*/  ULDC UR9, c[0x0][0x248] ;  /* 0x0000920000097ab9 */ /* 0x000fe40000000800 */
[----:B------:R-:W-:Y:S01]  /*87620*/  VIADD R6, R2, UR10 ;  /* 0x0000000a02067c36 */ /* 0x000fe20008000000 */
[----:B------:R2:W-:Y:S01]  /*87630*/  STL [R1+0x60], R2 ;  /* 0x0000600201007387 */ /* 0x0005e20000100800 */
[----:B----4-:R-:W4:Y:S03]  /*87640*/  LDC R7, c[0x0][0x244] ;  /* 0x00009100ff077b82 */ /* 0x010f260000000800 */
[----:B------:R-:W-:Y:S01]  /*87650*/  STL [R1+0x5c], R6 ;  /* 0x00005c0601007387 */ /* 0x000fe20000100800 */
[----:B--2---:R-:W-:Y:S01]  /*87660*/  LOP3.LUT R2, R22, 0xffff, RZ, 0xc0, !PT ;  /* 0x0000ffff16027812 */ /* 0x004fe200078ec0ff */
[----:B------:R-:W-:Y:S01]  /*87670*/  VIADD R27, R6, UR9 ;  /* 0x00000009061b7c36 */ /* 0x000fe20008000000 */
[----:B------:R-:W-:Y:S01]  /*87680*/  PRMT R0, R5, 0x3340, R0 ;  /* 0x0000334005007816 */ /* 0x000fe20000000000 */
[----:B------:R-:W-:-:S02]  /*87690*/  ULDC UR9, c[0x0][0x248] ;  /* 0x0000920000097ab9 */ /* 0x000fc40000000800 */
[----:B------:R-:W-:Y:S04]  /*876a0*/  STL [R1+0xc24], R2 ;  /* 0x000c240201007387 */ /* 0x000fe80000100800 */
[----:B------:R2:W-:Y:S04]  /*876b0*/  STL [R1+0xc28], R5 ;  /* 0x000c280501007387 */ /* 0x0005e80000100800 */
[----:B------:R0:W-:Y:S01]  /*876c0*/  STL [R1+0xc1c], R3 ;  /* 0x000c1c0301007387 */ /* 0x0001e20000100800 */
[----:B--2---:R-:W-:Y:S01]  /*876d0*/  VIADD R5, R27, UR11 ;  /* 0x0000000b1b057c36 */ /* 0x004fe20008000000 */
[----:B------:R-:W-:Y:S01]  /*876e0*/  ULDC.64 UR10, c[0x0][0x220] ;  /* 0x00008800000a7ab9 */ /* 0x000fe20000000a00 */
[----:B0-----:R-:W-:-:S04]  /*876f0*/  PRMT R3, R2, 0x3340, R3 ;  /* 0x0000334002037816 */ /* 0x001fc80000000003 */
[----:B------:R-:W-:Y:S01]  /*87700*/  PRMT R0, R3, 0x5410, R0 ;  /* 0x0000541003007816 */ /* 0x000fe20000000000 */
[----:B---3--:R-:W-:Y:S01]  /*87710*/  IMAD R2, R18, UR5, RZ ;  /* 0x0000000512027c24 */ /* 0x008fe2000f8e02ff */
[----:B------:R0:W-:Y:S01]  /*87720*/  STL [R1+0x42a8], R18 ;  /* 0x0042a81201007387 */ /* 0x0001e20000100800 */
[----:B------:R-:W-:-:S03]  /*87730*/  ULDC UR5, c[0x0][0x248] ;  /* 0x0000920000057ab9 */ /* 0x000fc60000000800 */
[----:B------:R-:W-:Y:S04]  /*87740*/  STL [R1+0x54], R5 ;  /* 0x0000540501007387 */ /* 0x000fe80000100800 */
[----:B------:R-:W2:Y:S01]  /*87750*/  LDL.LU R14, [R1+0x4] ;  /* 0x00000400010e7983 */ /* 0x000ea20000300800 */
[----:B0-----:R-:W-:Y:S01]  /*87760*/  VIADD R18, R5, UR9 ;  /* 0x0000000905127c36 */ /* 0x001fe20008000000 */
[----:B------:R-:W-:Y:S02]  /*87770*/  ULDC UR9, c[0x0][0x248] ;  /* 0x0000920000097ab9 */ /* 0x000fe40000000800 */
[----:B------:R0:W-:Y:S01]  /*87780*/  STL [R1+0x900], R0 ;  /* 0x0009000001007387 */ /* 0x0001e20000100800 */
[----:B------:R-:W-:Y:S02]  /*87790*/  IMAD R4, R4, 0x40, R2 ;  /* 0x0000004004047824 */ /* 0x000fe400078e0202 */
[----:B------:R-:W-:Y:S01]  /*877a0*/  VIADD R11, R18, UR5 ;  /* 0x00000005120b7c36 */ /* 0x000fe20008000000 */
[----:B------:R-:W-:Y:S01]  /*877b0*/  ULDC UR5, c[0x0][0x248] ;  /* 0x0000920000057ab9 */ /* 0x000fe20000000800 */
[----:B0-----:R-:W-:-:S02]  /*877c0*/  IADD3 R0, P1, R2, UR10, RZ ;  /* 0x0000000a02007c10 */ /* 0x001fc4000ff3e0ff */
[----:B------:R-:W-:Y:S01]  /*877d0*/  VIADD R16, R11, UR5 ;  /* 0x000000050b107c36 */ /* 0x000fe20008000000 */
[----:B------:R-:W-:Y:S01]  /*877e0*/  ULDC UR5, c[0x0][0x248] ;  /* 0x0000920000057ab9 */ /* 0x000fe20000000800 */
[----:B------:R-:W-:Y:S01]  /*877f0*/  LEA.HI.X.SX32 R2, R2, UR11, 0x1, P1 ;  /* 0x0000000b02027c11 */ /* 0x000fe200088f0eff */
[----:B------:R-:W-:Y:S02]  /*87800*/  ULDC.64 UR10, c[0x0][0x220] ;  /* 0x00008800000a7ab9 */ /* 0x000fe40000000a00 */
[----:B------:R-:W-:Y:S01]  /*87810*/  IADD3 R3, P1, R4, UR10, RZ ;  /* 0x0000000a04037c10 */ /* 0x000fe2000ff3e0ff */
[----:B------:R-:W-:Y:S01]  /*87820*/  VIADD R12, R16, UR5 ;  /* 0x00000005100c7c36 */ /* 0x000fe20008000000 */
[----:B------:R-:W-:Y:S01]  /*87830*/  ULDC UR5, c[0x0][0x248] ;  /* 0x0000920000057ab9 */ /* 0x000fe20000000800 */
[----:B----4-:R-:W-:Y:S01]  /*87840*/  IMAD R7, R7, 0x40, R4 ;  /* 0x0000004007077824 */ /* 0x010fe200078e0204 */
[----:B------:R-:W-:Y:S01]  /*87850*/  LEA.HI.X.SX32 R4, R4, UR11, 0x1, P1 ;  /* 0x0000000b04047c11 */ /* 0x000fe200088f0eff */
[----:B------:R-:W-:Y:S01]  /*87860*/  ULDC.64 UR10, c[0x0][0x220] ;  /* 0x00008800000a7ab9 */ /* 0x000fe20000000a00 */
[----:B------:R-:W-:Y:S01]  /*87870*/  VIADD R19, R12, UR5 ;  /* 0x000000050c137c36 */ /* 0x000fe20008000000 */
[----:B------:R-:W-:Y:S01]  /*87880*/  ULDC UR5, c[0x0][0x248] ;  /* 0x0000920000057ab9 */ /* 0x000fe20000000800 */
[----:B------:R-:W-:Y:S01]  /*87890*/  IADD3 R5, P1, R7, UR10, RZ ;  /* 0x0000000a07057c10 */ /* 0x000fe2000ff3e0ff */
[----:B-1----:R-:W-:Y:S01]  /*878a0*/  IMAD R8, R8, 0x40, R7 ;  /* 0x0000004008087824 */ /* 0x002fe200078e0207 */
[----:B------:R-:W-:Y:S01]  /*878b0*/  STL.64 [R1+0x42a0], R2 ;  /* 0x0042a00201007387 */ /* 0x000fe20000100a00 */
[----:B------:R-:W-:Y:S01]  /*878c0*/  VIADD R25, R19, UR5 ;  /* 0x0000000513197c36 */ /* 0x000fe20008000000 */
[----:B------:R-:W-:Y:S01]  /*878d0*/  ULDC UR5, c[0x0][0x248] ;  /* 0x0000920000057ab9 */ /* 0x000fe20000000800 */
[----:B------:R-:W-:Y:S01]  /*878e0*/  ULDC UR10, c[0x0][0x248] ;  /* 0x00009200000a7ab9 */ /* 0x000fe20000000800 */
[----:B------:R0:W-:Y:S01]  /*878f0*/  STL.64 [R1+0x4290], R4 ;  /* 0x0042900401007387 */ /* 0x0001e20000100a00 */
[----:B------:R-:W-:Y:S01]  /*87900*/  IADD3 R6, P2, R8, UR12, RZ ;  /* 0x0000000c08067c10 */ /* 0x000fe2000ff5e0ff */
[----:B------:R-:W-:Y:S01]  /*87910*/  ULDC UR12, c[0x0][0x248] ;  /* 0x00009200000c7ab9 */ /* 0x000fe20000000800 */
[----:B------:R-:W-:Y:S01]  /*87920*/  LEA.HI.X.SX32 R7, R7, UR11, 0x1, P1 ;  /* 0x0000000b07077c11 */ /* 0x000fe200088f0eff */
[----:B------:R-:W-:Y:S01]  /*87930*/  ULDC UR11, c[0x0][0x248] ;  /* 0x00009200000b7ab9 */ /* 0x000fe20000000800 */
[----:B0-----:R-:W-:-:S02]  /*87940*/  IMAD.MOV.U32 R4, RZ, RZ, R9 ;  /* 0x000000ffff047224 */ /* 0x001fc400078e0009 */
[----:B------:R-:W-:Y:S01]  /*87950*/  VIADD R9, R25, UR9 ;  /* 0x0000000919097c36 */ /* 0x000fe20008000000 */
[----:B------:R0:W-:Y:S01]  /*87960*/  STL [R1+0x4258], R6 ;  /* 0x0042580601007387 */ /* 0x0001e20000100800 */
[----:B------:R-:W-:Y:S01]  /*87970*/  LEA.HI.X.SX32 R8, R8, UR13, 0x1, P2 ;  /* 0x0000000d08087c11 */ /* 0x000fe200090f0eff */
[----:B------:R-:W-:Y:S01]  /*87980*/  ULDC UR9, c[0x0][0x248] ;  /* 0x0000920000097ab9 */ /* 0x000fe20000000800 */
[----:B------:R-:W-:Y:S01]  /*87990*/  VIADD R13, R9, UR5 ;  /* 0x00000005090d7c36 */ /* 0x000fe20008000000 */
[----:B------:R-:W-:Y:S01]  /*879a0*/  ULDC UR5, c[0x0][0x248] ;  /* 0x0000920000057ab9 */ /* 0x000fe20000000800 */
[----:B0-----:R-:W-:Y:S01]  /*879b0*/  IMAD.MOV.U32 R6, RZ, RZ, R11 ;  /* 0x000000ffff067224 */ /* 0x001fe200078e000b */
[----:B------:R0:W-:Y:S01]  /*879c0*/  STL [R1+0x4288], R7 ;  /* 0x0042880701007387 */ /* 0x0001e20000100800 */
[----:B------:R-:W-:Y:S01]  /*879d0*/  VIADD R11, R13, UR5 ;  /* 0x000000050d0b7c36 */ /* 0x000fe20008000000 */
[----:B------:R-:W-:Y:S01]  /*879e0*/  ULDC UR5, c[0x0][0x248] ;  /* 0x0000920000057ab9 */ /* 0x000fe20000000800 */
[----:B------:R-:W-:-:S02]  /*879f0*/  ULDC UR13, c[0x0][0x248] ;  /* 0x00009200000d7ab9 */ /* 0x000fc40000000800 */
[----:B------:R-:W-:Y:S01]  /*87a00*/  VIADD R23, R11, UR9 ;  /* 0x000000090b177c36 */ /* 0x000fe20008000000 */
[----:B------:R-:W-:Y:S01]  /*87a10*/  ULDC UR9, c[0x0][0x248] ;  /* 0x0000920000097ab9 */ /* 0x000fe20000000800 */
[----:B0-----:R-:W3:Y:S04]  /*87a20*/  LDL R7, [R1+0xbe0] ;  /* 0x000be00001077983 */ /* 0x001ee80000100800 */
[----:B------:R0:W-:Y:S02]  /*87a30*/  STL [R1+0x4260], R8 ;  /* 0x0042600801007387 */ /* 0x0001e40000100800 */
[----:B0-----:R-:W-:Y:S01]  /*87a40*/  VIADD R8, R23, UR5 ;  /* 0x0000000517087c36 */ /* 0x001fe20008000000 */
[----:B------:R-:W-:-:S03]  /*87a50*/  ULDC UR5, c[0x0][0x248] ;  /* 0x0000920000057ab9 */ /* 0x000fc60000000800 */
[----:B------:R-:W-:Y:S01]  /*87a60*/  VIADD R26, R8, UR10 ;  /* 0x0000000a081a7c36 */ /* 0x000fe20008000000 */
        /* <DEDUP_REMOVED lines=10> */
[----:B------:R-:W-:Y:S01]  /*87b10*/  ULDC UR5, c[0x0][0x228] ;  /* 0x00008a0000057ab9 */ /* 0x000fe20000000800 */
[----:B------:R-:W-:Y:S02]  /*87b20*/  IMAD.MOV.U32 R2, RZ, RZ, R15 ;  /* 0x000000ffff027224 */ /* 0x000fe400078e000f */
[----:B------:R-:W-:Y:S01]  /*87b30*/  VIADD R15, R20, UR16 ;  /* 0x00000010140f7c36 */ /* 0x000fe20008000000 */
[----:B------:R0:W-:Y:S01]  /*87b40*/  STL.64 [R1+0x3130], R20 ;  /* 0x0031301401007387 */ /* 0x0001e20000100a00 */
[----:B------:R-:W-:Y:S01]  /*87b50*/  ULDC UR16, c[0x0][0x228] ;  /* 0x00008a0000107ab9 */ /* 0x000fe20000000800 */
[----:B0-----:R-:W-:Y:S02]  /*87b60*/  IMAD.MOV.U32 R21, RZ, RZ, R12 ;  /* 0x000000ffff157224 */ /* 0x001fe400078e000c */
        /* <DEDUP_REMOVED lines=12> */
[----:B------:R-:W-:Y:S01]  /*87c30*/  ULDC UR29, c[0x0][0x228] ;  /* 0x00008a00001d7ab9 */ /* 0x000fe20000000800 */
[----:B------:R-:W-:-:S02]  /*87c40*/  IMAD.MOV.U32 R29, RZ, RZ, R25 ;  /* 0x000000ffff1d7224 */ /* 0x000fc400078e0019 */
[----:B------:R-:W-:Y:S01]  /*87c50*/  VIADD R25, R26, UR30 ;  /* 0x0000001e1a197c36 */ /* 0x000fe20008000000 */
[----:B------:R0:W-:Y:S01]  /*87c60*/  STL.64 [R1+0x3120], R26 ;  /* 0x0031201a01007387 */ /* 0x0001e20000100a00 */
[----:B------:R-:W-:Y:S01]  /*87c70*/  ULDC UR30, c[0x0][0x228] ;  /* 0x00008a00001e7ab9 */ /* 0x000fe20000000800 */
[----:B0-----:R-:W-:Y:S02]  /*87c80*/  IMAD.MOV.U32 R26, RZ, RZ, R24 ;  /* 0x000000ffff1a7224 */ /* 0x001fe400078e0018 */
[----:B------:R-:W-:Y:S01]  /*87c90*/  VIADD R24, R25, UR31 ;  /* 0x0000001f19187c36 */ /* 0x000fe20008000000 */
[----:B------:R-:W-:Y:S01]  /*87ca0*/  ULDC UR31, c[0x0][0x228] ;  /* 0x00008a00001f7ab9 */ /* 0x000fe20000000800 */
[----:B------:R-:W-:Y:S02]  /*87cb0*/  IMAD.MOV.U32 R27, RZ, RZ, R20 ;  /* 0x000000ffff1b7224 */ /* 0x000fe400078e0014 */
[----:B------:R-:W-:Y:S01]  /*87cc0*/  IMAD.MOV.U32 R20, RZ, RZ, R23 ;  /* 0x000000ffff147224 */ /* 0x000fe200078e0017 */
[----:B------:R0:W-:Y:S01]  /*87cd0*/  STL.64 [R1+0x3110], R24 ;  /* 0x0031101801007387 */ /* 0x0001e20000100a00 */
[----:B------:R-:W-:Y:S01]  /*87ce0*/  VIADD R23, R24, UR9 ;  /* 0x0000000918177c36 */ /* 0x000fe20008000000 */
[----:B------:R-:W-:Y:S01]  /*87cf0*/  ULDC UR9, c[0x0][0x228] ;  /* 0x00008a0000097ab9 */ /* 0x000fe20000000800 */
[----:B0-----:R-:W-:-:S02]  /*87d00*/  IMAD.MOV.U32 R24, RZ, RZ, R21 ;  /* 0x000000ffff187224 */ /* 0x001fc400078e0015 */
[----:B------:R-:W-:Y:S02]  /*87d10*/  IMAD.MOV.U32 R21, RZ, RZ, R22 ;  /* 0x000000ffff157224 */ /* 0x000fe400078e0016 */
[----:B------:R-:W-:Y:S01]  /*87d20*/  VIADD R22, R23, UR35 ;  /* 0x0000002317167c36 */ /* 0x000fe20008000000 */
[----:B------:R-:W-:Y:S01]  /*87d30*/  ULDC UR35, c[0x0][0x228] ;  /* 0x00008a0000237ab9 */ /* 0x000fe20000000800 */
[----:B------:R-:W-:Y:S02]  /*87d40*/  IMAD.MOV.U32 R25, RZ, RZ, R13 ;  /* 0x000000ffff197224 */ /* 0x000fe400078e000d */
[----:B------:R-:W-:Y:S01]  /*87d50*/  VIADD R13, R22, UR38 ;  /* 0x00000026160d7c36 */ /* 0x000fe20008000000 */
[----:B------:R0:W-:Y:S01]  /*87d60*/  STL.64 [R1+0x3108], R22 ;  /* 0x0031081601007387 */ /* 0x0001e20000100a00 */
[----:B------:R-:W-:Y:S01]  /*87d70*/  ULDC UR38, c[0x0][0x228] ;  /* 0x00008a0000267ab9 */ /* 0x000fe20000000800 */
[----:B0-----:R-:W-:Y:S02]  /*87d80*/  IMAD.MOV.U32 R22, RZ, RZ, R29 ;  /* 0x000000ffff167224 */ /* 0x001fe400078e001d */
[----:B------:R-:W-:-:S02]  /*87d90*/  IMAD.MOV.U32 R29, RZ, RZ, R12 ;  /* 0x000000ffff1d7224 */ /* 0x000fc400078e000c */
[----:B------:R-:W-:Y:S01]  /*87da0*/  VIADD R12, R13, UR24 ;  /* 0x000000180d0c7c36 */ /* 0x000fe20008000000 */
[----:B------:R-:W-:Y:S01]  /*87db0*/  ULDC UR24, c[0x0][0x228] ;  /* 0x00008a0000187ab9 */ /* 0x000fe20000000800 */
[----:B------:R-:W-:Y:S02]  /*87dc0*/  IMAD.MOV.U32 R23, RZ, RZ, R11 ;  /* 0x000000ffff177224 */ /* 0x000fe400078e000b */
[----:B------:R-:W-:Y:S01]  /*87dd0*/  VIADD R11, R12, UR21 ;  /* 0x000000150c0b7c36 */ /* 0x000fe20008000000 */
[----:B------:R0:W-:Y:S02]  /*87de0*/  STL.64 [R1+0x3128], R12 ;  /* 0x0031280c01007387 */ /* 0x0001e40000100a00 */
[----:B0-----:R-:W-:Y:S02]  /*87df0*/  IMAD.MOV.U32 R12, RZ, RZ, R18 ;  /* 0x000000ffff0c7224 */ /* 0x001fe400078e0012 */
[----:B------:R-:W4:Y:S01]  /*87e00*/  LDL.LU R18, [R1+0x42a8] ;  /* 0x0042a80001127983 */ /* 0x000f220000300800 */
[----:B------:R-:W-:-:S02]  /*87e10*/  IMAD.MOV.U32 R13, RZ, RZ, R9 ;  /* 0x000000ffff0d7224 */ /* 0x000fc400078e0009 */
[----:B------:R-:W-:Y:S01]  /*87e20*/  VIADD R9, R11, UR20 ;  /* 0x000000140b097c36 */ /* 0x000fe20008000000 */
[----:B------:R0:W-:Y:S01]  /*87e30*/  STL.64 [R1+0x3138], R10 ;  /* 0x0031380a01007387 */ /* 0x0001e20000100a00 */
[----:B------:R-:W-:-:S03]  /*87e40*/  ULDC.64 UR20, c[0x0][0x228] ;  /* 0x00008a0000147ab9 */ /* 0x000fc60000000a00 */
[----:B------:R1:W-:Y:S01]  /*87e50*/  STL [R1+0x3160], R9 ;  /* 0x0031600901007387 */ /* 0x0003e20000100800 */
[----:B0-----:R-:W-:Y:S02]  /*87e60*/  IMAD.MOV.U32 R11, RZ, RZ, R19 ;  /* 0x000000ffff0b7224 */ /* 0x001fe400078e0013 */
[----:B------:R-:W-:Y:S02]  /*87e70*/  VIADD R19, R9, UR17 ;  /* 0x0000001109137c36 */ /* 0x000fe40008000000 */
[----:B-1----:R-:W-:Y:S02]  /*87e80*/  IMAD.MOV.U32 R9, RZ, RZ, R16 ;  /* 0x000000ffff097224 */ /* 0x002fe400078e0010 */
[----:B------:R-:W-:Y:S01]  /*87e90*/  VIADD R16, R19, UR11 ;  /* 0x0000000b13107c36 */ /* 0x000fe20008000000 */
[----:B----4-:R0:W-:Y:S04]  /*87ea0*/  STL.64 [R1+0x3140], R18 ;  /* 0x0031401201007387 */ /* 0x0101e80000100a00 */
[----:B0-----:R-:W4:Y:S04]  /*87eb0*/  LDL R18, [R1+0x106c] ;  /* 0x00106c0001127983 */ /* 0x001f280000100800 */
[----:B------:R-:W3:Y:S01]  /*87ec0*/  LDL R19, [R1+0x1b60] ;  /* 0x001b600001137983 */ /* 0x000ee20000100800 */
[----:B------:R-:W-:-:S02]  /*87ed0*/  IMAD.MOV.U32 R10, RZ, RZ, R17 ;  /* 0x000000ffff0a7224 */ /* 0x000fc400078e0011 */
[----:B------:R-:W-:Y:S01]  /*87ee0*/  VIADD R17, R16, UR10 ;  /* 0x0000000a10117c36 */ /* 0x000fe20008000000 */
[----:B------:R-:W-:Y:S01]  /*87ef0*/  ULDC.64 UR10, c[0x0][0x228] ;  /* 0x00008a00000a7ab9 */ /* 0x000fe20000000a00 */
[----:B--2---:R-:W-:-:S03]  /*87f00*/  LOP3.LUT R14, R14, 0xdfffffff, RZ, 0xc0, !PT ;  /* 0xdfffffff0e0e7812 */ /* 0x004fc600078ec0ff */
[----:B------:R-:W-:Y:S04]  /*87f10*/  STL.64 [R1+0x3148], R16 ;  /* 0x0031481001007387 */ /* 0x000fe80000100a00 */
[----:B------:R-:W-:Y:S01]  /*87f20*/  STL.64 [R1+0x4298], R22 ;  /* 0x0042981601007387 */ /* 0x000fe20000100a00 */
[----:B----4-:R-:W-:Y:S02]  /*87f30*/  ISETP.LT.AND P1, PT, R18, UR20, !P3 ;  /* 0x0000001412007c0c */ /* 0x010fe4000df21270 */
[----:B---3--:R-:W-:Y:S01]  /*87f40*/  ISETP.LT.AND P2, PT, R19, UR10, !P3 ;  /* 0x0000000a13007c0c */ /* 0x008fe2000df41270 */
[----:B------:R-:W-:Y:S01]  /*87f50*/  IMAD.MOV.U32 R19, RZ, RZ, R9 ;  /* 0x000000ffff137224 */ /* 0x000fe200078e0009 */
[----:B------:R-:W-:Y:S01]  /*87f60*/  ULDC UR10, c[0x0][0x248] ;  /* 0x00009200000a7ab9 */ /* 0x000fe20000000800 */
[----:B------:R-:W-:-:S02]  /*87f70*/  IMAD.MOV.U32 R9, RZ, RZ, R12 ;  /* 0x000000ffff097224 */ /* 0x000fc400078e000c */
[----:B------:R-:W-:-:S06]  /*87f80*/  IMAD.MOV.U32 R12, RZ, RZ, R24 ;  /* 0x000000ffff0c7224 */ /* 0x000fcc00078e0018 */
[----:B------:R-:W-:Y:S01]  /*87f90*/  @P1 LOP3.LUT R14, R14, 0x20000000, RZ, 0xfc, !PT ;  /* 0x200000000e0e1812 */ /* 0x000fe200078efcff */
[----:B------:R-:W-:-:S03]  /*87fa0*/  IMAD.MOV.U32 R24, RZ, RZ, R28 ;  /* 0x000000ffff187224 */ /* 0x000fc600078e001c */
[----:B------:R-:W-:Y:S01]  /*87fb0*/  LOP3.LUT R14, R14, 0xefffffff, RZ, 0xc0, !PT ;  /* 0xefffffff0e0e7812 */ /* 0x000fe200078ec0ff */
[----:B------:R-:W-:Y:S01]  /*87fc0*/  IMAD.MOV.U32 R28, RZ, RZ, R8 ;  /* 0x000000ffff1c7224 */ /* 0x000fe200078e0008 */
[----:B------:R-:W-:Y:S02]  /*87fd0*/  SHF.R.S32.HI R8, RZ, 0x1f, R7 ;  /* 0x0000001fff087819 */ /* 0x000fe40000011407 */
[----:B------:R-:W-:-:S03]  /*87fe0*/  @P2 LOP3.LUT R14, R14, 0x10000000, RZ, 0xfc, !PT ;  /* 0x100000000e0e2812 */ /* 0x000fc600078efcff */
[----:B------:R-:W-:Y:S04]  /*87ff0*/  STL [R1+0x1e4], R8 ;  /* 0x0001e40801007387 */ /* 0x000fe80000100800 */
[----:B------:R-:W-:Y:S04]  /*88000*/  STL.64 [R1+0x3150], R14 ;  /* 0x0031500e01007387 */ /* 0x000fe80000100a00 */
[----:B------:R-:W-:Y:S04]  /*88010*/  STL [R1+0x3348], R15 ;  /* 0x0033480f01007387 */ /* 0x000fe80000100800 */
[----:B------:R-:W-:Y:S04]  /*88020*/  STL [R1+0x35a0], R15 ;  /* 0x0035a00f01007387 */ /* 0x000fe80000100800 */
[----:B------:R0:W-:Y:S04]  /*88030*/  STL [R1+0x35ec], R15 ;  /* 0x0035ec0f01007387 */ /* 0x0001e80000100800 */
[----:B0-----:R-:W2:Y:S01]  /*88040*/  LDL R15, [R1+0xbdc] ;  /* 0x000bdc00010f7983 */ /* 0x001ea20000100800 */
[----:B------:R-:W-:Y:S01]  /*88050*/  IMAD.MOV.U32 R14, RZ, RZ, R2 ;  /* 0x000000ffff0e7224 */ /* 0x000fe200078e0002 */
[----:B--2---:R-:W-:-:S05]  /*88060*/  IADD3 R2, P2, R15, R0, RZ ;  /* 0x000000000f027210 */ /* 0x004fca0007f5e0ff */
[----:B------:R0:W-:Y:S04]  /*88070*/  STL [R1+0x28a8], R2 ;  /* 0x0028a80201007387 */ /* 0x0001e80000100800 */
[----:B0-----:R-:W2:Y:S01]  /*88080*/  LDL.LU.64 R2, [R1+0x42a0] ;  /* 0x0042a00001027983 */ /* 0x001ea20000300a00 */
[----:B------:R-:W-:Y:S01]  /*88090*/  IMAD.MOV.U32 R18, RZ, RZ, R4 ;  /* 0x000000ffff127224 */ /* 0x000fe200078e0004 */
[C---:B------:R-:W-:Y:S01]  /*880a0*/  IADD3 R4, P1, R7.reuse, R0, RZ ;  /* 0x0000000007047210 */ /* 0x040fe20007f3e0ff */
[----:B------:R-:W-:Y:S02]  /*880b0*/  IMAD.MOV.U32 R17, RZ, RZ, R27 ;  /* 0x000000ffff117224 */ /* 0x000fe400078e001b */
[----:B------:R-:W-:Y:S01]  /*880c0*/  IMAD.MOV.U32 R27, RZ, RZ, R5 ;  /* 0x000000ffff1b7224 */ /* 0x000fe200078e0005 */
[----:B--2---:R-:W-:Y:S01]  /*880d0*/  IADD3 R22, P4, R7, R3, RZ ;  /* 0x0000000307167210 */ /* 0x004fe20007f9e0ff */
[----:B------:R-:W-:-:S04]  /*880e0*/  IMAD.X R5, R8, 0x1, R2, P1 ;  /* 0x0000000108057824 */ /* 0x000fc800008e0602 */
[----:B------:R0:W-:Y:S04]  /*880f0*/  STL [R1+0x28b8], R22 ;  /* 0x0028b81601007387 */ /* 0x0001e80000100800 */
[----:B0-----:R-:W2:Y:S04]  /*88100*/  LDL.LU.64 R22, [R1+0x4298] ;  /* 0x0042980001167983 */ /* 0x001ea80000300a00 */
[----:B------:R0:W-:Y:S04]  /*88110*/  STL.64 [R1+0x28c0], R4 ;  /* 0x0028c00401007387 */ /* 0x0001e80000100a00 */
[----:B0-----:R-:W3:Y:S01]  /*88120*/  LDL.LU.64 R4, [R1+0x4290] ;  /* 0x0042900001047983 */ /* 0x001ee20000300a00 */
[----:B------:R-:W-:-:S02]  /*88130*/  IMAD.MOV.U32 R16, RZ, RZ, R10 ;  /* 0x000000ffff107224 */ /* 0x000fc400078e000a */
[----:B------:R-:W-:Y:S01]  /*88140*/  IMAD.MOV.U32 R10, RZ, RZ, R6 ;  /* 0x000000ffff0a7224 */ /* 0x000fe200078e0006 */
[----:B------:R-:W-:Y:S01]  /*88150*/  STL.64 [R1+0x4280], R2 ;  /* 0x0042800201007387 */ /* 0x000fe20000100a00 */
[----:B------:R-:W-:-:S03]  /*88160*/  SHF.R.S32.HI R6, RZ, 0x1f, R15 ;  /* 0x0000001fff067819 */ /* 0x000fc6000001140f */
[----:B------:R0:W-:Y:S04]  /*88170*/  STL.64 [R1+0x4278], R8 ;  /* 0x0042780801007387 */ /* 0x0001e80000100a00 */
[----:B0-----:R0:W4:Y:S04]  /*88180*/  LDL.64 R8, [R1+0x28a8] ;  /* 0x0028a80001087983 */ /* 0x0011280000100a00 */
[----:B------:R-:W-:Y:S04]  /*88190*/  STL.64 [R1+0x4268], R20 ;  /* 0x0042681401007387 */ /* 0x000fe80000100a00 */
[----:B------:R1:W-:Y:S04]  /*881a0*/  STL [R1+0x4270], R21 ;  /* 0x0042701501007387 */ /* 0x0003e80000100800 */
[----:B-1----:R0:W2:Y:S04]  /*881b0*/  LDL.64 R20, [R1+0x28b8] ;  /* 0x0028b80001147983 */ /* 0x0020a80000100a00 */
[----:B------:R-:W-:Y:S01]  /*881c0*/  STL [R1+0x11c], R6 ;  /* 0x00011c0601007387 */ /* 0x000fe20000100800 */
[----:B---3--:R-:W-:-:S03]  /*881d0*/  IADD3 R2, P1, R7, R5, RZ ;  /* 0x0000000507027210 */ /* 0x008fc60007f3e0ff */
[----:B------:R-:W3:Y:S04]  /*881e0*/  LDL.LU R7, [R1+0x4288] ;  /* 0x0042880001077983 */ /* 0x000ee80000300800 */
[----:B------:R1:W-:Y:S04]  /*881f0*/  STL [R1+0x28b0], R2 ;  /* 0x0028b00201007387 */ /* 0x0003e80000100800 */
[----:B-1----:R-:W4:Y:S02]  /*88200*/  LDL.LU.64 R2, [R1+0x4280] ;  /* 0x0042800001027983 */ /* 0x002f240000300a00 */
[----:B----4-:R-:W-:-:S05]  /*88210*/  IMAD.X R9, R6, 0x1, R2, P2 ;  /* 0x0000000106097824 */ /* 0x010fca00010e0602 */
[----:B------:R1:W-:Y:S04]  /*88220*/  STL [R1+0x28ac], R9 ;  /* 0x0028ac0901007387 */ /* 0x0003e80000100800 */
[----:B-1----:R-:W2:Y:S02]  /*88230*/  LDL.LU.64 R8, [R1+0x4278] ;  /* 0x0042780001087983 */ /* 0x002ea40000300a00 */
[----:B--2---:R-:W-:-:S05]  /*88240*/  IMAD.X R21, R8, 0x1, R4, P4 ;  /* 0x0000000108157824 */ /* 0x004fca00020e0604 */
[----:B------:R1:W-:Y:S04]  /*88250*/  STL [R1+0x28bc], R21 ;  /* 0x0028bc1501007387 */ /* 0x0003e80000100800 */
[----:B-1----:R0:W2:Y:S01]  /*88260*/  LDL.LU R21, [R1+0x4270] ;  /* 0x0042700001157983 */ /* 0x0020a20000300800 */
[----:B------:R-:W-:-:S05]  /*88270*/  IADD3 R20, P2, R15, R3, RZ ;  /* 0x000000030f147210 */ /* 0x000fca0007f5e0ff */
[----:B------:R2:W-:Y:S04]  /*88280*/  STL [R1+0x28a0], R20 ;  /* 0x0028a01401007387 */ /* 0x0005e80000100800 */
[----:B--2---:R-:W2:Y:S04]  /*88290*/  LDL.LU.64 R20, [R1+0x4268] ;  /* 0x0042680001147983 */ /* 0x004ea80000300a00 */
[----:B------:R1:W-:Y:S04]  /*882a0*/  STL.64 [R1+0x4250], R2 ;  /* 0x0042500201007387 */ /* 0x0003e80000100a00 */
[----:B-1----:R0:W3:Y:S02]  /*882b0*/  LDL.64 R2, [R1+0x28b0] ;  /* 0x0028b00001027983 */ /* 0x0020e40000100a00 */
[----:B---3--:R-:W-:Y:S01]  /*882c0*/  IMAD.X R3, R8, 0x1, R7, P1 ;  /* 0x0000000108037824 */ /* 0x008fe200008e0607 */
[----:B------:R-:W-:Y:S01]  /*882d0*/  IADD3 R2, P4, R15, R5, RZ ;  /* 0x000000050f027210 */ /* 0x000fe20007f9e0ff */
[----:B------:R-:W3:Y:S04]  /*882e0*/  LDL.LU R8, [R1+0x4260] ;  /* 0x0042600001087983 */ /* 0x000ee80000300800 */
[----:B------:R-:W-:Y:S04]  /*882f0*/  STL [R1+0x28b4], R3 ;  /* 0x0028b40301007387 */ /* 0x000fe80000100800 */
[----:B------:R1:W-:Y:S04]  /*88300*/  STL [R1+0x425c], R2 ;  /* 0x00425c0201007387 */ /* 0x0003e80000100800 */
[----:B-1----:R0:W4:Y:S04]  /*88310*/  LDL.64 R2, [R1+0x28a0] ;  /* 0x0028a00001027983 */ /* 0x0021280000100a00 */
[----:B----4-:R-:W4:Y:S04]  /*88320*/  LDL R3, [R1+0xbd8] ;  /* 0x000bd80001037983 */ /* 0x010f280000100800 */
[----:B---3--:R1:W-:Y:S04]  /*88330*/  STL.64 [R1+0x4248], R8 ;  /* 0x0042480801007387 */ /* 0x0083e80000100a00 */
[----:B-1----:R-:W3:Y:S01]  /*88340*/  LDL.LU R9, [R1+0xbe0] ;  /* 0x000be00001097983 */ /* 0x002ee20000300800 */
[----:B----4-:R-:W-:-:S02]  /*88350*/  SHF.R.S32.HI R15, RZ, 0x1f, R3 ;  /* 0x0000001fff0f7819 */ /* 0x010fc40000011403 */
[----:B------:R-:W-:Y:S01]  /*88360*/  IADD3 R8, P1, R3, R0, RZ ;  /* 0x0000000003087210 */ /* 0x000fe20007f3e0ff */
[----:B------:R-:W-:-:S05]  /*88370*/  IMAD.X R3, R6, 0x1, R4, P2 ;  /* 0x0000000106037824 */ /* 0x000fca00010e0604 */
[----:B------:R1:W-:Y:S04]  /*88380*/  STL [R1+0x28a4], R3 ;  /* 0x0028a40301007387 */ /* 0x0003e80000100800 */
[----:B------:R-:W4:Y:S04]  /*88390*/  LDL.LU R2, [R1+0x425c] ;  /* 0x00425c0001027983 */ /* 0x000f280000300800 */
[----:B------:R-:W-:Y:S01]  /*883a0*/  STL.64 [R1+0x4240], R4 ;  /* 0x0042400401007387 */ /* 0x000fe20000100a00 */
[----:B-1----:R-:W-:-:S03]  /*883b0*/  IMAD.X R3, R6, 0x1, R7, P4 ;  /* 0x0000000106037824 */ /* 0x002fc600020e0607 */
[----:B------:R-:W-:Y:S04]  /*883c0*/  STL [R1+0x1e0], R15 ;  /* 0x0001e00f01007387 */ /* 0x000fe80000100800 */
[----:B------:R-:W3:Y:S04]  /*883d0*/  LDL.LU R6, [R1+0x4258] ;  /* 0x0042580001067983 */ /* 0x000ee80000300800 */
[----:B----4-:R1:W-:Y:S04]  /*883e0*/  STL.64 [R1+0x2898], R2 ;  /* 0x0028980201007387 */ /* 0x0103e80000100a00 */
[----:B-1----:R-:W4:Y:S01]  /*883f0*/  LDL.LU.64 R2, [R1+0x4250] ;  /* 0x0042500001027983 */ /* 0x002f220000300a00 */
[----:B---3--:R-:W-:-:S03]  /*88400*/  IADD3 R4, P2, R9, R6, RZ ;  /* 0x0000000609047210 */ /* 0x008fc60007f5e0ff */
[----:B------:R1:W-:Y:S04]  /*88410*/  STL.64 [R1+0x4230], R18 ;  /* 0x0042301201007387 */ /* 0x0003e80000100a00 */
[----:B-1----:R-:W3:Y:S04]  /*88420*/  LDL R18, [R1+0xbd4] ;  /* 0x000bd40001127983 */ /* 0x002ee80000100800 */
[----:B------:R1:W-:Y:S04]  /*88430*/  STL.64 [R1+0x4238], R10 ;  /* 0x0042380a01007387 */ /* 0x0003e80000100a00 */
[----:B-1----:R-:W2:Y:S04]  /*88440*/  LDL R10, [R1+0xbd8] ;  /* 0x000bd800010a7983 */ /* 0x002ea80000100800 */
[----:B------:R-:W3:Y:S04]  /*88450*/  LDL.LU R5, [R1+0x1e4] ;  /* 0x0001e40001057983 */ /* 0x000ee80000300800 */
[----:B------:R-:W-:Y:S01]  /*88460*/  STL.64 [R1+0x4228], R6 ;  /* 0x0042280601007387 */ /* 0x000fe20000100a00 */
[----:B----4-:R-:W-:-:S05]  /*88470*/  IMAD.X R9, R15, 0x1, R2, P1 ;  /* 0x000000010f097824 */ /* 0x010fca00008e0602 */
[----:B------:R1:W-:Y:S04]  /*88480*/  STL.64 [R1+0x2890], R8 ;  /* 0x0028900801007387 */ /* 0x0003e80000100a00 */
[----:B-1----:R-:W3:Y:S02]  /*88490*/  LDL.LU.64 R8, [R1+0x4248] ;  /* 0x0042480001087983 */ /* 0x002ee40000300a00 */
[----:B---3--:R-:W-:-:S05]  /*884a0*/  IMAD.X R5, R5, 0x1, R8, P2 ;  /* 0x0000000105057824 */ /* 0x008fca00010e0608 */
[----:B------:R1:W-:Y:S04]  /*884b0*/  STL.64 [R1+0x2878], R4 ;  /* 0x0028780401007387 */ /* 0x0003e80000100a00 */
[----:B-1----:R-:W3:Y:S01]  /*884c0*/  LDL.LU.64 R4, [R1+0x4240] ;  /* 0x0042400001047983 */ /* 0x002ee20000300a00 */
[----:B--2---:R-:W-:Y:S02]  /*884d0*/  IADD3 R6, P4, R10, R3, RZ ;  /* 0x000000030a067210 */ /* 0x004fe40007f9e0ff */
[----:B------:R-:W-:Y:S02]  /*884e0*/  SHF.R.S32.HI R15, RZ, 0x1f, R18 ;  /* 0x0000001fff0f7819 */ /* 0x000fe40000011412 */
[----:B------:R-:W-:Y:S02]  /*884f0*/  IADD3 R18, P2, R18, R0, RZ ;  /* 0x0000000012127210 */ /* 0x000fe40007f5e0ff */
[----:B---3--:R-:W-:-:S05]  /*88500*/  IADD3 R10, P1, R10, R5, RZ ;  /* 0x000000050a0a7210 */ /* 0x008fca0007f3e0ff */
[----:B------:R1:W-:Y:S04]  /*88510*/  STL [R1+0x2868], R10 ;  /* 0x0028680a01007387 */ /* 0x0003e80000100800 */
[----:B-1----:R-:W2:Y:S04]  /*88520*/  LDL.LU.64 R10, [R1+0x4238] ;  /* 0x00423800010a7983 */ /* 0x002ea80000300a00 */
[----:B------:R1:W-:Y:S04]  /*88530*/  STL [R1+0x2860], R18 ;  /* 0x0028601201007387 */ /* 0x0003e80000100800 */
[----:B-1----:R-:W3:Y:S04]  /*88540*/  LDL.LU.64 R18, [R1+0x4230] ;  /* 0x0042300001127983 */ /* 0x002ee80000300a00 */
[----:B------:R1:W-:Y:S04]  /*88550*/  STL.64 [R1+0x4220], R8 ;  /* 0x0042200801007387 */ /* 0x0003e80000100a00 */
[----:B-1----:R0:W4:Y:S04]  /*88560*/  LDL.64 R8, [R1+0x2860] ;  /* 0x0028600001087983 */ /* 0x0021280000100a00 */
[----:B----4-:R-:W4:Y:S04]  /*88570*/  LDL R9, [R1+0x1e0] ;  /* 0x0001e00001097983 */ /* 0x010f280000100800 */
[----:B------:R1:W-:Y:S04]  /*88580*/  STL [R1+0x4210], R0 ;  /* 0x0042100001007387 */ /* 0x0003e80000100800 */
[----:B-1----:R-:W2:Y:S01]  /*88590*/  LDL R0, [R1+0xbd4] ;  /* 0x000bd40001007983 */ /* 0x002ea20000100800 */
[----:B----4-:R-:W-:-:S05]  /*885a0*/  IMAD.X R7, R9, 0x1, R4, P4 ;  /* 0x0000000109077824 */ /* 0x010fca00020e0604 */
[----:B------:R1:W-:Y:S04]  /*885b0*/  STL.64 [R1+0x2870], R6 ;  /* 0x0028700601007387 */ /* 0x0003e80000100a00 */
[----:B-1----:R-:W4:Y:S04]  /*885c0*/  LDL.LU.64 R6, [R1+0x4228] ;  /* 0x0042280001067983 */ /* 0x002f280000300a00 */
[----:B------:R1:W-:Y:S04]  /*885d0*/  STL.64 [R1+0x4218], R4 ;  /* 0x0042180401007387 */ /* 0x0003e80000100a00 */
[----:B-1----:R-:W4:Y:S04]  /*885e0*/  LDL.LU R5, [R1+0xbdc] ;  /* 0x000bdc0001057983 */ /* 0x002f280000300800 */
[----:B------:R1:W-:Y:S04]  /*885f0*/  STL.64 [R1+0x4208], R24 ;  /* 0x0042081801007387 */ /* 0x0003e80000100a00 */
[----:B-1----:R0:W3:Y:S01]  /*88600*/  LDL.64 R24, [R1+0x2868] ;  /* 0x0028680001187983 */ /* 0x0020e20000100a00 */
[----:B----4-:R-:W-:-:S03]  /*88610*/  IADD3 R4, P4, R5, R6, RZ ;  /* 0x0000000605047210 */ /* 0x010fc60007f9e0ff */
[----:B------:R-:W4:Y:S01]  /*88620*/  LDL.LU R5, [R1+0x11c] ;  /* 0x00011c0001057983 */ /* 0x000f220000300800 */
[----:B---3--:R-:W-:Y:S02]  /*88630*/  IMAD.X R25, R9, 0x1, R7, P1 ;  /* 0x0000000109197824 */ /* 0x008fe400008e0607 */
[----:B------:R-:W-:-:S03]  /*88640*/  IMAD.X R9, R15, 0x1, R2, P2 ;  /* 0x000000010f097824 */ /* 0x000fc600010e0602 */
[----:B------:R1:W-:Y:S04]  /*88650*/  STL [R1+0x286c], R25 ;  /* 0x00286c1901007387 */ /* 0x0003e80000100800 */
[----:B-1----:R-:W3:Y:S04]  /*88660*/  LDL R25, [R1+0xbd0] ;  /* 0x000bd00001197983 */ /* 0x002ee80000100800 */
[----:B------:R1:W-:Y:S04]  /*88670*/  STL [R1+0x2864], R9 ;  /* 0x0028640901007387 */ /* 0x0003e80000100800 */
[----:B-1----:R-:W4:Y:S04]  /*88680*/  LDL.LU.64 R8, [R1+0x4220] ;  /* 0x0042200001087983 */ /* 0x002f280000300a00 */
[----:B------:R1:W-:Y:S04]  /*88690*/  STL.64 [R1+0x4200], R2 ;  /* 0x0042000201007387 */ /* 0x0003e80000100a00 */
[----:B-1----:R-:W2:Y:S01]  /*886a0*/  LDL.LU R2, [R1+0xbd8] ;  /* 0x000bd80001027983 */ /* 0x002ea20000300800 */
[----:B----4-:R-:W-:-:S05]  /*886b0*/  IMAD.X R5, R5, 0x1, R8, P4 ;  /* 0x0000000105057824 */ /* 0x010fca00020e0608 */
[----:B------:R1:W-:Y:S04]  /*886c0*/  STL.64 [R1+0x2858], R4 ;  /* 0x0028580401007387 */ /* 0x0003e80000100a00 */
[----:B-1----:R-:W4:Y:S01]  /*886d0*/  LDL.LU.64 R4, [R1+0x4218] ;  /* 0x0042180001047983 */ /* 0x002f220000300a00 */
[----:B--2---:R-:W-:Y:S02]  /*886e0*/  IADD3 R2, P2, R2, R6, RZ ;  /* 0x0000000602027210 */ /* 0x004fe40007f5e0ff */
[----:B---3--:R-:W-:Y:S02]  /*886f0*/  SHF.R.S32.HI R25, RZ, 0x1f, R25 ;  /* 0x0000001fff197819 */ /* 0x008fe40000011419 */
[C---:B------:R-:W-:Y:S01]  /*88700*/  IADD3 R24, P1, R0.reuse, R3, RZ ;  /* 0x0000000300187210 */ /* 0x040fe20007f3e0ff */
[----:B------:R4:W-:Y:S02]  /*88710*/  STL [R1+0x2848], R2 ;  /* 0x0028480201007387 */ /* 0x0009e40000100800 */
[----:B----4-:R-:W-:-:S02]  /*88720*/  IADD3 R2, P4, R0, R5, RZ ;  /* 0x0000000500027210 */ /* 0x010fc40007f9e0ff */
[----:B------:R-:W2:Y:S04]  /*88730*/  LDL.LU R0, [R1+0x4210] ;  /* 0x0042100001007983 */ /* 0x000ea80000300800 */
[----:B------:R-:W3:Y:S04]  /*88740*/  LDL.LU R3, [R1+0xbd4] ;  /* 0x000bd40001037983 */ /* 0x000ee80000300800 */
[----:B------:R1:W-:Y:S02]  /*88750*/  STL [R1+0x11c], R25 ;  /* 0x00011c1901007387 */ /* 0x0003e40000100800 */
[----:B-1----:R-:W-:-:S05]  /*88760*/  IMAD.X R25, R15, 0x1, R4, P1 ;  /* 0x000000010f197824 */ /* 0x002fca00008e0604 */
[----:B------:R1:W-:Y:S04]  /*88770*/  STL.64 [R1+0x2850], R24 ;  /* 0x0028501801007387 */ /* 0x0003e80000100a00 */
[----:B-1----:R-:W4:Y:S04]  /*88780*/  LDL.LU.64 R24, [R1+0x4208] ;  /* 0x0042080001187983 */ /* 0x002f280000300a00 */
[----:B----4-:R1:W-:Y:S04]  /*88790*/  STL.64 [R1+0x41f0], R24 ;  /* 0x0041f01801007387 */ /* 0x0103e80000100a00 */
[----:B-1----:R0:W4:Y:S04]  /*887a0*/  LDL.64 R24, [R1+0x2848] ;  /* 0x0028480001187983 */ /* 0x0021280000100a00 */
[----:B----4-:R-:W4:Y:S04]  /*887b0*/  LDL.LU R25, [R1+0x1e0] ;  /* 0x0001e00001197983 */ /* 0x010f280000300800 */
[----:B------:R-:W-:Y:S04]  /*887c0*/  STL.64 [R1+0x41f8], R26 ;  /* 0x0041f81a01007387 */ /* 0x000fe80000100a00 */
[----:B------:R-:W-:Y:S04]  /*887d0*/  STL.64 [R1+0x41e0], R20 ;  /* 0x0041e01401007387 */ /* 0x000fe80000100a00 */
[----:B------:R1:W-:Y:S04]  /*887e0*/  STL [R1+0x41dc], R4 ;  /* 0x0041dc0401007387 */ /* 0x0003e80000100800 */
[----:B-1----:R-:W2:Y:S01]  /*887f0*/  LDL.LU R4, [R1+0xbd0] ;  /* 0x000bd00001047983 */ /* 0x002ea20000300800 */
[----:B----4-:R-:W-:-:S05]  /*88800*/  IMAD.X R25, R25, 0x1, R8, P2 ;  /* 0x0000000119197824 */ /* 0x010fca00010e0608 */
[----:B------:R-:W-:Y:S04]  /*88810*/  STL [R1+0x284c], R25 ;  /* 0x00284c1901007387 */ /* 0x000fe80000100800 */
[----:B------:R-:W4:Y:S01]  /*88820*/  LDL R21, [R1+0x11c] ;  /* 0x00011c0001157983 */ /* 0x000f220000100800 */
[----:B---3--:R-:W-:Y:S01]  /*88830*/  IADD3 R24, P1, R3, R6, RZ ;  /* 0x0000000603187210 */ /* 0x008fe20007f3e0ff */
[----:B------:R-:W-:Y:S01]  /*88840*/  IMAD.X R3, R15, 0x1, R7, P4 ;  /* 0x000000010f037824 */ /* 0x000fe200020e0607 */
[----:B--2---:R-:W-:-:S05]  /*88850*/  IADD3 R20, P2, R4, R0, RZ ;  /* 0x0000000004147210 */ /* 0x004fca0007f5e0ff */
[----:B----4-:R-:W-:Y:S04]  /*88860*/  STL.64 [R1+0x41e8], R20 ;  /* 0x0041e81401007387 */ /* 0x010fe80000100a00 */
[----:B------:R1:W-:Y:S04]  /*88870*/  STL.64 [R1+0x2840], R2 ;  /* 0x0028400201007387 */ /* 0x0003e80000100a00 */
[----:B-1----:R-:W2:Y:S01]  /*88880*/  LDL.LU.64 R2, [R1+0x4200] ;  /* 0x0042000001027983 */ /* 0x002ea20000300a00 */
[----:B------:R-:W-:Y:S01]  /*88890*/  IMAD.X R25, R15, 0x1, R8, P1 ;  /* 0x000000010f197824 */ /* 0x000fe200008e0608 */
[----:B--2---:R-:W-:-:S05]  /*888a0*/  IADD3 R26, P4, R4, R3, RZ ;  /* 0x00000003041a7210 */ /* 0x004fca0007f9e0ff */
[----:B------:R1:W-:Y:S04]  /*888b0*/  STL [R1+0x2808], R26 ;  /* 0x0028081a01007387 */ /* 0x0003e80000100800 */
[----:B-1----:R-:W2:Y:S04]  /*888c0*/  LDL.LU.64 R26, [R1+0x41f8] ;  /* 0x0041f800011a7983 */ /* 0x002ea80000300a00 */
[----:B------:R1:W-:Y:S04]  /*888d0*/  STL.64 [R1+0x2818], R24 ;  /* 0x0028181801007387 */ /* 0x0003e80000100a00 */
[----:B-1----:R-:W3:Y:S04]  /*888e0*/  LDL.LU.64 R24, [R1+0x41f0] ;  /* 0x0041f00001187983 */ /* 0x002ee80000300a00 */
[----:B------:R-:W4:Y:S01]  /*888f0*/  LDL.LU R15, [R1+0xbc0] ;  /* 0x000bc000010f7983 */ /* 0x000f220000300800 */
[----:B------:R-:W-:-:S03]  /*88900*/  IADD3 R20, P1, R4, R5, RZ ;  /* 0x0000000504147210 */ /* 0x000fc60007f3e0ff */
[----:B----4-:R-:W-:Y:S04]  /*88910*/  STL [R1+0x4138], R15 ;  /* 0x0041380f01007387 */ /* 0x010fe80000100800 */
[----:B------:R1:W-:Y:S04]  /*88920*/  STL [R1+0x2800], R20 ;  /* 0x0028001401007387 */ /* 0x0003e80000100800 */
[----:B-1----:R-:W4:Y:S02]  /*88930*/  LDL.LU.64 R20, [R1+0x41e8] ;  /* 0x0041e80001147983 */ /* 0x002f240000300a00 */
[----:B----4-:R-:W-:-:S05]  /*88940*/  IMAD.X R21, R21, 0x1, R2, P2 ;  /* 0x0000000115157824 */ /* 0x010fca00010e0602 */
[----:B------:R1:W-:Y:S04]  /*88950*/  STL.64 [R1+0x2810], R20 ;  /* 0x0028101401007387 */ /* 0x0003e80000100a00 */
[----:B-1----:R-:W4:Y:S04]  /*88960*/  LDL.LU.64 R20, [R1+0x41e0] ;  /* 0x0041e00001147983 */ /* 0x002f280000300a00 */
[----:B------:R-:W2:Y:S04]  /*88970*/  LDL R15, [R1+0xbcc] ;  /* 0x000bcc00010f7983 */ /* 0x000ea80000100800 */
[----:B------:R1:W-:Y:S02]  /*88980*/  STL.64 [R1+0x41c8], R2 ;  /* 0x0041c80201007387 */ /* 0x0003e40000100a00 */
[----:B-1----:R-:W-:-:S02]  /*88990*/  IADD3 R2, P2, R4, R6, RZ ;  /* 0x0000000604027210 */ /* 0x002fc40007f5e0ff */
[----:B------:R-:W3:Y:S04]  /*889a0*/  LDL.LU R4, [R1+0x41dc] ;  /* 0x0041dc0001047983 */ /* 0x000ee80000300800 */
[----:B------:R-:W-:Y:S04]  /*889b0*/  STL.64 [R1+0x41d0], R6 ;  /* 0x0041d00601007387 */ /* 0x000fe80000100a00 */
[----:B------:R1:W-:Y:S04]  /*889c0*/  STL [R1+0x41d8], R7 ;  /* 0x0041d80701007387 */ /* 0x0003e80000100800 */
[----:B------:R0:W-:Y:S04]  /*889d0*/  STL [R1+0x27b0], R2 ;  /* 0x0027b00201007387 */ /* 0x0001e80000100800 */
[----:B-1----:R1:W3:Y:S04]  /*889e0*/  LDL.64 R6, [R1+0x2808] ;  /* 0x0028080001067983 */ /* 0x0022e80000100a00 */
[----:B0-----:R1:W2:Y:S04]  /*889f0*/  LDL.64 R2, [R1+0x2800] ;  /* 0x0028000001027983 */ /* 0x0012a80000100a00 */
[----:B------:R-:W-:Y:S04]  /*88a00*/  STL.64 [R1+0x41b0], R16 ;  /* 0x0041b01001007387 */ /* 0x000fe80000100a00 */
[----:B------:R0:W-:Y:S04]  /*88a10*/  STL [R1+0x41b8], R17 ;  /* 0x0041b81101007387 */ /* 0x0001e80000100800 */
[----:B0-----:R1:W4:Y:S04]  /*88a20*/  LDL.64 R16, [R1+0x27b0] ;  /* 0x0027b00001107983 */ /* 0x0013280000100a00 */
[----:B----4-:R-:W3:Y:S01]  /*88a30*/  LDL.LU R17, [R1+0x11c] ;  /* 0x00011c0001117983 */ /* 0x010ee20000300800 */
[----:B--2---:R-:W-:-:S03]  /*88a40*/  SHF.R.S32.HI R3, RZ, 0x1f, R15 ;  /* 0x0000001fff037819 */ /* 0x004fc6000001140f */
[----:B------:R-:W-:Y:S01]  /*88a50*/  STL.64 [R1+0x41c0], R12 ;  /* 0x0041c00c01007387 */ /* 0x000fe20000100a00 */
[----:B---3--:R-:W-:-:S05]  /*88a60*/  IMAD.X R7, R17, 0x1, R4, P4 ;  /* 0x0000000111077824 */ /* 0x008fca00020e0604 */
[----:B------:R0:W-:Y:S04]  /*88a70*/  STL [R1+0x280c], R7 ;  /* 0x00280c0701007387 */ /* 0x0001e80000100800 */
[----:B------:R-:W-:Y:S04]  /*88a80*/  STL [R1+0x118], R3 ;  /* 0x0001180301007387 */ /* 0x000fe80000100800 */
[----:B0-----:R1:W2:Y:S04]  /*88a90*/  LDL.LU R7, [R1+0x41d8] ;  /* 0x0041d80001077983 */ /* 0x0012a80000300800 */
[----:B------:R0:W-:Y:S04]  /*88aa0*/  STL [R1+0x41a4], R4 ;  /* 0x0041a40401007387 */ /* 0x0001e80000100800 */
[----:B0-----:R-:W3:Y:S02]  /*88ab0*/  LDL.LU R4, [R1+0xbcc] ;  /* 0x000bcc0001047983 */ /* 0x001ee40000300800 */
[----:B---3--:R-:W-:-:S05]  /*88ac0*/  IADD3 R6, P4, R4, R0, RZ ;  /* 0x0000000004067210 */ /* 0x008fca0007f9e0ff */
[----:B------:R2:W-:Y:S04]  /*88ad0*/  STL [R1+0x27f8], R6 ;  /* 0x0027f80601007387 */ /* 0x0005e80000100800 */
[----:B--2---:R-:W2:Y:S02]  /*88ae0*/  LDL.LU.64 R6, [R1+0x41d0] ;  /* 0x0041d00001067983 */ /* 0x004ea40000300a00 */
[----:B--2---:R-:W-:-:S05]  /*88af0*/  IMAD.X R3, R17, 0x1, R7, P1 ;  /* 0x0000000111037824 */ /* 0x004fca00008e0607 */
[----:B------:R0:W-:Y:S04]  /*88b00*/  STL [R1+0x2804], R3 ;  /* 0x0028040301007387 */ /* 0x0001e80000100800 */
[----:B0-----:R-:W2:Y:S04]  /*88b10*/  LDL.LU.64 R2, [R1+0x41c8] ;  /* 0x0041c80001027983 */ /* 0x001ea80000300a00 */
[----:B------:R0:W-:Y:S01]  /*88b20*/  STL.64 [R1+0x41a8], R6 ;  /* 0x0041a80601007387 */ /* 0x0001e20000100a00 */
[----:B------:R-:W-:-:S03]  /*88b30*/  IMAD.X R17, R17, 0x1, R8, P2 ;  /* 0x0000000111117824 */ /* 0x000fc600010e0608 */
[----:B------:R-:W3:Y:S04]  /*88b40*/  LDL R15, [R1+0xbc8] ;  /* 0x000bc800010f7983 */ /* 0x000ee80000100800 */
[----:B0-----:R1:W4:Y:S01]  /*88b50*/  LDL.64 R6, [R1+0x27f8] ;  /* 0x0027f80001067983 */ /* 0x0013220000100a00 */
[----:B--2---:R-:W-:-:S03]  /*88b60*/  IADD3 R12, P1, R4, R3, RZ ;  /* 0x00000003040c7210 */ /* 0x004fc60007f3e0ff */
[----:B----4-:R-:W2:Y:S04]  /*88b70*/  LDL R7, [R1+0x118] ;  /* 0x0001180001077983 */ /* 0x010ea80000100800 */
[----:B------:R0:W-:Y:S04]  /*88b80*/  STL [R1+0x27f0], R12 ;  /* 0x0027f00c01007387 */ /* 0x0001e80000100800 */
[----:B0-----:R-:W4:Y:S04]  /*88b90*/  LDL.LU.64 R12, [R1+0x41c0] ;  /* 0x0041c000010c7983 */ /* 0x001f280000300a00 */
[----:B------:R0:W-:Y:S04]  /*88ba0*/  STL [R1+0x27b4], R17 ;  /* 0x0027b41101007387 */ /* 0x0001e80000100800 */
[----:B0-----:R1:W3:Y:S01]  /*88bb0*/  LDL.LU R17, [R1+0x41b8] ;  /* 0x0041b80001117983 */ /* 0x0012e20000300800 */
[----:B------:R-:W-:-:S05]  /*88bc0*/  IADD3 R16, P2, R4, R5, RZ ;  /* 0x0000000504107210 */ /* 0x000fca0007f5e0ff */
[----:B------:R3:W-:Y:S01]  /*88bd0*/  STL [R1+0x27a8], R16 ;  /* 0x0027a81001007387 */ /* 0x0007e20000100800 */
[----:B--2---:R-:W-:-:S03]  /*88be0*/  IMAD.X R7, R7, 0x1, R2, P4 ;  /* 0x0000000107077824 */ /* 0x004fc600020e0602 */
[----:B---3--:R-:W2:Y:S04]  /*88bf0*/  LDL.LU.64 R16, [R1+0x41b0] ;  /* 0x0041b00001107983 */ /* 0x008ea80000300a00 */
[----:B------:R0:W-:Y:S04]  /*88c00*/  STL [R1+0x27fc], R7 ;  /* 0x0027fc0701007387 */ /* 0x0001e80000100800 */
[----:B0-----:R-:W3:Y:S04]  /*88c10*/  LDL.LU.64 R6, [R1+0x41a8] ;  /* 0x0041a80001067983 */ /* 0x001ee80000300a00 */
[----:B------:R3:W-:Y:S02]  /*88c20*/  STL.64 [R1+0x4190], R2 ;  /* 0x0041900201007387 */ /* 0x0007e40000100a00 */
[----:B---3--:R-:W-:-:S02]  /*88c30*/  IADD3 R2, P4, R4, R6, RZ ;  /* 0x0000000604027210 */ /* 0x008fc40007f9e0ff */
[----:B------:R-:W3:Y:S04]  /*88c40*/  LDL.LU R4, [R1+0x41a4] ;  /* 0x0041a40001047983 */ /* 0x000ee80000300800 */
[----:B------:R-:W-:Y:S04]  /*88c50*/  STL.64 [R1+0x4198], R6 ;  /* 0x0041980601007387 */ /* 0x000fe80000100a00 */
[----:B------:R0:W-:Y:S04]  /*88c60*/  STL [R1+0x41a0], R7 ;  /* 0x0041a00701007387 */ /* 0x0001e80000100800 */
[----:B------:R1:W-:Y:S04]  /*88c70*/  STL [R1+0x2780], R2 ;  /* 0x0027800201007387 */ /* 0x0003e80000100800 */
[----:B0-----:R0:W3:Y:S04]  /*88c80*/  LDL.64 R6, [R1+0x27f0] ;  /* 0x0027f00001067983 */ /* 0x0010e80000100a00 */
[----:B-1----:R0:W2:Y:S04]  /*88c90*/  LDL.64 R2, [R1+0x27a8] ;  /* 0x0027a80001027983 */ /* 0x0020a80000100a00 */
[----:B------:R1:W-:Y:S04]  /*88ca0*/  STL.64 [R1+0x4180], R22 ;  /* 0x0041801601007387 */ /* 0x0003e80000100a00 */
[----:B-1----:R0:W4:Y:S04]  /*88cb0*/  LDL.64 R22, [R1+0x2780] ;  /* 0x0027800001167983 */ /* 0x0021280000100a00 */
[----:B----4-:R-:W3:Y:S04]  /*88cc0*/  LDL.LU R23, [R1+0x118] ;  /* 0x0001180001177983 */ /* 0x010ee80000300800 */
[----:B------:R-:W-:Y:S04]  /*88cd0*/  STL.64 [R1+0x4178], R12 ;  /* 0x0041780c01007387 */ /* 0x000fe80000100a00 */
[----:B------:R-:W-:Y:S01]  /*88ce0*/  STL [R1+0x4188], R13 ;  /* 0x0041880d01007387 */ /* 0x000fe20000100800 */
[----:B---3--:R-:W-:-:S05]  /*88cf0*/  IMAD.X R7, R23, 0x1, R4, P1 ;  /* 0x0000000117077824 */ /* 0x008fca00008e0604 */
[----:B------:R1:W-:Y:S04]  /*88d00*/  STL [R1+0x27f4], R7 ;  /* 0x0027f40701007387 */ /* 0x0003e80000100800 */
[----:B-1----:R0:W3:Y:S04]  /*88d10*/  LDL.LU R7, [R1+0x41a0] ;  /* 0x0041a00001077983 */ /* 0x0020e80000300800 */
[----:B------:R1:W-:Y:S04]  /*88d20*/  STL [R1+0x4168], R4 ;  /* 0x0041680401007387 */ /* 0x0003e80000100800 */
[----:B-1----:R-:W4:Y:S02]  /*88d30*/  LDL.LU R4, [R1+0xbc8] ;  /* 0x000bc80001047983 */ /* 0x002f240000300800 */
[----:B----4-:R-:W-:-:S05]  /*88d40*/  IADD3 R6, P1, R4, R0, RZ ;  /* 0x0000000004067210 */ /* 0x010fca0007f3e0ff */
[----:B------:R3:W-:Y:S04]  /*88d50*/  STL [R1+0x2778], R6 ;  /* 0x0027780601007387 */ /* 0x0007e80000100800 */
[----:B---3--:R-:W2:Y:S02]  /*88d60*/  LDL.LU.64 R6, [R1+0x4198] ;  /* 0x0041980001067983 */ /* 0x008ea40000300a00 */
[----:B--2---:R-:W-:-:S05]  /*88d70*/  IMAD.X R3, R23, 0x1, R7, P2 ;  /* 0x0000000117037824 */ /* 0x004fca00010e0607 */
[----:B------:R1:W-:Y:S04]  /*88d80*/  STL [R1+0x27ac], R3 ;  /* 0x0027ac0301007387 */ /* 0x0003e80000100800 */
[----:B-1----:R-:W2:Y:S04]  /*88d90*/  LDL.LU.64 R2, [R1+0x4190] ;  /* 0x0041900001027983 */ /* 0x002ea80000300a00 */
[----:B------:R1:W-:Y:S04]  /*88da0*/  STL.64 [R1+0x4170], R6 ;  /* 0x0041700601007387 */ /* 0x0003e80000100a00 */
[----:B-1----:R0:W3:Y:S01]  /*88db0*/  LDL.64 R6, [R1+0x2778] ;  /* 0x0027780001067983 */ /* 0x0020e20000100a00 */
[----:B--2---:R-:W-:-:S05]  /*88dc0*/  IADD3 R12, P2, R4, R3, RZ ;  /* 0x00000003040c7210 */ /* 0x004fca0007f5e0ff */
[----:B------:R1:W-:Y:S04]  /*88dd0*/  STL [R1+0x2770], R12 ;  /* 0x0027700c01007387 */ /* 0x0003e80000100800 */
[----:B------:R0:W2:Y:S01]  /*88de0*/  LDL.LU R13, [R1+0x4188] ;  /* 0x00418800010d7983 */ /* 0x0000a20000300800 */
[----:B------:R-:W-:Y:S01]  /*88df0*/  SHF.R.S32.HI R15, RZ, 0x1f, R15 ;  /* 0x0000001fff0f7819 */ /* 0x000fe2000001140f */
[----:B------:R-:W-:Y:S01]  /*88e00*/  IMAD.X R23, R23, 0x1, R8, P4 ;  /* 0x0000000117177824 */ /* 0x000fe200020e0608 */
[----:B-1----:R-:W-:-:S04]  /*88e10*/  IADD3 R12, P4, R4, R5, RZ ;  /* 0x00000005040c7210 */ /* 0x002fc80007f9e0ff */
[----:B------:R1:W-:Y:S01]  /*88e20*/  STL [R1+0x2784], R23 ;  /* 0x0027841701007387 */ /* 0x0003e20000100800 */
[----:B---3--:R-:W-:-:S03]  /*88e30*/  IMAD.X R7, R15, 0x1, R2, P1 ;  /* 0x000000010f077824 */ /* 0x008fc600008e0602 */
[----:B-1----:R-:W3:Y:S04]  /*88e40*/  LDL.LU.64 R22, [R1+0x4180] ;  /* 0x0041800001167983 */ /* 0x002ee80000300a00 */
[----:B------:R-:W-:Y:S04]  /*88e50*/  STL.64 [R1+0x4160], R8 ;  /* 0x0041600801007387 */ /* 0x000fe80000100a00 */
[----:B------:R2:W-:Y:S04]  /*88e60*/  STL [R1+0x2748], R12 ;  /* 0x0027480c01007387 */ /* 0x0005e80000100800 */
[----:B--2---:R-:W2:Y:S04]  /*88e70*/  LDL.LU.64 R12, [R1+0x4178] ;  /* 0x00417800010c7983 */ /* 0x004ea80000300a00 */
[----:B------:R1:W-:Y:S04]  /*88e80*/  STL [R1+0x277c], R7 ;  /* 0x00277c0701007387 */ /* 0x0003e80000100800 */
[----:B-1----:R-:W4:Y:S04]  /*88e90*/  LDL.LU.64 R6, [R1+0x4170] ;  /* 0x0041700001067983 */ /* 0x002f280000300a00 */
[----:B------:R1:W-:Y:S04]  /*88ea0*/  STL.64 [R1+0x4148], R2 ;  /* 0x0041480201007387 */ /* 0x0003e80000100a00 */
[----:B-1----:R-:W3:Y:S01]  /*88eb0*/  LDL.64 R2, [R1+0x2748] ;  /* 0x0027480001027983 */ /* 0x002ee20000100a00 */
[----:B----4-:R-:W-:-:S03]  /*88ec0*/  IADD3 R8, P1, R4, R6, RZ ;  /* 0x0000000604087210 */ /* 0x010fc60007f3e0ff */
[----:B---3--:R1:W-:Y:S04]  /*88ed0*/  STL [R1+0x4150], R2 ;  /* 0x0041500201007387 */ /* 0x0083e80000100800 */
[----:B-1----:R-:W3:Y:S04]  /*88ee0*/  LDL R2, [R1+0xbc4] ;  /* 0x000bc40001027983 */ /* 0x002ee80000100800 */
[----:B------:R-:W4:Y:S04]  /*88ef0*/  LDL.LU R4, [R1+0x4168] ;  /* 0x0041680001047983 */ /* 0x000f280000300800 */
[----:B------:R1:W-:Y:S04]  /*88f00*/  STL [R1+0x2728], R8 ;  /* 0x0027280801007387 */ /* 0x0003e80000100800 */
[----:B-1----:R-:W2:Y:S04]  /*88f10*/  LDL.LU.64 R8, [R1+0x4160] ;  /* 0x0041600001087983 */ /* 0x002ea80000300a00 */
[----:B------:R1:W-:Y:S04]  /*88f20*/  STL.64 [R1+0x4158], R6 ;  /* 0x0041580601007387 */ /* 0x0003e80000100a00 */
[----:B-1----:R0:W3:Y:S04]  /*88f30*/  LDL.64 R6, [R1+0x2770] ;  /* 0x0027700001067983 */ /* 0x0020e80000100a00 */
[----:B--2---:R-:W-:Y:S01]  /*88f40*/  STL.64 [R1+0x4140], R8 ;  /* 0x0041400801007387 */ /* 0x004fe20000100a00 */
[----:B---3--:R-:W-:-:S05]  /*88f50*/  SHF.R.S32.HI R7, RZ, 0x1f, R2 ;  /* 0x0000001fff077819 */ /* 0x008fca0000011402 */
[----:B------:R4:W-:Y:S04]  /*88f60*/  STL [R1+0x118], R7 ;  /* 0x0001180701007387 */ /* 0x0009e80000100800 */
[----:B------:R1:W-:Y:S01]  /*88f70*/  STL.64 [R1+0x4130], R22 ;  /* 0x0041301601007387 */ /* 0x0003e20000100a00 */
[C---:B----4-:R-:W-:Y:S01]  /*88f80*/  IMAD.X R7, R15.reuse, 0x1, R4, P2 ;  /* 0x000000010f077824 */ /* 0x050fe200010e0604 */
[----:B------:R-:W-:Y:S02]  /*88f90*/  IADD3 R2, P2, R2, R0, RZ ;  /* 0x0000000002027210 */ /* 0x000fe40007f5e0ff */
[----:B-1----:R0:W2:Y:S04]  /*88fa0*/  LDL.64 R22, [R1+0x2728] ;  /* 0x0027280001167983 */ /* 0x0020a80000100a00 */
[----:B------:R1:W-:Y:S04]  /*88fb0*/  STL [R1+0x2774], R7 ;  /* 0x0027740701007387 */ /* 0x0003e80000100800 */
[----:B-1----:R-:W3:Y:S04]  /*88fc0*/  LDL.LU.64 R6, [R1+0x4158] ;  /* 0x0041580001067983 */ /* 0x002ee80000300a00 */
[----:B------:R1:W-:Y:S04]  /*88fd0*/  STL [R1+0x2720], R2 ;  /* 0x0027200201007387 */ /* 0x0003e80000100800 */
[----:B-1----:R0:W4:Y:S04]  /*88fe0*/  LDL.LU R2, [R1+0x4150] ;  /* 0x0041500001027983 */ /* 0x0021280000300800 */
[----:B------:R1:W-:Y:S04]  /*88ff0*/  STL [R1+0x4118], R0 ;  /* 0x0041180001007387 */ /* 0x0003e80000100800 */
[----:B-1----:R-:W2:Y:S01]  /*89000*/  LDL.LU R0, [R1+0xbc4] ;  /* 0x000bc40001007983 */ /* 0x002ea20000300800 */
[----:B---3--:R-:W-:-:S05]  /*89010*/  IMAD.X R3, R15, 0x1, R7, P4 ;  /* 0x000000010f037824 */ /* 0x008fca00020e0607 */
[----:B------:R4:W-:Y:S04]  /*89020*/  STL [R1+0x274c], R3 ;  /* 0x00274c0301007387 */ /* 0x0009e80000100800 */
[----:B----4-:R-:W2:Y:S04]  /*89030*/  LDL.LU.64 R2, [R1+0x4148] ;  /* 0x0041480001027983 */ /* 0x010ea80000300a00 */
[----:B------:R1:W-:Y:S04]  /*89040*/  STL.64 [R1+0x4120], R6 ;  /* 0x0041200601007387 */ /* 0x0003e80000100a00 */
[----:B-1----:R-:W3:Y:S01]  /*89050*/  LDL.64 R6, [R1+0x2720] ;  /* 0x0027200001067983 */ /* 0x002ee20000100a00 */
[----:B--2---:R-:W-:-:S03]  /*89060*/  IADD3 R8, P4, R0, R3, RZ ;  /* 0x0000000300087210 */ /* 0x004fc60007f9e0ff */
[----:B---3--:R-:W-:Y:S04]  /*89070*/  STL [R1+0x4128], R6 ;  /* 0x0041280601007387 */ /* 0x008fe80000100800 */
[----:B------:R1:W-:Y:S04]  /*89080*/  STL [R1+0x2718], R8 ;  /* 0x0027180801007387 */ /* 0x0003e80000100800 */
[----:B-1----:R-:W2:Y:S02]  /*89090*/  LDL.LU.64 R8, [R1+0x4140] ;  /* 0x0041400001087983 */ /* 0x002ea40000300a00 */
[----:B--2---:R-:W-:-:S02]  /*890a0*/  IMAD.X R23, R15, 0x1, R8, P1 ;  /* 0x000000010f177824 */ /* 0x004fc400008e0608 */
[----:B------:R-:W2:Y:S04]  /*890b0*/  LDL.LU R15, [R1+0x4138] ;  /* 0x00413800010f7983 */ /* 0x000ea80000300800 */
[----:B------:R1:W-:Y:S01]  /*890c0*/  STL [R1+0x272c], R23 ;  /* 0x00272c1701007387 */ /* 0x0003e20000100800 */
[----:B------:R-:W-:-:S03]  /*890d0*/  IADD3 R6, P1, R0, R5, RZ ;  /* 0x0000000500067210 */ /* 0x000fc60007f3e0ff */
[----:B-1----:R-:W3:Y:S04]  /*890e0*/  LDL.LU.64 R22, [R1+0x4130] ;  /* 0x0041300001167983 */ /* 0x002ee80000300a00 */
[----:B------:R-:W-:Y:S04]  /*890f0*/  STL.64 [R1+0x4110], R8 ;  /* 0x0041100801007387 */ /* 0x000fe80000100a00 */
[----:B------:R1:W-:Y:S04]  /*89100*/  STL [R1+0x4100], R13 ;  /* 0x0041000d01007387 */ /* 0x0003e80000100800 */
[----:B-1----:R-:W4:Y:S04]  /*89110*/  LDL.LU R13, [R1+0x118] ;  /* 0x00011800010d7983 */ /* 0x002f280000300800 */
[----:B------:R1:W-:Y:S04]  /*89120*/  STL.64 [R1+0x40e8], R24 ;  /* 0x0040e81801007387 */ /* 0x0003e80000100a00 */
[----:B-1----:R0:W2:Y:S04]  /*89130*/  LDL.64 R24, [R1+0x2718] ;  /* 0x0027180001187983 */ /* 0x0020a80000100a00 */
[----:B------:R1:W-:Y:S04]  /*89140*/  STL [R1+0x2700], R6 ;  /* 0x0027000601007387 */ /* 0x0003e80000100800 */
[----:B-1----:R0:W3:Y:S01]  /*89150*/  LDL.LU R6, [R1+0x4128] ;  /* 0x0041280001067983 */ /* 0x0020e20000300800 */
[----:B----4-:R-:W-:-:S05]  /*89160*/  IMAD.X R7, R13, 0x1, R2, P2 ;  /* 0x000000010d077824 */ /* 0x010fca00010e0602 */
[----:B------:R3:W-:Y:S04]  /*89170*/  STL [R1+0x2724], R7 ;  /* 0x0027240701007387 */ /* 0x0007e80000100800 */
[----:B---3--:R-:W3:Y:S04]  /*89180*/  LDL.LU.64 R6, [R1+0x4120] ;  /* 0x0041200001067983 */ /* 0x008ee80000300a00 */
[----:B------:R1:W-:Y:S04]  /*89190*/  STL.64 [R1+0x4108], R2 ;  /* 0x0041080201007387 */ /* 0x0003e80000100a00 */
[----:B-1----:R0:W4:Y:S01]  /*891a0*/  LDL.64 R2, [R1+0x2700] ;  /* 0x0027000001027983 */ /* 0x0021220000100a00 */
[----:B--2---:R-:W-:Y:S01]  /*891b0*/  IMAD.X R25, R13, 0x1, R4, P4 ;  /* 0x000000010d197824 */ /* 0x004fe200020e0604 */
[----:B---3--:R-:W-:-:S02]  /*891c0*/  IADD3 R8, P2, R0, R6, RZ ;  /* 0x0000000600087210 */ /* 0x008fc40007f5e0ff */
[----:B------:R-:W2:Y:S04]  /*891d0*/  LDL.LU R0, [R1+0x4118] ;  /* 0x0041180001007983 */ /* 0x000ea80000300800 */
[----:B------:R1:W-:Y:S01]  /*891e0*/  STL [R1+0x26f8], R8 ;  /* 0x0026f80801007387 */ /* 0x0003e20000100800 */
[----:B----4-:R-:W-:-:S03]  /*891f0*/  SHF.R.S32.HI R3, RZ, 0x1f, R15 ;  /* 0x0000001fff037819 */ /* 0x010fc6000001140f */
[----:B-1----:R-:W3:Y:S04]  /*89200*/  LDL.LU.64 R8, [R1+0x4110] ;  /* 0x0041100001087983 */ /* 0x002ee80000300a00 */
[----:B------:R1:W-:Y:S04]  /*89210*/  STL.64 [R1+0x40f8], R4 ;  /* 0x0040f80401007387 */ /* 0x0003e80000100a00 */
[----:B------:R4:W-:Y:S04]  /*89220*/  STL [R1+0x11c], R3 ;  /* 0x00011c0301007387 */ /* 0x0009e80000100800 */
[----:B-1----:R-:W2:Y:S01]  /*89230*/  LDL.64 R4, [R1+0x26f8] ;  /* 0x0026f80001047983 */ /* 0x002ea20000100a00 */
[----:B----4-:R-:W-:-:S03]  /*89240*/  IMAD.X R3, R13, 0x1, R7, P1 ;  /* 0x000000010d037824 */ /* 0x010fc600008e0607 */
[----:B--2---:R-:W-:Y:S04]  /*89250*/  STL [R1+0x4104], R4 ;  /* 0x0041040401007387 */ /* 0x004fe80000100800 */
[----:B------:R-:W-:Y:S04]  /*89260*/  STL [R1+0x271c], R25 ;  /* 0x00271c1901007387 */ /* 0x000fe80000100800 */
[----:B------:R-:W-:Y:S04]  /*89270*/  STL.64 [R1+0x40f0], R22 ;  /* 0x0040f01601007387 */ /* 0x000fe80000100a00 */
[----:B------:R1:W-:Y:S04]  /*89280*/  STL [R1+0x2704], R3 ;  /* 0x0027040301007387 */ /* 0x0003e80000100800 */
[----:B-1----:R-:W2:Y:S02]  /*89290*/  LDL.LU.64 R2, [R1+0x4108] ;  /* 0x0041080001027983 */ /* 0x002ea40000300a00 */
[----:B--2---:R-:W-:-:S05]  /*892a0*/  IADD3 R4, P1, R15, R3, RZ ;  /* 0x000000030f047210 */ /* 0x004fca0007f3e0ff */
[----:B------:R1:W-:Y:S04]  /*892b0*/  STL [R1+0x26e8], R4 ;  /* 0x0026e80401007387 */ /* 0x0003e80000100800 */
[----:B-1----:R0:W2:Y:S01]  /*892c0*/  LDL.LU R4, [R1+0x4104] ;  /* 0x0041040001047983 */ /* 0x0020a20000300800 */
[----:B---3--:R-:W-:-:S03]  /*892d0*/  IMAD.X R5, R13, 0x1, R8, P2 ;  /* 0x000000010d057824 */ /* 0x008fc600010e0608 */
[----:B------:R-:W3:Y:S04]  /*892e0*/  LDL.LU R13, [R1+0x4100] ;  /* 0x00410000010d7983 */ /* 0x000ee80000300800 */
[----:B------:R2:W-:Y:S04]  /*892f0*/  STL [R1+0x26fc], R5 ;  /* 0x0026fc0501007387 */ /* 0x0005e80000100800 */
[----:B--2---:R-:W2:Y:S01]  /*89300*/  LDL.LU.64 R4, [R1+0x40f8] ;  /* 0x0040f80001047983 */ /* 0x004ea20000300a00 */
[----:B------:R-:W-:Y:S02]  /*89310*/  IADD3 R24, P4, R15, R0, RZ ;  /* 0x000000000f187210 */ /* 0x000fe40007f9e0ff */
[----:B------:R-:W-:-:S05]  /*89320*/  SHF.R.S32.HI R25, RZ, 0x1f, R15 ;  /* 0x0000001fff197819 */ /* 0x000fca000001140f */
[----:B------:R-:W-:Y:S01]  /*89330*/  IMAD.X R25, R25, 0x1, R2, P4 ;  /* 0x0000000119197824 */ /* 0x000fe200020e0602 */
[----:B--2---:R-:W-:-:S05]  /*89340*/  IADD3 R22, P2, R15, R5, RZ ;  /* 0x000000050f167210 */ /* 0x004fca0007f5e0ff */
[----:B------:R1:W-:Y:S04]  /*89350*/  STL [R1+0x26e0], R22 ;  /* 0x0026e01601007387 */ /* 0x0003e80000100800 */
[----:B-1----:R-:W2:Y:S04]  /*89360*/  LDL.LU.64 R22, [R1+0x40f0] ;  /* 0x0040f00001167983 */ /* 0x002ea80000300a00 */
[----:B------:R1:W-:Y:S04]  /*89370*/  STL.64 [R1+0x26f0], R24 ;  /* 0x0026f01801007387 */ /* 0x0003e80000100a00 */
[----:B-1----:R-:W4:Y:S04]  /*89380*/  LDL.LU.64 R24, [R1+0x40e8] ;  /* 0x0040e80001187983 */ /* 0x002f280000300a00 */
[----:B----4-:R1:W-:Y:S04]  /*89390*/  STL.64 [R1+0x40e0], R24 ;  /* 0x0040e01801007387 */ /* 0x0103e80000100a00 */
[----:B-1----:R0:W4:Y:S04]  /*893a0*/  LDL.64 R24, [R1+0x26e8] ;  /* 0x0026e80001187983 */ /* 0x0021280000100a00 */
[----:B----4-:R-:W4:Y:S04]  /*893b0*/  LDL R25, [R1+0x50c] ;  /* 0x00050c0001197983 */ /* 0x010f280000100800 */
[----:B------:R1:W-:Y:S02]  /*893c0*/  STL.64 [R1+0x40d8], R2 ;  /* 0x0040d80201007387 */ /* 0x0003e40000100a00 */
[----:B-1----:R-:W-:-:S05]  /*893d0*/  IADD3 R2, P4, R15, R6, RZ ;  /* 0x000000060f027210 */ /* 0x002fca0007f9e0ff */
[----:B------:R1:W-:Y:S04]  /*893e0*/  STL [R1+0x26d0], R2 ;  /* 0x0026d00201007387 */ /* 0x0003e80000100800 */
[----:B-1----:R0:W4:Y:S04]  /*893f0*/  LDL.64 R2, [R1+0x26e0] ;  /* 0x0026e00001027983 */ /* 0x0021280000100a00 */
[----:B------:R1:W-:Y:S04]  /*89400*/  STL [R1+0x40c8], R14 ;  /* 0x0040c80e01007387 */ /* 0x0003e80000100800 */
[----:B-1----:R0:W3:Y:S04]  /*89410*/  LDL.64 R14, [R1+0x26d0] ;  /* 0x0026d000010e7983 */ /* 0x0020e80000100a00 */
[----:B---3--:R-:W3:Y:S01]  /*89420*/  LDL.LU R15, [R1+0x11c] ;  /* 0x00011c00010f7983 */ /* 0x008ee20000300800 */
[----:B----4-:R-:W-:-:S03]  /*89430*/  SHF.R.S32.HI R3, RZ, 0x1f, R25 ;  /* 0x0000001fff037819 */ /* 0x010fc60000011419 */
[----:B------:R-:W-:Y:S01]  /*89440*/  STL.64 [R1+0x40d0], R28 ;  /* 0x0040d01c01007387 */ /* 0x000fe20000100a00 */
[----:B---3--:R-:W-:-:S05]  /*89450*/  IMAD.X R25, R15, 0x1, R4, P1 ;  /* 0x000000010f197824 */ /* 0x008fca00008e0604 */
[----:B------:R1:W-:Y:S04]  /*89460*/  STL [R1+0x26ec], R25 ;  /* 0x0026ec1901007387 */ /* 0x0003e80000100800 */
[----:B------:R3:W-:Y:S04]  /*89470*/  STL [R1+0x118], R3 ;  /* 0x0001180301007387 */ /* 0x0007e80000100800 */
[----:B-1----:R-:W4:Y:S04]  /*89480*/  LDL.LU.64 R24, [R1+0x40e0] ;  /* 0x0040e00001187983 */ /* 0x002f280000300a00 */
[----:B------:R1:W-:Y:S01]  /*89490*/  STL [R1+0x40b0], R4 ;  /* 0x0040b00401007387 */ /* 0x0003e20000100800 */
[----:B---3--:R-:W-:-:S03]  /*894a0*/  IMAD.X R3, R15, 0x1, R7, P2 ;  /* 0x000000010f037824 */ /* 0x008fc600010e0607 */
[----:B-1----:R-:W3:Y:S04]  /*894b0*/  LDL.LU R4, [R1+0x50c] ;  /* 0x00050c0001047983 */ /* 0x002ee80000300800 */
[----:B----4-:R1:W-:Y:S04]  /*894c0*/  STL.64 [R1+0x40b8], R24 ;  /* 0x0040b81801007387 */ /* 0x0103e80000100a00 */
[----:B------:R-:W-:Y:S04]  /*894d0*/  STL.64 [R1+0x40c0], R26 ;  /* 0x0040c01a01007387 */ /* 0x000fe80000100a00 */
[----:B-1----:R-:W4:Y:S04]  /*894e0*/  LDL R25, [R1+0x118] ;  /* 0x0001180001197983 */ /* 0x002f280000100800 */
[----:B------:R1:W-:Y:S04]  /*894f0*/  STL [R1+0x26e4], R3 ;  /* 0x0026e40301007387 */ /* 0x0003e80000100800 */
[----:B-1----:R-:W2:Y:S01]  /*89500*/  LDL.LU.64 R2, [R1+0x40d8] ;  /* 0x0040d80001027983 */ /* 0x002ea20000300a00 */
[C---:B---3--:R-:W-:Y:S01]  /*89510*/  IADD3 R24, P1, R4.reuse, R0, RZ ;  /* 0x0000000004187210 */ /* 0x048fe20007f3e0ff */
[----:B------:R-:W-:Y:S01]  /*89520*/  IMAD.X R15, R15, 0x1, R8, P4 ;  /* 0x000000010f0f7824 */ /* 0x000fe200020e0608 */
[----:B------:R-:W-:-:S02]  /*89530*/  IADD3 R26, P4, R4, R5, RZ ;  /* 0x00000005041a7210 */ /* 0x000fc40007f9e0ff */
[----:B--2---:R-:W-:Y:S01]  /*89540*/  IADD3 R28, P2, R4, R3, RZ ;  /* 0x00000003041c7210 */ /* 0x004fe20007f5e0ff */
[----:B----4-:R-:W-:-:S04]  /*89550*/  IMAD.X R25, R25, 0x1, R2, P1 ;  /* 0x0000000119197824 */ /* 0x010fc800008e0602 */
[----:B------:R1:W-:Y:S04]  /*89560*/  STL [R1+0x26c0], R28 ;  /* 0x0026c01c01007387 */ /* 0x0003e80000100800 */
[----:B-1----:R-:W2:Y:S04]  /*89570*/  LDL.LU.64 R28, [R1+0x40d0] ;  /* 0x0040d000011c7983 */ /* 0x002ea80000300a00 */
[----:B------:R1:W-:Y:S04]  /*89580*/  STL [R1+0x26d4], R15 ;  /* 0x0026d40f01007387 */ /* 0x0003e80000100800 */
[----:B------:R-:W3:Y:S04]  /*89590*/  LDL.LU R14, [R1+0x40c8] ;  /* 0x0040c800010e7983 */ /* 0x000ee80000300800 */
[----:B-1----:R-:W4:Y:S04]  /*895a0*/  LDL R15, [R1+0x508] ;  /* 0x00050800010f7983 */ /* 0x002f280000100800 */
[----:B------:R1:W-:Y:S04]  /*895b0*/  STL [R1+0x26b0], R26 ;  /* 0x0026b01a01007387 */ /* 0x0003e80000100800 */
[----:B-1----:R-:W3:Y:S04]  /*895c0*/  LDL.LU.64 R26, [R1+0x40c0] ;  /* 0x0040c000011a7983 */ /* 0x002ee80000300a00 */
[----:B------:R1:W-:Y:S04]  /*895d0*/  STL.64 [R1+0x26c8], R24 ;  /* 0x0026c81801007387 */ /* 0x0003e80000100a00 */
[----:B-1----:R-:W2:Y:S04]  /*895e0*/  LDL.LU.64 R24, [R1+0x40b8] ;  /* 0x0040b80001187983 */ /* 0x002ea80000300a00 */
[----:B------:R1:W-:Y:S02]  /*895f0*/  STL.64 [R1+0x40a8], R2 ;  /* 0x0040a80201007387 */ /* 0x0003e40000100a00 */
[----:B-1----:R-:W-:-:S02]  /*89600*/  IADD3 R2, P1, R4, R6, RZ ;  /* 0x0000000604027210 */ /* 0x002fc40007f3e0ff */
[----:B------:R-:W3:Y:S04]  /*89610*/  LDL.LU R4, [R1+0x40b0] ;  /* 0x0040b00001047983 */ /* 0x000ee80000300800 */
[----:B------:R1:W-:Y:S04]  /*89620*/  STL [R1+0x409c], R6 ;  /* 0x00409c0601007387 */ /* 0x0003e80000100800 */
[----:B-1----:R-:W3:Y:S04]  /*89630*/  LDL.LU R6, [R1+0x118] ;  /* 0x0001180001067983 */ /* 0x002ee80000300800 */
[----:B------:R1:W-:Y:S04]  /*89640*/  STL [R1+0x2698], R2 ;  /* 0x0026980201007387 */ /* 0x0003e80000100800 */
[----:B-1----:R0:W4:Y:S04]  /*89650*/  LDL.64 R2, [R1+0x26b0] ;  /* 0x0026b00001027983 */ /* 0x0021280000100a00 */
[----:B------:R-:W-:Y:S04]  /*89660*/  STL.64 [R1+0x40a0], R12 ;  /* 0x0040a00c01007387 */ /* 0x000fe80000100a00 */
[----:B--2---:R1:W-:Y:S04]  /*89670*/  STL.64 [R1+0x4088], R24 ;  /* 0x0040881801007387 */ /* 0x0043e80000100a00 */
[----:B-1----:R0:W2:Y:S01]  /*89680*/  LDL.64 R24, [R1+0x26c0] ;  /* 0x0026c00001187983 */ /* 0x0020a20000100a00 */
[----:B----4-:R-:W-:-:S05]  /*89690*/  SHF.R.S32.HI R3, RZ, 0x1f, R15 ;  /* 0x0000001fff037819 */ /* 0x010fca000001140f */
[----:B------:R3:W-:Y:S02]  /*896a0*/  STL [R1+0x11c], R3 ;  /* 0x00011c0301007387 */ /* 0x0007e40000100800 */
[C---:B---3--:R-:W-:Y:S02]  /*896b0*/  IMAD.X R3, R6.reuse, 0x1, R7, P4 ;  /* 0x0000000106037824 */ /* 0x048fe400020e0607 */
[----:B--2---:R-:W-:-:S05]  /*896c0*/  IMAD.X R25, R6, 0x1, R4, P2 ;  /* 0x0000000106197824 */ /* 0x004fca00010e0604 */
[----:B------:R-:W-:Y:S04]  /*896d0*/  STL [R1+0x26c4], R25 ;  /* 0x0026c41901007387 */ /* 0x000fe80000100800 */
[----:B------:R-:W-:Y:S04]  /*896e0*/  STL.64 [R1+0x4090], R28 ;  /* 0x0040901c01007387 */ /* 0x000fe80000100a00 */
[----:B------:R1:W-:Y:S04]  /*896f0*/  STL [R1+0x4098], R29 ;  /* 0x0040981d01007387 */ /* 0x0003e80000100800 */
[----:B-1----:R0:W2:Y:S04]  /*89700*/  LDL.64 R28, [R1+0x2698] ;  /* 0x00269800011c7983 */ /* 0x0020a80000100a00 */
[----:B------:R1:W-:Y:S04]  /*89710*/  STL [R1+0x4080], R4 ;  /* 0x0040800401007387 */ /* 0x0003e80000100800 */
[----:B-1----:R-:W3:Y:S04]  /*89720*/  LDL.LU R4, [R1+0x508] ;  /* 0x0005080001047983 */ /* 0x002ee80000300800 */
[----:B------:R-:W4:Y:S04]  /*89730*/  LDL R25, [R1+0x11c] ;  /* 0x00011c0001197983 */ /* 0x000f280000100800 */
[----:B------:R1:W-:Y:S04]  /*89740*/  STL [R1+0x26b4], R3 ;  /* 0x0026b40301007387 */ /* 0x0003e80000100800 */
[----:B-1----:R-:W3:Y:S04]  /*89750*/  LDL.LU.64 R2, [R1+0x40a8] ;  /* 0x0040a80001027983 */ /* 0x002ee80000300a00 */
[----:B------:R-:W4:Y:S01]  /*89760*/  LDL R15, [R1+0x504] ;  /* 0x00050400010f7983 */ /* 0x000f220000100800 */
[----:B--2---:R-:W-:Y:S01]  /*89770*/  IMAD.X R29, R6, 0x1, R8, P1 ;  /* 0x00000001061d7824 */ /* 0x004fe200008e0608 */
[----:B---3--:R-:W-:-:S05]  /*89780*/  IADD3 R12, P4, R4, R3, RZ ;  /* 0x00000003040c7210 */ /* 0x008fca0007f9e0ff */
[----:B------:R1:W-:Y:S04]  /*89790*/  STL [R1+0x2688], R12 ;  /* 0x0026880c01007387 */ /* 0x0003e80000100800 */
[----:B-1----:R-:W2:Y:S04]  /*897a0*/  LDL.LU.64 R12, [R1+0x40a0] ;  /* 0x0040a000010c7983 */ /* 0x002ea80000300a00 */
[----:B------:R-:W3:Y:S04]  /*897b0*/  LDL.LU R6, [R1+0x409c] ;  /* 0x00409c0001067983 */ /* 0x000ee80000300800 */
[----:B------:R1:W-:Y:S04]  /*897c0*/  STL [R1+0x269c], R29 ;  /* 0x00269c1d01007387 */ /* 0x0003e80000100800 */
[----:B-1----:R0:W2:Y:S01]  /*897d0*/  LDL.LU R29, [R1+0x4098] ;  /* 0x00409800011d7983 */ /* 0x0020a20000300800 */
[----:B------:R-:W-:-:S02]  /*897e0*/  IADD3 R24, P2, R4, R0, RZ ;  /* 0x0000000004187210 */ /* 0x000fc40007f5e0ff */
[----:B------:R-:W-:-:S03]  /*897f0*/  IADD3 R28, P1, R4, R5, RZ ;  /* 0x00000005041c7210 */ /* 0x000fc60007f3e0ff */
[----:B----4-:R-:W-:Y:S02]  /*89800*/  IMAD.X R25, R25, 0x1, R2, P2 ;  /* 0x0000000119197824 */ /* 0x010fe400010e0602 */
[----:B------:R2:W-:Y:S04]  /*89810*/  STL [R1+0x2680], R28 ;  /* 0x0026801c01007387 */ /* 0x0005e80000100800 */
[----:B--2---:R-:W2:Y:S04]  /*89820*/  LDL.LU.64 R28, [R1+0x4090] ;  /* 0x00409000011c7983 */ /* 0x004ea80000300a00 */
[----:B------:R1:W-:Y:S04]  /*89830*/  STL.64 [R1+0x2690], R24 ;  /* 0x0026901801007387 */ /* 0x0003e80000100a00 */
[----:B-1----:R-:W4:Y:S04]  /*89840*/  LDL.LU.64 R24, [R1+0x4088] ;  /* 0x0040880001187983 */ /* 0x002f280000300a00 */
[----:B----4-:R1:W-:Y:S04]  /*89850*/  STL.64 [R1+0x4078], R24 ;  /* 0x0040781801007387 */ /* 0x0103e80000100a00 */
[----:B-1----:R0:W4:Y:S04]  /*89860*/  LDL.64 R24, [R1+0x2688] ;  /* 0x0026880001187983 */ /* 0x0021280000100a00 */
[----:B------:R3:W-:Y:S02]  /*89870*/  STL.64 [R1+0x4068], R2 ;  /* 0x0040680201007387 */ /* 0x0007e40000100a00 */
[----:B---3--:R-:W-:-:S02]  /*89880*/  IADD3 R2, P2, R4, R6, RZ ;  /* 0x0000000604027210 */ /* 0x008fc40007f5e0ff */
[----:B------:R-:W4:Y:S04]  /*89890*/  LDL.LU R4, [R1+0x4080] ;  /* 0x0040800001047983 */ /* 0x000f280000300800 */
[----:B------:R-:W-:Y:S04]  /*898a0*/  STL.64 [R1+0x4070], R6 ;  /* 0x0040700601007387 */ /* 0x000fe80000100a00 */
[----:B------:R1:W-:Y:S04]  /*898b0*/  STL [R1+0x2678], R2 ;  /* 0x0026780201007387 */ /* 0x0003e80000100800 */
[----:B-1----:R0:W3:Y:S04]  /*898c0*/  LDL.64 R2, [R1+0x2680] ;  /* 0x0026800001027983 */ /* 0x0020e80000100a00 */
[----:B------:R-:W-:Y:S04]  /*898d0*/  STL.64 [R1+0x4060], R22 ;  /* 0x0040601601007387 */ /* 0x000fe80000100a00 */
[----:B------:R-:W-:Y:S04]  /*898e0*/  STL.64 [R1+0x4050], R12 ;  /* 0x0040500c01007387 */ /* 0x000fe80000100a00 */
[----:B------:R1:W-:Y:S04]  /*898f0*/  STL [R1+0x4058], R13 ;  /* 0x0040580d01007387 */ /* 0x0003e80000100800 */
[----:B-1----:R0:W2:Y:S04]  /*89900*/  LDL.64 R12, [R1+0x2678] ;  /* 0x00267800010c7983 */ /* 0x0020a80000100a00 */
[----:B--2---:R-:W4:Y:S02]  /*89910*/  LDL.LU R13, [R1+0x11c] ;  /* 0x00011c00010d7983 */ /* 0x004f240000300800 */
[----:B----4-:R-:W-:-:S05]  /*89920*/  IMAD.X R25, R13, 0x1, R4, P4 ;  /* 0x000000010d197824 */ /* 0x010fca00020e0604 */
[----:B------:R1:W-:Y:S04]  /*89930*/  STL [R1+0x268c], R25 ;  /* 0x00268c1901007387 */ /* 0x0003e80000100800 */
[----:B-1----:R-:W2:Y:S04]  /*89940*/  LDL.LU.64 R24, [R1+0x4078] ;  /* 0x0040780001187983 */ /* 0x002ea80000300a00 */
[----:B------:R1:W-:Y:S04]  /*89950*/  STL [R1+0x4040], R4 ;  /* 0x0040400401007387 */ /* 0x0003e80000100800 */
[----:B-1----:R-:W4:Y:S02]  /*89960*/  LDL.LU R4, [R1+0x504] ;  /* 0x0005040001047983 */ /* 0x002f240000300800 */
[----:B----4-:R-:W-:-:S05]  /*89970*/  IADD3 R6, P4, R4, R0, RZ ;  /* 0x0000000004067210 */ /* 0x010fca0007f9e0ff */
[----:B------:R1:W-:Y:S04]  /*89980*/  STL [R1+0x2670], R6 ;  /* 0x0026700601007387 */ /* 0x0003e80000100800 */
[----:B-1----:R-:W3:Y:S02]  /*89990*/  LDL.LU.64 R6, [R1+0x4070] ;  /* 0x0040700001067983 */ /* 0x002ee40000300a00 */
[----:B---3--:R-:W-:-:S05]  /*899a0*/  IMAD.X R3, R13, 0x1, R7, P1 ;  /* 0x000000010d037824 */ /* 0x008fca00008e0607 */
[----:B------:R1:W-:Y:S04]  /*899b0*/  STL [R1+0x2684], R3 ;  /* 0x0026840301007387 */ /* 0x0003e80000100800 */
[----:B-1----:R-:W3:Y:S04]  /*899c0*/  LDL.LU.64 R2, [R1+0x4068] ;  /* 0x0040680001027983 */ /* 0x002ee80000300a00 */
[----:B------:R1:W-:Y:S04]  /*899d0*/  STL.64 [R1+0x4048], R6 ;  /* 0x0040480601007387 */ /* 0x0003e80000100a00 */
[----:B-1----:R0:W4:Y:S01]  /*899e0*/  LDL.64 R6, [R1+0x2670] ;  /* 0x0026700001067983 */ /* 0x0021220000100a00 */
[----:B---3--:R-:W-:-:S05]  /*899f0*/  IADD3 R22, P1, R4, R3, RZ ;  /* 0x0000000304167210 */ /* 0x008fca0007f3e0ff */
[----:B------:R1:W-:Y:S04]  /*89a00*/  STL [R1+0x2668], R22 ;  /* 0x0026681601007387 */ /* 0x0003e80000100800 */
[----:B-1----:R-:W3:Y:S01]  /*89a10*/  LDL.LU.64 R22, [R1+0x4060] ;  /* 0x0040600001167983 */ /* 0x002ee20000300a00 */
[----:B------:R-:W-:Y:S01]  /*89a20*/  IMAD.X R13, R13, 0x1, R8, P2 ;  /* 0x000000010d0d7824 */ /* 0x000fe200010e0608 */
[----:B------:R-:W-:Y:S02]  /*89a30*/  IADD3 R12, P2, R4, R5, RZ ;  /* 0x00000005040c7210 */ /* 0x000fe40007f5e0ff */
[----:B---3--:R-:W-:Y:S04]  /*89a40*/  STL.64 [R1+0x4038], R22 ;  /* 0x0040381601007387 */ /* 0x008fe80000100a00 */
[----:B------:R1:W-:Y:S04]  /*89a50*/  STL [R1+0x267c], R13 ;  /* 0x00267c0d01007387 */ /* 0x0003e80000100800 */
[----:B-1----:R0:W3:Y:S04]  /*89a60*/  LDL.LU R13, [R1+0x4058] ;  /* 0x00405800010d7983 */ /* 0x0020e80000300800 */
[----:B------:R3:W-:Y:S01]  /*89a70*/  STL [R1+0x2660], R12 ;  /* 0x0026600c01007387 */ /* 0x0007e20000100800 */
[----:B------:R-:W-:-:S03]  /*89a80*/  SHF.R.S32.HI R15, RZ, 0x1f, R15 ;  /* 0x0000001fff0f7819 */ /* 0x000fc6000001140f */
[----:B---3--:R-:W3:Y:S02]  /*89a90*/  LDL.LU.64 R12, [R1+0x4050] ;  /* 0x00405000010c7983 */ /* 0x008ee40000300a00 */
[----:B----4-:R-:W-:Y:S02]  /*89aa0*/  IMAD.X R7, R15, 0x1, R2, P4 ;  /* 0x000000010f077824 */ /* 0x010fe400020e0602 */
[----:B---3--:R1:W-:Y:S04]  /*89ab0*/  STL.64 [R1+0x4030], R12 ;  /* 0x0040300c01007387 */ /* 0x0083e80000100a00 */
[----:B-1----:R0:W3:Y:S04]  /*89ac0*/  LDL.64 R12, [R1+0x2668] ;  /* 0x00266800010c7983 */ /* 0x0020e80000100a00 */
[----:B------:R1:W-:Y:S04]  /*89ad0*/  STL [R1+0x2674], R7 ;  /* 0x0026740701007387 */ /* 0x0003e80000100800 */
[----:B-1----:R-:W4:Y:S04]  /*89ae0*/  LDL.LU.64 R6, [R1+0x4048] ;  /* 0x0040480001067983 */ /* 0x002f280000300a00 */
[----:B------:R1:W-:Y:S04]  /*89af0*/  STL.64 [R1+0x4020], R2 ;  /* 0x0040200201007387 */ /* 0x0003e80000100a00 */
[----:B-1----:R-:W2:Y:S01]  /*89b00*/  LDL.64 R2, [R1+0x2660] ;  /* 0x0026600001027983 */ /* 0x002ea20000100a00 */
[----:B----4-:R-:W-:-:S03]  /*89b10*/  IADD3 R22, P4, R4, R6, RZ ;  /* 0x0000000604167210 */ /* 0x010fc60007f9e0ff */
[----:B--2---:R1:W-:Y:S04]  /*89b20*/  STL [R1+0x4028], R2 ;  /* 0x0040280201007387 */ /* 0x0043e80000100800 */
[----:B-1----:R-:W2:Y:S04]  /*89b30*/  LDL R2, [R1+0x500] ;  /* 0x0005000001027983 */ /* 0x002ea80000100800 */
[----:B------:R-:W3:Y:S04]  /*89b40*/  LDL.LU R4, [R1+0x4040] ;  /* 0x0040400001047983 */ /* 0x000ee80000300800 */
[----:B------:R1:W-:Y:S04]  /*89b50*/  STL [R1+0x2658], R22 ;  /* 0x0026581601007387 */ /* 0x0003e80000100800 */
[----:B-1----:R-:W4:Y:S04]  /*89b60*/  LDL.LU.64 R22, [R1+0x4038] ;  /* 0x0040380001167983 */ /* 0x002f280000300a00 */
[----:B------:R2:W-:Y:S02]  /*89b70*/  STL.64 [R1+0x4018], R8 ;  /* 0x0040180801007387 */ /* 0x0005e40000100a00 */
[----:B--2---:R-:W-:Y:S01]  /*89b80*/  SHF.R.S32.HI R8, RZ, 0x1f, R2 ;  /* 0x0000001fff087819 */ /* 0x004fe20000011402 */
[C---:B---3--:R-:W-:Y:S01]  /*89b90*/  IMAD.X R13, R15.reuse, 0x1, R4, P1 ;  /* 0x000000010f0d7824 */ /* 0x048fe200008e0604 */
[----:B------:R-:W-:Y:S01]  /*89ba0*/  IADD3 R2, P1, R2, R0, RZ ;  /* 0x0000000002027210 */ /* 0x000fe20007f3e0ff */
[----:B----4-:R1:W-:Y:S04]  /*89bb0*/  STL.64 [R1+0x4010], R22 ;  /* 0x0040101601007387 */ /* 0x0103e80000100a00 */
[----:B-1----:R0:W2:Y:S04]  /*89bc0*/  LDL.64 R22, [R1+0x2658] ;  /* 0x0026580001167983 */ /* 0x0020a80000100a00 */
[----:B------:R1:W-:Y:S04]  /*89bd0*/  STL [R1+0x266c], R13 ;  /* 0x00266c0d01007387 */ /* 0x0003e80000100800 */
[----:B------:R-:W-:Y:S04]  /*89be0*/  STL [R1+0x11c], R8 ;  /* 0x00011c0801007387 */ /* 0x000fe80000100800 */
[----:B-1----:R-:W3:Y:S04]  /*89bf0*/  LDL.LU.64 R12, [R1+0x4030] ;  /* 0x00403000010c7983 */ /* 0x002ee80000300a00 */
[----:B------:R1:W-:Y:S04]  /*89c00*/  STL [R1+0x2650], R2 ;  /* 0x0026500201007387 */ /* 0x0003e80000100800 */
[----:B-1----:R0:W4:Y:S01]  /*89c10*/  LDL.LU R2, [R1+0x4028] ;  /* 0x0040280001027983 */ /* 0x0021220000300800 */
[----:B------:R-:W-:-:S03]  /*89c20*/  IMAD.X R3, R15, 0x1, R7, P2 ;  /* 0x000000010f037824 */ /* 0x000fc600010e0607 */
[----:B------:R1:W-:Y:S04]  /*89c30*/  STL [R1+0x3ff8], R0 ;  /* 0x003ff80001007387 */ /* 0x0003e80000100800 */
[----:B-1----:R-:W2:Y:S04]  /*89c40*/  LDL.LU R0, [R1+0x500] ;  /* 0x0005000001007983 */ /* 0x002ea80000300800 */
[----:B------:R4:W-:Y:S04]  /*89c50*/  STL [R1+0x2664], R3 ;  /* 0x0026640301007387 */ /* 0x0009e80000100800 */
[----:B----4-:R-:W2:Y:S04]  /*89c60*/  LDL.LU.64 R2, [R1+0x4020] ;  /* 0x0040200001027983 */ /* 0x010ea80000300a00 */
[----:B------:R1:W-:Y:S04]  /*89c70*/  STL.64 [R1+0x4000], R6 ;  /* 0x0040000601007387 */ /* 0x0003e80000100a00 */
[----:B-1----:R-:W4:Y:S01]  /*89c80*/  LDL.64 R6, [R1+0x2650] ;  /* 0x0026500001067983 */ /* 0x002f220000100a00 */
[----:B--2---:R-:W-:-:S03]  /*89c90*/  IADD3 R8, P2, R0, R3, RZ ;  /* 0x0000000300087210 */ /* 0x004fc60007f5e0ff */
[----:B----4-:R-:W-:Y:S04]  /*89ca0*/  STL [R1+0x4008], R6 ;  /* 0x0040080601007387 */ /* 0x010fe80000100800 */
[----:B------:R1:W-:Y:S04]  /*89cb0*/  STL [R1+0x2648], R8 ;  /* 0x0026480801007387 */ /* 0x0003e80000100800 */
[----:B-1----:R-:W2:Y:S02]  /*89cc0*/  LDL.LU.64 R8, [R1+0x4018] ;  /* 0x0040180001087983 */ /* 0x002ea40000300a00 */
[----:B--2---:R-:W-:-:S05]  /*89cd0*/  IMAD.X R23, R15, 0x1, R8, P4 ;  /* 0x000000010f177824 */ /* 0x004fca00020e0608 */
[----:B------:R1:W-:Y:S04]  /*89ce0*/  STL [R1+0x265c], R23 ;  /* 0x00265c1701007387 */ /* 0x0003e80000100800 */
[----:B-1----:R-:W2:Y:S04]  /*89cf0*/  LDL.LU.64 R22, [R1+0x4010] ;  /* 0x0040100001167983 */ /* 0x002ea80000300a00 */
[----:B------:R1:W-:Y:S04]  /*89d00*/  STL [R1+0x3fe4], R9 ;  /* 0x003fe40901007387 */ /* 0x0003e80000100800 */
[----:B-1----:R-:W4:Y:S04]  /*89d10*/  LDL.LU R9, [R1+0x11c] ;  /* 0x00011c0001097983 */ /* 0x002f280000300800 */
[----:B------:R-:W3:Y:S01]  /*89d20*/  LDL.LU R15, [R1+0x210] ;  /* 0x00021000010f7983 */ /* 0x000ee20000300800 */
[----:B------:R-:W-:-:S03]  /*89d30*/  IADD3 R6, P4, R0, R5, RZ ;  /* 0x0000000500067210 */ /* 0x000fc60007f9e0ff */
[----:B---3--:R1:W-:Y:S04]  /*89d40*/  STL [R1+0x3f58], R15 ;  /* 0x003f580f01007387 */ /* 0x0083e80000100800 */
[----:B-1----:R-:W3:Y:S01]  /*89d50*/  LDL.LU R15, [R1+0x214] ;  /* 0x00021400010f7983 */ /* 0x002ee20000300800 */
[----:B----4-:R-:W-:-:S03]  /*89d60*/  IMAD.X R7, R9, 0x1, R2, P1 ;  /* 0x0000000109077824 */ /* 0x010fc600008e0602 */
[----:B---3--:R1:W-:Y:S04]  /*89d70*/  STL [R1+0x3fa0], R15 ;  /* 0x003fa00f01007387 */ /* 0x0083e80000100800 */
[----:B-1----:R-:W3:Y:S04]  /*89d80*/  LDL.LU R15, [R1+0x21c] ;  /* 0x00021c00010f7983 */ /* 0x002ee80000300800 */
[----:B------:R1:W-:Y:S04]  /*89d90*/  STL [R1+0x2640], R6 ;  /* 0x0026400601007387 */ /* 0x0003e80000100800 */
[----:B-1----:R0:W4:Y:S04]  /*89da0*/  LDL.LU R6, [R1+0x4008] ;  /* 0x0040080001067983 */ /* 0x0021280000300800 */
[----:B------:R4:W-:Y:S04]  /*89db0*/  STL [R1+0x2654], R7 ;  /* 0x0026540701007387 */ /* 0x0009e80000100800 */
[----:B----4-:R-:W4:Y:S04]  /*89dc0*/  LDL.LU.64 R6, [R1+0x4000] ;  /* 0x0040000001067983 */ /* 0x010f280000300a00 */
[----:B------:R1:W-:Y:S04]  /*89dd0*/  STL.64 [R1+0x3ff0], R2 ;  /* 0x003ff00201007387 */ /* 0x0003e80000100a00 */
[----:B-1----:R0:W3:Y:S04]  /*89de0*/  LDL.64 R2, [R1+0x2640] ;  /* 0x0026400001027983 */ /* 0x0020e80000100a00 */
[----:B------:R-:W-:Y:S04]  /*89df0*/  STL.64 [R1+0x3fd8], R10 ;  /* 0x003fd80a01007387 */ /* 0x000fe80000100a00 */
[----:B------:R-:W-:Y:S04]  /*89e00*/  STL [R1+0x3fe0], R11 ;  /* 0x003fe00b01007387 */ /* 0x000fe80000100800 */
[----:B--2---:R1:W-:Y:S04]  /*89e10*/  STL.64 [R1+0x3fd0], R22 ;  /* 0x003fd01601007387 */ /* 0x0043e80000100a00 */
[----:B-1----:R0:W2:Y:S01]  /*89e20*/  LDL.64 R22, [R1+0x2648] ;  /* 0x0026480001167983 */ /* 0x0020a20000100a00 */
[----:B----4-:R-:W-:-:S03]  /*89e30*/  IADD3 R10, P1, R0, R6, RZ ;  /* 0x00000006000a7210 */ /* 0x010fc60007f3e0ff */
[----:B------:R-:W4:Y:S04]  /*89e40*/  LDL.LU R0, [R1+0x3ff8] ;  /* 0x003ff80001007983 */ /* 0x000f280000300800 */
[----:B------:R-:W-:Y:S01]  /*89e50*/  STL [R1+0x3fe8], R10 ;  /* 0x003fe80a01007387 */ /* 0x000fe20000100800 */
[----:B---3--:R-:W-:-:S05]  /*89e60*/  SHF.R.S32.HI R3, RZ, 0x1f, R15 ;  /* 0x0000001fff037819 */ /* 0x008fca000001140f */
[----:B------:R1:W-:Y:S02]  /*89e70*/  STL [R1+0x118], R3 ;  /* 0x0001180301007387 */ /* 0x0003e40000100800 */
[C---:B-1----:R-:W-:Y:S02]  /*89e80*/  IMAD.X R3, R9.reuse, 0x1, R7, P4 ;  /* 0x0000000109037824 */ /* 0x042fe400020e0607 */
[----:B--2---:R-:W-:-:S05]  /*89e90*/  IMAD.X R23, R9, 0x1, R4, P2 ;  /* 0x0000000109177824 */ /* 0x004fca00010e0604 */
[----:B------:R-:W-:Y:S04]  /*89ea0*/  STL [R1+0x264c], R23 ;  /* 0x00264c1701007387 */ /* 0x000fe80000100800 */
[----:B------:R1:W-:Y:S04]  /*89eb0*/  STL [R1+0x2644], R3 ;  /* 0x0026440301007387 */ /* 0x0003e80000100800 */
[----:B-1----:R-:W2:Y:S02]  /*89ec0*/  LDL.LU.64 R2, [R1+0x3ff0] ;  /* 0x003ff00001027983 */ /* 0x002ea40000300a00 */
[----:B--2---:R-:W-:-:S05]  /*89ed0*/  IADD3 R10, P4, R15, R3, RZ ;  /* 0x000000030f0a7210 */ /* 0x004fca0007f9e0ff */
[----:B------:R1:W-:Y:S04]  /*89ee0*/  STL [R1+0x2628], R10 ;  /* 0x0026280a01007387 */ /* 0x0003e80000100800 */
[----:B-1----:R-:W2:Y:S01]  /*89ef0*/  LDL.LU R10, [R1+0x3fe8] ;  /* 0x003fe800010a7983 */ /* 0x002ea20000300800 */
[----:B------:R-:W-:-:S03]  /*89f00*/  IMAD.X R11, R9, 0x1, R8, P1 ;  /* 0x00000001090b7824 */ /* 0x000fc600008e0608 */
[----:B------:R-:W3:Y:S01]  /*89f10*/  LDL.LU R9, [R1+0x3fe4] ;  /* 0x003fe40001097983 */ /* 0x000ee20000300800 */
[C---:B----4-:R-:W-:Y:S02]  /*89f20*/  IADD3 R22, P2, R15.reuse, R0, RZ ;  /* 0x000000000f167210 */ /* 0x050fe40007f5e0ff */
[----:B------:R-:W-:Y:S01]  /*89f30*/  SHF.R.S32.HI R23, RZ, 0x1f, R15 ;  /* 0x0000001fff177819 */ /* 0x000fe2000001140f */
[----:B--2---:R1:W-:Y:S04]  /*89f40*/  STL.64 [R1+0x2638], R10 ;  /* 0x0026380a01007387 */ /* 0x0043e80000100a00 */
[----:B-1----:R0:W2:Y:S01]  /*89f50*/  LDL.LU R11, [R1+0x3fe0] ;  /* 0x003fe000010b7983 */ /* 0x0020a20000300800 */
[----:B------:R-:W-:Y:S01]  /*89f60*/  IADD3 R10, P1, R15, R5, RZ ;  /* 0x000000050f0a7210 */ /* 0x000fe20007f3e0ff */
[----:B------:R-:W-:-:S04]  /*89f70*/  IMAD.X R23, R23, 0x1, R2, P2 ;  /* 0x0000000117177824 */ /* 0x000fc800010e0602 */
[----:B------:R2:W-:Y:S04]  /*89f80*/  STL [R1+0x2620], R10 ;  /* 0x0026200a01007387 */ /* 0x0005e80000100800 */
[----:B--2---:R-:W2:Y:S04]  /*89f90*/  LDL.LU.64 R10, [R1+0x3fd8] ;  /* 0x003fd800010a7983 */ /* 0x004ea80000300a00 */
[----:B------:R1:W-:Y:S04]  /*89fa0*/  STL.64 [R1+0x2630], R22 ;  /* 0x0026301601007387 */ /* 0x0003e80000100a00 */
[----:B-1----:R-:W4:Y:S04]  /*89fb0*/  LDL.LU.64 R22, [R1+0x3fd0] ;  /* 0x003fd00001167983 */ /* 0x002f280000300a00 */
[----:B---3--:R1:W-:Y:S04]  /*89fc0*/  STL.64 [R1+0x3fc0], R8 ;  /* 0x003fc00801007387 */ /* 0x0083e80000100a00 */
[----:B-1----:R-:W3:Y:S04]  /*89fd0*/  LDL R8, [R1+0x218] ;  /* 0x0002180001087983 */ /* 0x002ee80000100800 */
[----:B----4-:R1:W-:Y:S04]  /*89fe0*/  STL.64 [R1+0x3fc8], R22 ;  /* 0x003fc81601007387 */ /* 0x0103e80000100a00 */
[----:B-1----:R0:W4:Y:S04]  /*89ff0*/  LDL.64 R22, [R1+0x2628] ;  /* 0x0026280001167983 */ /* 0x0021280000100a00 */
[----:B------:R1:W-:Y:S02]  /*8a000*/  STL.64 [R1+0x3fb8], R2 ;  /* 0x003fb80201007387 */ /* 0x0003e40000100a00 */
[----:B-1----:R-:W-:-:S05]  /*8a010*/  IADD3 R2, P2, R15, R6, RZ ;  /* 0x000000060f027210 */ /* 0x002fca0007f5e0ff */
[----:B------:R1:W-:Y:S04]  /*8a020*/  STL [R1+0x2618], R2 ;  /* 0x0026180201007387 */ /* 0x0003e80000100800 */
[----:B-1----:R0:W2:Y:S04]  /*8a030*/  LDL.64 R2, [R1+0x2620] ;  /* 0x0026200001027983 */ /* 0x0020a80000100a00 */
[----:B------:R1:W-:Y:S04]  /*8a040*/  STL.64 [R1+0x3fa8], R12 ;  /* 0x003fa80c01007387 */ /* 0x0003e80000100a00 */
[----:B-1----:R0:W3:Y:S04]  /*8a050*/  LDL.64 R12, [R1+0x2618] ;  /* 0x00261800010c7983 */ /* 0x0020e80000100a00 */
[----:B---3--:R-:W4:Y:S01]  /*8a060*/  LDL.LU R13, [R1+0x118] ;  /* 0x00011800010d7983 */ /* 0x008f220000300800 */
[----:B------:R-:W-:Y:S01]  /*8a070*/  SHF.R.S32.HI R15, RZ, 0x1f, R8 ;  /* 0x0000001fff0f7819 */ /* 0x000fe20000011408 */
[----:B----4-:R-:W-:-:S05]  /*8a080*/  IMAD.X R23, R13, 0x1, R4, P4 ;  /* 0x000000010d177824 */ /* 0x010fca00020e0604 */
[----:B------:R1:W-:Y:S04]  /*8a090*/  STL [R1+0x262c], R23 ;  /* 0x00262c1701007387 */ /* 0x0003e80000100800 */
[----:B-1----:R-:W3:Y:S01]  /*8a0a0*/  LDL.LU.64 R22, [R1+0x3fc8] ;  /* 0x003fc80001167983 */ /* 0x002ee20000300a00 */
[----:B------:R-:W-:-:S03]  /*8a0b0*/  IADD3 R8, P4, R8, R0, RZ ;  /* 0x0000000008087210 */ /* 0x000fc60007f9e0ff */
[----:B------:R-:W-:Y:S04]  /*8a0c0*/  STL.64 [R1+0x3fb0], R4 ;  /* 0x003fb00401007387 */ /* 0x000fe80000100a00 */
[----:B------:R1:W-:Y:S04]  /*8a0d0*/  STL [R1+0x2610], R8 ;  /* 0x0026100801007387 */ /* 0x0003e80000100800 */
[----:B-1----:R-:W4:Y:S04]  /*8a0e0*/  LDL.LU.64 R8, [R1+0x3fc0] ;  /* 0x003fc00001087983 */ /* 0x002f280000300a00 */
[----:B------:R-:W-:Y:S04]  /*8a0f0*/  STL [R1+0x11c], R15 ;  /* 0x00011c0f01007387 */ /* 0x000fe80000100800 */
[----:B---3--:R1:W-:Y:S04]  /*8a100*/  STL.64 [R1+0x3f98], R22 ;  /* 0x003f981601007387 */ /* 0x0083e80000100a00 */
[----:B-1----:R-:W3:Y:S01]  /*8a110*/  LDL.64 R22, [R1+0x2610] ;  /* 0x0026100001167983 */ /* 0x002ee20000100a00 */
[----:B--2---:R-:W-:-:S03]  /*8a120*/  IMAD.X R3, R13, 0x1, R7, P1 ;  /* 0x000000010d037824 */ /* 0x004fc600008e0607 */
[----:B---3--:R-:W-:Y:S04]  /*8a130*/  STL [R1+0x3fa4], R22 ;  /* 0x003fa41601007387 */ /* 0x008fe80000100800 */
[----:B------:R1:W-:Y:S04]  /*8a140*/  STL [R1+0x3f90], R0 ;  /* 0x003f900001007387 */ /* 0x0003e80000100800 */
[----:B-1----:R-:W2:Y:S04]  /*8a150*/  LDL.LU R0, [R1+0x218] ;  /* 0x0002180001007983 */ /* 0x002ea80000300800 */
[----:B------:R1:W-:Y:S04]  /*8a160*/  STL [R1+0x2624], R3 ;  /* 0x0026240301007387 */ /* 0x0003e80000100800 */
[----:B-1----:R-:W2:Y:S02]  /*8a170*/  LDL.LU.64 R2, [R1+0x3fb8] ;  /* 0x003fb80001027983 */ /* 0x002ea40000300a00 */
[----:B--2---:R-:W-:-:S05]  /*8a180*/  IADD3 R4, P1, R0, R3, RZ ;  /* 0x0000000300047210 */ /* 0x004fca0007f3e0ff */
[----:B------:R1:W-:Y:S04]  /*8a190*/  STL [R1+0x2608], R4 ;  /* 0x0026080401007387 */ /* 0x0003e80000100800 */
[----:B-1----:R-:W2:Y:S01]  /*8a1a0*/  LDL.LU.64 R4, [R1+0x3fb0] ;  /* 0x003fb00001047983 */ /* 0x002ea20000300a00 */
[----:B----4-:R-:W-:-:S05]  /*8a1b0*/  IMAD.X R13, R13, 0x1, R8, P2 ;  /* 0x000000010d0d7824 */ /* 0x010fca00010e0608 */
[----:B------:R1:W-:Y:S04]  /*8a1c0*/  STL [R1+0x261c], R13 ;  /* 0x00261c0d01007387 */ /* 0x0003e80000100800 */
[----:B-1----:R-:W3:Y:S01]  /*8a1d0*/  LDL.LU.64 R12, [R1+0x3fa8] ;  /* 0x003fa800010c7983 */ /* 0x002ee20000300a00 */
[----:B--2---:R-:W-:-:S05]  /*8a1e0*/  IADD3 R22, P2, R0, R5, RZ ;  /* 0x0000000500167210 */ /* 0x004fca0007f5e0ff */
[----:B------:R1:W-:Y:S04]  /*8a1f0*/  STL [R1+0x2600], R22 ;  /* 0x0026001601007387 */ /* 0x0003e80000100800 */
[----:B-1----:R0:W2:Y:S01]  /*8a200*/  LDL.LU R22, [R1+0x3fa4] ;  /* 0x003fa40001167983 */ /* 0x0020a20000300800 */
[----:B------:R-:W-:-:S03]  /*8a210*/  IMAD.X R23, R15, 0x1, R2, P4 ;  /* 0x000000010f177824 */ /* 0x000fc600020e0602 */
[----:B------:R-:W4:Y:S04]  /*8a220*/  LDL.LU R15, [R1+0x3fa0] ;  /* 0x003fa000010f7983 */ /* 0x000f280000300800 */
[----:B------:R2:W-:Y:S04]  /*8a230*/  STL [R1+0x2614], R23 ;  /* 0x0026141701007387 */ /* 0x0005e80000100800 */
[----:B--2---:R-:W2:Y:S04]  /*8a240*/  LDL.LU.64 R22, [R1+0x3f98] ;  /* 0x003f980001167983 */ /* 0x004ea80000300a00 */
[----:B------:R1:W-:Y:S04]  /*8a250*/  STL.64 [R1+0x3f80], R2 ;  /* 0x003f800201007387 */ /* 0x0003e80000100a00 */
[----:B-1----:R-:W3:Y:S04]  /*8a260*/  LDL.64 R2, [R1+0x2600] ;  /* 0x0026000001027983 */ /* 0x002ee80000100a00 */
[----:B---3--:R-:W-:Y:S04]  /*8a270*/  STL [R1+0x3f88], R2 ;  /* 0x003f880201007387 */ /* 0x008fe80000100800 */
[----:B------:R1:W-:Y:S04]  /*8a280*/  STL [R1+0x3f8c], R3 ;  /* 0x003f8c0301007387 */ /* 0x0003e80000100800 */
[----:B-1----:R0:W4:Y:S04]  /*8a290*/  LDL.64 R2, [R1+0x2608] ;  /* 0x0026080001027983 */ /* 0x0021280000100a00 */
[----:B--2---:R1:W-:Y:S04]  /*8a2a0*/  STL.64 [R1+0x3f70], R22 ;  /* 0x003f701601007387 */ /* 0x0043e80000100a00 */
[----:B------:R-:W-:Y:S01]  /*8a2b0*/  STL.64 [R1+0x3f78], R18 ;  /* 0x003f781201007387 */ /* 0x000fe20000100a00 */
[----:B-1----:R-:W-:-:S03]  /*8a2c0*/  IADD3 R22, P4, R0, R6, RZ ;  /* 0x0000000600167210 */ /* 0x002fc60007f9e0ff */
[----:B------:R-:W2:Y:S04]  /*8a2d0*/  LDL.LU R0, [R1+0x3f90] ;  /* 0x003f900001007983 */ /* 0x000ea80000300800 */
[----:B------:R-:W3:Y:S01]  /*8a2e0*/  LDL.LU R23, [R1+0x11c] ;  /* 0x00011c0001177983 */ /* 0x000ee20000300800 */
[----:B----4-:R-:W-:-:S05]  /*8a2f0*/  SHF.R.S32.HI R3, RZ, 0x1f, R15 ;  /* 0x0000001fff037819 */ /* 0x010fca000001140f */
[----:B------:R3:W-:Y:S02]  /*8a300*/  STL [R1+0x118], R3 ;  /* 0x0001180301007387 */ /* 0x0007e40000100800 */
[----:B---3--:R-:W-:Y:S01]  /*8a310*/  IMAD.X R3, R23, 0x1, R4, P1 ;  /* 0x0000000117037824 */ /* 0x008fe200008e0604 */
[----:B--2---:R-:W-:-:S04]  /*8a320*/  IADD3 R2, P1, R15, R0, RZ ;  /* 0x000000000f027210 */ /* 0x004fc80007f3e0ff */
[----:B------:R1:W-:Y:S04]  /*8a330*/  STL [R1+0x260c], R3 ;  /* 0x00260c0301007387 */ /* 0x0003e80000100800 */
[----:B-1----:R0:W2:Y:S04]  /*8a340*/  LDL.LU R3, [R1+0x3f8c] ;  /* 0x003f8c0001037983 */ /* 0x0020a80000300800 */
[----:B------:R1:W-:Y:S04]  /*8a350*/  STL [R1+0x25f0], R2 ;  /* 0x0025f00201007387 */ /* 0x0003e80000100800 */
[----:B-1----:R0:W3:Y:S01]  /*8a360*/  LDL.LU R2, [R1+0x3f88] ;  /* 0x003f880001027983 */ /* 0x0020e20000300800 */
[----:B--2---:R-:W-:-:S05]  /*8a370*/  IMAD.X R3, R23, 0x1, R7, P2 ;  /* 0x0000000117037824 */ /* 0x004fca00010e0607 */
[----:B------:R3:W-:Y:S04]  /*8a380*/  STL [R1+0x2604], R3 ;  /* 0x0026040301007387 */ /* 0x0007e80000100800 */
[----:B---3--:R-:W2:Y:S04]  /*8a390*/  LDL.LU.64 R2, [R1+0x3f80] ;  /* 0x003f800001027983 */ /* 0x008ea80000300a00 */
[----:B------:R1:W-:Y:S04]  /*8a3a0*/  STL.64 [R1+0x3f60], R6 ;  /* 0x003f600601007387 */ /* 0x0003e80000100a00 */
[----:B-1----:R-:W3:Y:S01]  /*8a3b0*/  LDL.64 R6, [R1+0x25f0] ;  /* 0x0025f00001067983 */ /* 0x002ee20000100a00 */
[----:B------:R-:W-:Y:S01]  /*8a3c0*/  IMAD.X R23, R23, 0x1, R8, P4 ;  /* 0x0000000117177824 */ /* 0x000fe200020e0608 */
[----:B--2---:R-:W-:-:S02]  /*8a3d0*/  IADD3 R18, P2, R15, R3, RZ ;  /* 0x000000030f127210 */ /* 0x004fc40007f5e0ff */
[----:B---3--:R-:W-:Y:S04]  /*8a3e0*/  STL [R1+0x3f68], R6 ;  /* 0x003f680601007387 */ /* 0x008fe80000100800 */
[----:B------:R1:W-:Y:S04]  /*8a3f0*/  STL [R1+0x25e8], R18 ;  /* 0x0025e81201007387 */ /* 0x0003e80000100800 */
[----:B-1----:R-:W2:Y:S04]  /*8a400*/  LDL.LU.64 R18, [R1+0x3f78] ;  /* 0x003f780001127983 */ /* 0x002ea80000300a00 */
[----:B------:R1:W-:Y:S04]  /*8a410*/  STL.64 [R1+0x25f8], R22 ;  /* 0x0025f81601007387 */ /* 0x0003e80000100a00 */
[----:B-1----:R-:W3:Y:S01]  /*8a420*/  LDL.LU.64 R22, [R1+0x3f70] ;  /* 0x003f700001167983 */ /* 0x002ee20000300a00 */
[----:B------:R-:W-:-:S03]  /*8a430*/  IADD3 R6, P4, R15, R5, RZ ;  /* 0x000000050f067210 */ /* 0x000fc60007f9e0ff */
[----:B------:R-:W-:Y:S04]  /*8a440*/  STL.64 [R1+0x3f50], R8 ;  /* 0x003f500801007387 */ /* 0x000fe80000100a00 */
[----:B---3--:R1:W-:Y:S04]  /*8a450*/  STL [R1+0x3f3c], R23 ;  /* 0x003f3c1701007387 */ /* 0x0083e80000100800 */
[----:B-1----:R-:W3:Y:S04]  /*8a460*/  LDL.LU R23, [R1+0x118] ;  /* 0x0001180001177983 */ /* 0x002ee80000300800 */
[----:B------:R1:W-:Y:S04]  /*8a470*/  STL [R1+0x25e0], R6 ;  /* 0x0025e00601007387 */ /* 0x0003e80000100800 */
[----:B-1----:R0:W4:Y:S01]  /*8a480*/  LDL.LU R6, [R1+0x3f68] ;  /* 0x003f680001067983 */ /* 0x0021220000300800 */
[----:B---3--:R-:W-:-:S05]  /*8a490*/  IMAD.X R7, R23, 0x1, R2, P1 ;  /* 0x0000000117077824 */ /* 0x008fca00008e0602 */
[----:B------:R4:W-:Y:S04]  /*8a4a0*/  STL [R1+0x25f4], R7 ;  /* 0x0025f40701007387 */ /* 0x0009e80000100800 */
[----:B----4-:R-:W3:Y:S04]  /*8a4b0*/  LDL.LU.64 R6, [R1+0x3f60] ;  /* 0x003f600001067983 */ /* 0x010ee80000300a00 */
[----:B------:R1:W-:Y:S04]  /*8a4c0*/  STL.64 [R1+0x3f48], R2 ;  /* 0x003f480201007387 */ /* 0x0003e80000100a00 */
[----:B-1----:R0:W4:Y:S01]  /*8a4d0*/  LDL.64 R2, [R1+0x25e0] ;  /* 0x0025e00001027983 */ /* 0x0021220000100a00 */
[----:B---3--:R-:W-:-:S03]  /*8a4e0*/  IADD3 R8, P1, R15, R6, RZ ;  /* 0x000000060f087210 */ /* 0x008fc60007f3e0ff */
[----:B------:R-:W4:Y:S04]  /*8a4f0*/  LDL.LU R15, [R1+0x3f58] ;  /* 0x003f5800010f7983 */ /* 0x000f280000300800 */
[----:B------:R1:W-:Y:S04]  /*8a500*/  STL [R1+0x25d8], R8 ;  /* 0x0025d80801007387 */ /* 0x0003e80000100800 */
[----:B-1----:R-:W3:Y:S04]  /*8a510*/  LDL.LU.64 R8, [R1+0x3f50] ;  /* 0x003f500001087983 */ /* 0x002ee80000300a00 */
[----:B------:R1:W-:Y:S04]  /*8a520*/  STL.64 [R1+0x3f28], R12 ;  /* 0x003f280c01007387 */ /* 0x0003e80000100a00 */
[----:B-1----:R0:W2:Y:S01]  /*8a530*/  LDL.64 R12, [R1+0x25e8] ;  /* 0x0025e800010c7983 */ /* 0x0020a20000100a00 */
[----:B----4-:R-:W-:-:S03]  /*8a540*/  SHF.R.S32.HI R3, RZ, 0x1f, R15 ;  /* 0x0000001fff037819 */ /* 0x010fc6000001140f */
[----:B---3--:R-:W-:Y:S04]  /*8a550*/  STL.64 [R1+0x3f40], R8 ;  /* 0x003f400801007387 */ /* 0x008fe80000100a00 */
[----:B------:R-:W-:Y:S04]  /*8a560*/  STL.64 [R1+0x3f30], R10 ;  /* 0x003f300a01007387 */ /* 0x000fe80000100a00 */
[----:B------:R1:W-:Y:S01]  /*8a570*/  STL [R1+0x3f38], R11 ;  /* 0x003f380b01007387 */ /* 0x0003e20000100800 */
[----:B--2---:R-:W-:-:S03]  /*8a580*/  IMAD.X R13, R23, 0x1, R4, P2 ;  /* 0x00000001170d7824 */ /* 0x004fc600010e0604 */
[----:B-1----:R0:W2:Y:S04]  /*8a590*/  LDL.64 R10, [R1+0x25d8] ;  /* 0x0025d800010a7983 */ /* 0x0020a80000100a00 */
[----:B------:R-:W-:Y:S04]  /*8a5a0*/  STL [R1+0x25ec], R13 ;  /* 0x0025ec0d01007387 */ /* 0x000fe80000100800 */
[----:B------:R1:W-:Y:S02]  /*8a5b0*/  STL [R1+0x11c], R3 ;  /* 0x00011c0301007387 */ /* 0x0003e40000100800 */
[----:B-1----:R-:W-:-:S05]  /*8a5c0*/  IMAD.X R3, R23, 0x1, R7, P4 ;  /* 0x0000000117037824 */ /* 0x002fca00020e0607 */
[----:B------:R1:W-:Y:S04]  /*8a5d0*/  STL [R1+0x25e4], R3 ;  /* 0x0025e40301007387 */ /* 0x0003e80000100800 */
[----:B-1----:R-:W3:Y:S02]  /*8a5e0*/  LDL.LU.64 R2, [R1+0x3f48] ;  /* 0x003f480001027983 */ /* 0x002ee40000300a00 */
[----:B---3--:R-:W-:-:S05]  /*8a5f0*/  IADD3 R8, P4, R15, R3, RZ ;  /* 0x000000030f087210 */ /* 0x008fca0007f9e0ff */
[----:B------:R1:W-:Y:S04]  /*8a600*/  STL [R1+0x25c8], R8 ;  /* 0x0025c80801007387 */ /* 0x0003e80000100800 */
[----:B-1----:R-:W2:Y:S01]  /*8a610*/  LDL.LU.64 R8, [R1+0x3f40] ;  /* 0x003f400001087983 */ /* 0x002ea20000300a00 */
[----:B------:R-:W-:Y:S01]  /*8a620*/  IADD3 R12, P2, R15, R0, RZ ;  /* 0x000000000f0c7210 */ /* 0x000fe20007f5e0ff */
[----:B--2---:R-:W-:Y:S02]  /*8a630*/  IMAD.X R11, R23, 0x1, R8, P1 ;  /* 0x00000001170b7824 */ /* 0x004fe400008e0608 */
[----:B------:R-:W2:Y:S04]  /*8a640*/  LDL.LU R23, [R1+0x3f3c] ;  /* 0x003f3c0001177983 */ /* 0x000ea80000300800 */
[----:B------:R1:W-:Y:S04]  /*8a650*/  STL [R1+0x25dc], R11 ;  /* 0x0025dc0b01007387 */ /* 0x0003e80000100800 */
[----:B-1----:R0:W3:Y:S01]  /*8a660*/  LDL.LU R11, [R1+0x3f38] ;  /* 0x003f3800010b7983 */ /* 0x0020e20000300800 */
[----:B------:R-:W-:-:S02]  /*8a670*/  SHF.R.S32.HI R13, RZ, 0x1f, R15 ;  /* 0x0000001fff0d7819 */ /* 0x000fc4000001140f */
[----:B------:R-:W-:-:S03]  /*8a680*/  IADD3 R10, P1, R15, R5, RZ ;  /* 0x000000050f0a7210 */ /* 0x000fc60007f3e0ff */
[----:B------:R-:W-:Y:S02]  /*8a690*/  IMAD.X R13, R13, 0x1, R2, P2 ;  /* 0x000000010d0d7824 */ /* 0x000fe400010e0602 */
[----:B------:R3:W-:Y:S04]  /*8a6a0*/  STL [R1+0x25b8], R10 ;  /* 0x0025b80a01007387 */ /* 0x0007e80000100800 */
[----:B---3--:R-:W3:Y:S04]  /*8a6b0*/  LDL.LU.64 R10, [R1+0x3f30] ;  /* 0x003f3000010a7983 */ /* 0x008ee80000300a00 */
[----:B------:R1:W-:Y:S04]  /*8a6c0*/  STL.64 [R1+0x3f20], R4 ;  /* 0x003f200401007387 */ /* 0x0003e80000100a00 */
[----:B------:R4:W-:Y:S01]  /*8a6d0*/  STL.64 [R1+0x25d0], R12 ;  /* 0x0025d00c01007387 */ /* 0x0009e20000100a00 */
[----:B-1----:R-:W-:-:S03]  /*8a6e0*/  IADD3 R4, P2, R15, R6, RZ ;  /* 0x000000060f047210 */ /* 0x002fc60007f5e0ff */
[----:B----4-:R-:W4:Y:S04]  /*8a6f0*/  LDL.LU.64 R12, [R1+0x3f28] ;  /* 0x003f2800010c7983 */ /* 0x010f280000300a00 */
[----:B--2---:R1:W-:Y:S04]  /*8a700*/  STL.64 [R1+0x3f18], R22 ;  /* 0x003f181601007387 */ /* 0x0043e80000100a00 */
[----:B-1----:R0:W2:Y:S04]  /*8a710*/  LDL.64 R22, [R1+0x25c8] ;  /* 0x0025c80001167983 */ /* 0x0020a80000100a00 */
[----:B------:R1:W-:Y:S04]  /*8a720*/  STL [R1+0x3f08], R2 ;  /* 0x003f080201007387 */ /* 0x0003e80000100800 */
[----:B-1----:R-:W2:Y:S04]  /*8a730*/  LDL.LU R2, [R1+0x11c] ;  /* 0x00011c0001027983 */ /* 0x002ea80000300800 */
[----:B------:R1:W-:Y:S04]  /*8a740*/  STL [R1+0x25a8], R4 ;  /* 0x0025a80401007387 */ /* 0x0003e80000100800 */
[----:B-1----:R-:W2:Y:S04]  /*8a750*/  LDL.LU.64 R4, [R1+0x3f20] ;  /* 0x003f200001047983 */ /* 0x002ea80000300a00 */
[----:B------:R1:W-:Y:S04]  /*8a760*/  STL.64 [R1+0x3f10], R6 ;  /* 0x003f100601007387 */ /* 0x0003e80000100a00 */
[----:B-1----:R-:W3:Y:S01]  /*8a770*/  LDL R6, [R1+0x1fc] ;  /* 0x0001fc0001067983 */ /* 0x002ee20000100800 */
[----:B--2---:R-:W-:-:S05]  /*8a780*/  IMAD.X R23, R2, 0x1, R4, P4 ;  /* 0x0000000102177824 */ /* 0x004fca00020e0604 */
[----:B------:R1:W-:Y:S01]  /*8a790*/  STL [R1+0x25cc], R23 ;  /* 0x0025cc1701007387 */ /* 0x0003e20000100800 */
[----:B---3--:R-:W-:-:S05]  /*8a7a0*/  SHF.R.S32.HI R15, RZ, 0x1f, R6 ;  /* 0x0000001fff0f7819 */ /* 0x008fca0000011406 */
[----:B------:R-:W-:Y:S04]  /*8a7b0*/  STL [R1+0x118], R15 ;  /* 0x0001180f01007387 */ /* 0x000fe80000100800 */
[----:B-1----:R-:W2:Y:S04]  /*8a7c0*/  LDL.LU.64 R22, [R1+0x3f18] ;  /* 0x003f180001167983 */ /* 0x002ea80000300a00 */
[----:B------:R1:W-:Y:S04]  /*8a7d0*/  STL.64 [R1+0x3f00], R4 ;  /* 0x003f000401007387 */ /* 0x0003e80000100a00 */
[----:B-1----:R-:W3:Y:S01]  /*8a7e0*/  LDL.64 R4, [R1+0x25a8] ;  /* 0x0025a80001047983 */ /* 0x002ee20000100a00 */
[----:B------:R-:W-:-:S03]  /*8a7f0*/  IADD3 R6, P4, R6, R0, RZ ;  /* 0x0000000006067210 */ /* 0x000fc60007f9e0ff */
[----:B---3--:R1:W-:Y:S04]  /*8a800*/  STL [R1+0x3f0c], R4 ;  /* 0x003f0c0401007387 */ /* 0x0083e80000100800 */
[----:B------:R-:W3:Y:S04]  /*8a810*/  LDL R15, [R1+0x1f8] ;  /* 0x0001f800010f7983 */ /* 0x000ee80000100800 */
[----:B-1----:R0:W4:Y:S04]  /*8a820*/  LDL.64 R4, [R1+0x25b8] ;  /* 0x0025b80001047983 */ /* 0x0021280000100a00 */
[----:B------:R-:W-:Y:S04]  /*8a830*/  STL.64 [R1+0x3ee0], R24 ;  /* 0x003ee01801007387 */ /* 0x000fe80000100a00 */
[----:B------:R1:W-:Y:S04]  /*8a840*/  STL [R1+0x25a0], R6 ;  /* 0x0025a00601007387 */ /* 0x0003e80000100800 */
[----:B-1----:R-:W4:Y:S04]  /*8a850*/  LDL.LU.64 R6, [R1+0x3f10] ;  /* 0x003f100001067983 */ /* 0x002f280000300a00 */
[----:B------:R1:W-:Y:S04]  /*8a860*/  STL [R1+0x3eec], R0 ;  /* 0x003eec0001007387 */ /* 0x0003e80000100800 */
[----:B-1----:R-:W2:Y:S01]  /*8a870*/  LDL.LU R0, [R1+0x1fc] ;  /* 0x0001fc0001007983 */ /* 0x002ea20000300800 */
[----:B----4-:R-:W-:-:S05]  /*8a880*/  IMAD.X R5, R2, 0x1, R7, P1 ;  /* 0x0000000102057824 */ /* 0x010fca00008e0607 */
[----:B------:R-:W-:Y:S04]  /*8a890*/  STL [R1+0x25bc], R5 ;  /* 0x0025bc0501007387 */ /* 0x000fe80000100800 */
[----:B------:R0:W4:Y:S04]  /*8a8a0*/  LDL.LU R4, [R1+0x3f0c] ;  /* 0x003f0c0001047983 */ /* 0x0001280000300800 */
[----:B------:R1:W-:Y:S04]  /*8a8b0*/  STL.64 [R1+0x3ef0], R6 ;  /* 0x003ef00601007387 */ /* 0x0003e80000100a00 */
[----:B-1----:R-:W3:Y:S01]  /*8a8c0*/  LDL.64 R6, [R1+0x25a0] ;  /* 0x0025a00001067983 */ /* 0x002ee20000100a00 */
[----:B--2---:R-:W-:Y:S01]  /*8a8d0*/  IADD3 R24, P1, R0, R3, RZ ;  /* 0x0000000300187210 */ /* 0x004fe20007f3e0ff */
[----:B------:R-:W-:-:S02]  /*8a8e0*/  IMAD.X R5, R2, 0x1, R8, P2 ;  /* 0x0000000102057824 */ /* 0x000fc400010e0608 */
[----:B---3--:R-:W2:Y:S04]  /*8a8f0*/  LDL R7, [R1+0x118] ;  /* 0x0001180001077983 */ /* 0x008ea80000100800 */
[----:B--2---:R-:W-:Y:S04]  /*8a900*/  STL.64 [R1+0x3ef8], R6 ;  /* 0x003ef80601007387 */ /* 0x004fe80000100a00 */
[----:B------:R-:W-:Y:S04]  /*8a910*/  STL [R1+0x3ee8], R24 ;  /* 0x003ee81801007387 */ /* 0x000fe80000100800 */
[----:B------:R-:W2:Y:S04]  /*8a920*/  LDL.LU R2, [R1+0x3f08] ;  /* 0x003f080001027983 */ /* 0x000ea80000300800 */
[----:B------:R4:W-:Y:S04]  /*8a930*/  STL [R1+0x25ac], R5 ;  /* 0x0025ac0501007387 */ /* 0x0009e80000100800 */
[----:B----4-:R-:W3:Y:S02]  /*8a940*/  LDL.LU.64 R4, [R1+0x3f00] ;  /* 0x003f000001047983 */ /* 0x010ee40000300a00 */
[----:B---3--:R-:W-:-:S05]  /*8a950*/  IADD3 R6, P2, R0, R5, RZ ;  /* 0x0000000500067210 */ /* 0x008fca0007f5e0ff */
[----:B------:R1:W-:Y:S04]  /*8a960*/  STL [R1+0x2580], R6 ;  /* 0x0025800601007387 */ /* 0x0003e80000100800 */
[----:B-1----:R-:W2:Y:S02]  /*8a970*/  LDL.LU.64 R6, [R1+0x3ef8] ;  /* 0x003ef80001067983 */ /* 0x002ea40000300a00 */
[----:B--2---:R-:W-:-:S05]  /*8a980*/  IMAD.X R7, R7, 0x1, R2, P4 ;  /* 0x0000000107077824 */ /* 0x004fca00020e0602 */
[----:B------:R1:W-:Y:S04]  /*8a990*/  STL [R1+0x25a4], R7 ;  /* 0x0025a40701007387 */ /* 0x0003e80000100800 */
[----:B-1----:R-:W2:Y:S04]  /*8a9a0*/  LDL.LU.64 R6, [R1+0x3ef0] ;  /* 0x003ef00001067983 */ /* 0x002ea80000300a00 */
[----:B------:R1:W-:Y:S04]  /*8a9b0*/  STL [R1+0x3ec4], R2 ;  /* 0x003ec40201007387 */ /* 0x0003e80000100800 */
[----:B-1----:R-:W3:Y:S01]  /*8a9c0*/  LDL.LU R2, [R1+0x118] ;  /* 0x0001180001027983 */ /* 0x002ee20000300800 */
[----:B--2---:R-:W-:-:S03]  /*8a9d0*/  IADD3 R24, P4, R0, R6, RZ ;  /* 0x0000000600187210 */ /* 0x004fc60007f9e0ff */
[----:B------:R-:W2:Y:S04]  /*8a9e0*/  LDL.LU R0, [R1+0x3eec] ;  /* 0x003eec0001007983 */ /* 0x000ea80000300800 */
[----:B------:R1:W-:Y:S04]  /*8a9f0*/  STL [R1+0x2578], R24 ;  /* 0x0025781801007387 */ /* 0x0003e80000100800 */
[----:B-1----:R-:W4:Y:S01]  /*8aa00*/  LDL.LU R24, [R1+0x3ee8] ;  /* 0x003ee80001187983 */ /* 0x002f220000300800 */
[----:B---3--:R-:W-:-:S03]  /*8aa10*/  IMAD.X R25, R2, 0x1, R4, P1 ;  /* 0x0000000102197824 */ /* 0x008fc600008e0604 */
[----:B------:R1:W-:Y:S02]  /*8aa20*/  STL.64 [R1+0x3ed8], R6 ;  /* 0x003ed80601007387 */ /* 0x0003e40000100a00 */
[----:B-1----:R-:W-:Y:S02]  /*8aa30*/  SHF.R.S32.HI R6, RZ, 0x1f, R15 ;  /* 0x0000001fff067819 */ /* 0x002fe4000001140f */
[----:B----4-:R1:W-:Y:S04]  /*8aa40*/  STL.64 [R1+0x2598], R24 ;  /* 0x0025981801007387 */ /* 0x0103e80000100a00 */
[----:B------:R-:W-:Y:S04]  /*8aa50*/  STL [R1+0x11c], R6 ;  /* 0x00011c0601007387 */ /* 0x000fe80000100800 */
[----:B-1----:R-:W3:Y:S04]  /*8aa60*/  LDL.LU.64 R24, [R1+0x3ee0] ;  /* 0x003ee00001187983 */ /* 0x002ee80000300a00 */
[----:B---3--:R-:W-:Y:S04]  /*8aa70*/  STL.64 [R1+0x3ec8], R24 ;  /* 0x003ec81801007387 */ /* 0x008fe80000100a00 */
[----:B------:R1:W-:Y:S04]  /*8aa80*/  STL [R1+0x3ed0], R25 ;  /* 0x003ed01901007387 */ /* 0x0003e80000100800 */
[----:B-1----:R0:W3:Y:S04]  /*8aa90*/  LDL.64 R24, [R1+0x2580] ;  /* 0x0025800001187983 */ /* 0x0020e80000100a00 */
[----:B------:R1:W-:Y:S04]  /*8aaa0*/  STL [R1+0x3ec0], R14 ;  /* 0x003ec00e01007387 */ /* 0x0003e80000100800 */
[----:B-1----:R0:W4:Y:S04]  /*8aab0*/  LDL.64 R14, [R1+0x2578] ;  /* 0x00257800010e7983 */ /* 0x0021280000100a00 */
[----:B------:R1:W-:Y:S04]  /*8aac0*/  STL [R1+0x3ea8], R4 ;  /* 0x003ea80401007387 */ /* 0x0003e80000100800 */
[----:B-1----:R-:W2:Y:S02]  /*8aad0*/  LDL.LU R4, [R1+0x1f8] ;  /* 0x0001f80001047983 */ /* 0x002ea40000300800 */
[----:B--2---:R-:W-:-:S05]  /*8aae0*/  IADD3 R6, P1, R4, R0, RZ ;  /* 0x0000000004067210 */ /* 0x004fca0007f3e0ff */
[----:B------:R1:W-:Y:S04]  /*8aaf0*/  STL [R1+0x2570], R6 ;  /* 0x0025700601007387 */ /* 0x0003e80000100800 */
[----:B-1----:R-:W3:Y:S02]  /*8ab00*/  LDL.LU.64 R6, [R1+0x3ed8] ;  /* 0x003ed80001067983 */ /* 0x002ee40000300a00 */
[----:B---3--:R-:W-:-:S05]  /*8ab10*/  IMAD.X R25, R2, 0x1, R7, P2 ;  /* 0x0000000102197824 */ /* 0x008fca00010e0607 */
[----:B------:R1:W-:Y:S04]  /*8ab20*/  STL [R1+0x2584], R25 ;  /* 0x0025841901007387 */ /* 0x0003e80000100800 */
[----:B-1----:R0:W2:Y:S04]  /*8ab30*/  LDL.LU R25, [R1+0x3ed0] ;  /* 0x003ed00001197983 */ /* 0x0020a80000300800 */
[----:B------:R1:W-:Y:S04]  /*8ab40*/  STL.64 [R1+0x3eb0], R6 ;  /* 0x003eb00601007387 */ /* 0x0003e80000100a00 */
[----:B-1----:R-:W3:Y:S01]  /*8ab50*/  LDL.64 R6, [R1+0x2570] ;  /* 0x0025700001067983 */ /* 0x002ee20000100a00 */
[----:B------:R-:W-:-:S03]  /*8ab60*/  IADD3 R24, P2, R4, R3, RZ ;  /* 0x0000000304187210 */ /* 0x000fc60007f5e0ff */
[----:B---3--:R-:W3:Y:S01]  /*8ab70*/  LDL R7, [R1+0x11c] ;  /* 0x00011c0001077983 */ /* 0x008ee20000100800 */
[----:B----4-:R-:W-:-:S03]  /*8ab80*/  IMAD.X R15, R2, 0x1, R8, P4 ;  /* 0x00000001020f7824 */ /* 0x010fc600020e0608 */
[----:B---3--:R-:W-:Y:S04]  /*8ab90*/  STL.64 [R1+0x3eb8], R6 ;  /* 0x003eb80601007387 */ /* 0x008fe80000100a00 */
[----:B------:R2:W-:Y:S04]  /*8aba0*/  STL [R1+0x2568], R24 ;  /* 0x0025681801007387 */ /* 0x0005e80000100800 */
[----:B--2---:R-:W2:Y:S04]  /*8abb0*/  LDL.LU.64 R24, [R1+0x3ec8] ;  /* 0x003ec80001187983 */ /* 0x004ea80000300a00 */
[----:B--2---:R-:W-:Y:S04]  /*8abc0*/  STL.64 [R1+0x3ea0], R24 ;  /* 0x003ea01801007387 */ /* 0x004fe80000100a00 */
[----:B------:R-:W2:Y:S04]  /*8abd0*/  LDL.LU R2, [R1+0x3ec4] ;  /* 0x003ec40001027983 */ /* 0x000ea80000300800 */
[----:B------:R1:W-:Y:S04]  /*8abe0*/  STL [R1+0x257c], R15 ;  /* 0x00257c0f01007387 */ /* 0x0003e80000100800 */
[----:B------:R-:W3:Y:S04]  /*8abf0*/  LDL.LU R14, [R1+0x3ec0] ;  /* 0x003ec000010e7983 */ /* 0x000ee80000300800 */
[----:B-1----:R-:W4:Y:S01]  /*8ac00*/  LDL R15, [R1+0x1f0] ;  /* 0x0001f000010f7983 */ /* 0x002f220000100800 */
[----:B------:R-:W-:-:S03]  /*8ac10*/  IADD3 R6, P4, R4, R5, RZ ;  /* 0x0000000504067210 */ /* 0x000fc60007f9e0ff */
[----:B----4-:R1:W-:Y:S04]  /*8ac20*/  STL [R1+0x3e70], R15 ;  /* 0x003e700f01007387 */ /* 0x0103e80000100800 */
[----:B-1----:R-:W4:Y:S04]  /*8ac30*/  LDL R15, [R1+0x1f4] ;  /* 0x0001f400010f7983 */ /* 0x002f280000100800 */
        /* <DEDUP_REMOVED lines=8> */
[----:B------:R-:W3:Y:S04]  /*8acc0*/  LDL.LU R4, [R1+0x3ea8] ;  /* 0x003ea80001047983 */ /* 0x000ee80000300800 */
[----:B------:R1:W-:Y:S04]  /*8acd0*/  STL [R1+0x2550], R24 ;  /* 0x0025501801007387 */ /* 0x0003e80000100800 */
[----:B-1----:R-:W2:Y:S04]  /*8ace0*/  LDL.LU.64 R24, [R1+0x3ea0] ;  /* 0x003ea00001187983 */ /* 0x002ea80000300a00 */
[----:B------:R1:W-:Y:S04]  /*8acf0*/  STL.64 [R1+0x3e98], R6 ;  /* 0x003e980601007387 */ /* 0x0003e80000100a00 */
[----:B-1----:R0:W3:Y:S04]  /*8ad00*/  LDL.64 R6, [R1+0x2568] ;  /* 0x0025680001067983 */ /* 0x0020e80000100a00 */
[----:B------:R-:W-:Y:S04]  /*8ad10*/  STL.64 [R1+0x3e88], R8 ;  /* 0x003e880801007387 */ /* 0x000fe80000100a00 */
[----:B------:R1:W-:Y:S04]  /*8ad20*/  STL [R1+0x3e90], R9 ;  /* 0x003e900901007387 */ /* 0x0003e80000100800 */
[----:B-1----:R0:W2:Y:S01]  /*8ad30*/  LDL.64 R8, [R1+0x2560] ;  /* 0x0025600001087983 */ /* 0x0020a20000100a00 */
[----:B---3--:R-:W-:-:S05]  /*8ad40*/  IMAD.X R7, R2, 0x1, R4, P2 ;  /* 0x0000000102077824 */ /* 0x008fca00010e0604 */
[----:B------:R1:W-:Y:S04]  /*8ad50*/  STL [R1+0x256c], R7 ;  /* 0x00256c0701007387 */ /* 0x0003e80000100800 */
[----:B-1----:R-:W2:Y:S01]  /*8ad60*/  LDL.LU.64 R6, [R1+0x3e98] ;  /* 0x003e980001067983 */ /* 0x002ea20000300a00 */
[----:B----4-:R-:W-:-:S05]  /*8ad70*/  SHF.R.S32.HI R15, RZ, 0x1f, R15 ;  /* 0x0000001fff0f7819 */ /* 0x010fca000001140f */
[----:B------:R-:W-:Y:S04]  /*8ad80*/  STL [R1+0x118], R15 ;  /* 0x0001180f01007387 */ /* 0x000fe80000100800 */
[----:B------:R-:W-:Y:S04]  /*8ad90*/  STL.64 [R1+0x3e68], R12 ;  /* 0x003e680c01007387 */ /* 0x000fe80000100a00 */
[----:B------:R-:W-:Y:S04]  /*8ada0*/  STL.64 [R1+0x3e78], R20 ;  /* 0x003e781401007387 */ /* 0x000fe80000100a00 */
[----:B------:R1:W-:Y:S04]  /*8adb0*/  STL [R1+0x3e80], R21 ;  /* 0x003e801501007387 */ /* 0x0003e80000100800 */
[----:B-1----:R0:W3:Y:S04]  /*8adc0*/  LDL.64 R20, [R1+0x2550] ;  /* 0x0025500001147983 */ /* 0x0020e80000100a00 */
[----:B------:R1:W-:Y:S04]  /*8add0*/  STL [R1+0x3e60], R4 ;  /* 0x003e600401007387 */ /* 0x0003e80000100800 */
[----:B-1----:R-:W4:Y:S01]  /*8ade0*/  LDL.LU R4, [R1+0x1f4] ;  /* 0x0001f40001047983 */ /* 0x002f220000300800 */
[----:B--2---:R-:W-:-:S05]  /*8adf0*/  IMAD.X R9, R2, 0x1, R7, P4 ;  /* 0x0000000102097824 */ /* 0x004fca00020e0607 */
[----:B------:R1:W-:Y:S04]  /*8ae00*/  STL [R1+0x2564], R9 ;  /* 0x0025640901007387 */ /* 0x0003e80000100800 */
[----:B-1----:R0:W2:Y:S01]  /*8ae10*/  LDL.LU R9, [R1+0x3e90] ;  /* 0x003e900001097983 */ /* 0x0020a20000300800 */
[----:B----4-:R-:W-:-:S05]  /*8ae20*/  IADD3 R8, P4, R4, R3, RZ ;  /* 0x0000000304087210 */ /* 0x010fca0007f9e0ff */
[----:B------:R2:W-:Y:S04]  /*8ae30*/  STL [R1+0x2540], R8 ;  /* 0x0025400801007387 */ /* 0x0005e80000100800 */
[----:B--2---:R-:W3:Y:S01]  /*8ae40*/  LDL.LU.64 R8, [R1+0x3e88] ;  /* 0x003e880001087983 */ /* 0x004ee20000300a00 */
[----:B------:R-:W-:Y:S01]  /*8ae50*/  IADD3 R12, P2, R4, R0, RZ ;  /* 0x00000000040c7210 */ /* 0x000fe20007f5e0ff */
[----:B---3--:R-:W-:Y:S02]  /*8ae60*/  IMAD.X R21, R2, 0x1, R8, P1 ;  /* 0x0000000102157824 */ /* 0x008fe400008e0608 */
[----:B------:R-:W2:Y:S04]  /*8ae70*/  LDL.LU R2, [R1+0x3e84] ;  /* 0x003e840001027983 */ /* 0x000ea80000300800 */
[----:B------:R1:W-:Y:S04]  /*8ae80*/  STL [R1+0x2554], R21 ;  /* 0x0025541501007387 */ /* 0x0003e80000100800 */
[----:B-1----:R0:W3:Y:S01]  /*8ae90*/  LDL.LU R21, [R1+0x3e80] ;  /* 0x003e800001157983 */ /* 0x0020e20000300800 */
[----:B------:R-:W-:-:S03]  /*8aea0*/  IADD3 R20, P1, R4, R5, RZ ;  /* 0x0000000504147210 */ /* 0x000fc60007f3e0ff */
[----:B------:R1:W-:Y:S04]  /*8aeb0*/  STL.64 [R1+0x3e58], R24 ;  /* 0x003e581801007387 */ /* 0x0003e80000100a00 */
[----:B------:R3:W-:Y:S01]  /*8aec0*/  STL [R1+0x2530], R20 ;  /* 0x0025301401007387 */ /* 0x0007e20000100800 */
[----:B--2---:R-:W-:Y:S01]  /*8aed0*/  IMAD.X R13, R15, 0x1, R2, P2 ;  /* 0x000000010f0d7824 */ /* 0x004fe200010e0602 */
[----:B-1----:R-:W-:Y:S02]  /*8aee0*/  IADD3 R24, P2, R4, R6, RZ ;  /* 0x0000000604187210 */ /* 0x002fe40007f5e0ff */
[----:B---3--:R-:W2:Y:S04]  /*8aef0*/  LDL.LU.64 R20, [R1+0x3e78] ;  /* 0x003e780001147983 */ /* 0x008ea80000300a00 */
[----:B------:R-:W3:Y:S04]  /*8af00*/  LDL.LU R15, [R1+0x3e70] ;  /* 0x003e7000010f7983 */ /* 0x000ee80000300800 */
[----:B------:R1:W-:Y:S04]  /*8af10*/  STL.64 [R1+0x2548], R12 ;  /* 0x0025480c01007387 */ /* 0x0003e80000100a00 */
[----:B-1----:R-:W4:Y:S04]  /*8af20*/  LDL.LU.64 R12, [R1+0x3e68] ;  /* 0x003e6800010c7983 */ /* 0x002f280000300a00 */
[----:B------:R-:W-:Y:S04]  /*8af30*/  STL.64 [R1+0x3e48], R8 ;  /* 0x003e480801007387 */ /* 0x000fe80000100a00 */
[----:B------:R1:W-:Y:S04]  /*8af40*/  STL [R1+0x3e50], R9 ;  /* 0x003e500901007387 */ /* 0x0003e80000100800 */
[----:B-1----:R0:W3:Y:S04]  /*8af50*/  LDL.64 R8, [R1+0x2540] ;  /* 0x0025400001087983 */ /* 0x0020e80000100a00 */
[----:B------:R1:W-:Y:S04]  /*8af60*/  STL [R1+0x3e38], R2 ;  /* 0x003e380201007387 */ /* 0x0003e80000100800 */
[----:B-1----:R-:W2:Y:S04]  /*8af70*/  LDL.LU R2, [R1+0x118] ;  /* 0x0001180001027983 */ /* 0x002ea80000300800 */
[----:B------:R-:W2:Y:S04]  /*8af80*/  LDL.LU R4, [R1+0x3e60] ;  /* 0x003e600001047983 */ /* 0x000ea80000300800 */
[----:B------:R1:W-:Y:S04]  /*8af90*/  STL [R1+0x2518], R24 ;  /* 0x0025181801007387 */ /* 0x0003e80000100800 */
[----:B-1----:R-:W4:Y:S04]  /*8afa0*/  LDL.LU.64 R24, [R1+0x3e58] ;  /* 0x003e580001187983 */ /* 0x002f280000300a00 */
[----:B------:R1:W-:Y:S04]  /*8afb0*/  STL.64 [R1+0x3e40], R26 ;  /* 0x003e401a01007387 */ /* 0x0003e80000100a00 */
[----:B-1----:R0:W4:Y:S01]  /*8afc0*/  LDL.64 R26, [R1+0x2530] ;  /* 0x00253000011a7983 */ /* 0x0021220000100a00 */
[----:B---3--:R-:W-:-:S05]  /*8afd0*/  SHF.R.S32.HI R9, RZ, 0x1f, R15 ;  /* 0x0000001fff097819 */ /* 0x008fca000001140f */
[----:B------:R2:W-:Y:S02]  /*8afe0*/  STL [R1+0x11c], R9 ;  /* 0x00011c0901007387 */ /* 0x0005e40000100800 */
[----:B--2---:R-:W-:-:S05]  /*8aff0*/  IMAD.X R9, R2, 0x1, R4, P4 ;  /* 0x0000000102097824 */ /* 0x004fca00020e0604 */
[----:B------:R1:W-:Y:S04]  /*8b000*/  STL [R1+0x2544], R9 ;  /* 0x0025440901007387 */ /* 0x0003e80000100800 */
[----:B-1----:R0:W2:Y:S04]  /*8b010*/  LDL.LU R9, [R1+0x3e50] ;  /* 0x003e500001097983 */ /* 0x0020a80000300800 */
[----:B------:R1:W-:Y:S04]  /*8b020*/  STL.64 [R1+0x3e30], R4 ;  /* 0x003e300401007387 */ /* 0x0003e80000100a00 */
[----:B-1----:R-:W3:Y:S01]  /*8b030*/  LDL.64 R4, [R1+0x2518] ;  /* 0x0025180001047983 */ /* 0x002ee20000100a00 */
[----:B------:R-:W-:Y:S01]  /*8b040*/  IADD3 R8, P4, R15, R0, RZ ;  /* 0x000000000f087210 */ /* 0x000fe20007f9e0ff */
[----:B----4-:R-:W-:-:S02]  /*8b050*/  IMAD.X R27, R2, 0x1, R7, P1 ;  /* 0x00000001021b7824 */ /* 0x010fc400008e0607 */
[----:B---3--:R-:W-:Y:S04]  /*8b060*/  STL [R1+0x3e3c], R4 ;  /* 0x003e3c0401007387 */ /* 0x008fe80000100800 */
[----:B------:R2:W-:Y:S04]  /*8b070*/  STL [R1+0x2510], R8 ;  /* 0x0025100801007387 */ /* 0x0005e80000100800 */
[----:B--2---:R-:W2:Y:S04]  /*8b080*/  LDL.LU.64 R8, [R1+0x3e48] ;  /* 0x003e480001087983 */ /* 0x004ea80000300a00 */
[----:B------:R1:W-:Y:S04]  /*8b090*/  STL [R1+0x2534], R27 ;  /* 0x0025341b01007387 */ /* 0x0003e80000100800 */
[----:B-1----:R-:W3:Y:S04]  /*8b0a0*/  LDL.LU.64 R26, [R1+0x3e40] ;  /* 0x003e4000011a7983 */ /* 0x002ee80000300a00 */
[----:B------:R1:W-:Y:S04]  /*8b0b0*/  STL.64 [R1+0x3e20], R6 ;  /* 0x003e200601007387 */ /* 0x0003e80000100a00 */
[----:B-1----:R-:W4:Y:S04]  /*8b0c0*/  LDL.64 R6, [R1+0x2510] ;  /* 0x0025100001067983 */ /* 0x002f280000100a00 */
[----:B----4-:R-:W-:Y:S04]  /*8b0d0*/  STL [R1+0x3e28], R6 ;  /* 0x003e280601007387 */ /* 0x010fe80000100800 */
[----:B------:R-:W4:Y:S04]  /*8b0e0*/  LDL R15, [R1+0x1dc] ;  /* 0x0001dc00010f7983 */ /* 0x000f280000100800 */
[----:B---3--:R1:W-:Y:S04]  /*8b0f0*/  STL.64 [R1+0x3e18], R26 ;  /* 0x003e181a01007387 */ /* 0x0083e80000100a00 */
[----:B-1----:R-:W3:Y:S02]  /*8b100*/  LDL.LU R26, [R1+0x1f0] ;  /* 0x0001f000011a7983 */ /* 0x002ee40000300800 */
[----:B---3--:R-:W-:-:S05]  /*8b110*/  IADD3 R4, P1, R26, R3, RZ ;  /* 0x000000031a047210 */ /* 0x008fca0007f3e0ff */
[----:B------:R1:W-:Y:S04]  /*8b120*/  STL [R1+0x2508], R4 ;  /* 0x0025080401007387 */ /* 0x0003e80000100800 */
[----:B-1----:R0:W3:Y:S01]  /*8b130*/  LDL.LU R4, [R1+0x3e3c] ;  /* 0x003e3c0001047983 */ /* 0x0020e20000300800 */
[----:B--2---:R-:W-:-:S03]  /*8b140*/  IMAD.X R5, R2, 0x1, R8, P2 ;  /* 0x0000000102057824 */ /* 0x004fc600010e0608 */
[----:B------:R-:W2:Y:S04]  /*8b150*/  LDL.LU R2, [R1+0x3e38] ;  /* 0x003e380001027983 */ /* 0x000ea80000300800 */
[----:B------:R3:W-:Y:S04]  /*8b160*/  STL [R1+0x251c], R5 ;  /* 0x00251c0501007387 */ /* 0x0007e80000100800 */
[----:B---3--:R-:W3:Y:S04]  /*8b170*/  LDL.LU.64 R4, [R1+0x3e30] ;  /* 0x003e300001047983 */ /* 0x008ee80000300a00 */
[----:B------:R1:W-:Y:S04]  /*8b180*/  STL.64 [R1+0x3e10], R28 ;  /* 0x003e101c01007387 */ /* 0x0003e80000100a00 */
[----:B-1----:R0:W4:Y:S01]  /*8b190*/  LDL.64 R28, [R1+0x2508] ;  /* 0x00250800011c7983 */ /* 0x0021220000100a00 */
[----:B---3--:R-:W-:-:S05]  /*8b1a0*/  IADD3 R6, P2, R26, R5, RZ ;  /* 0x000000051a067210 */ /* 0x008fca0007f5e0ff */
[----:B------:R1:W-:Y:S04]  /*8b1b0*/  STL [R1+0x2500], R6 ;  /* 0x0025000601007387 */ /* 0x0003e80000100800 */
[----:B-1----:R0:W3:Y:S04]  /*8b1c0*/  LDL.LU R6, [R1+0x3e28] ;  /* 0x003e280001067983 */ /* 0x0020e80000300800 */
[----:B------:R1:W-:Y:S04]  /*8b1d0*/  STL [R1+0x3df0], R5 ;  /* 0x003df00501007387 */ /* 0x0003e80000100800 */
[----:B-1----:R-:W2:Y:S02]  /*8b1e0*/  LDL.LU R5, [R1+0x11c] ;  /* 0x00011c0001057983 */ /* 0x002ea40000300800 */
[----:B--2---:R-:W-:-:S05]  /*8b1f0*/  IMAD.X R7, R5, 0x1, R2, P4 ;  /* 0x0000000105077824 */ /* 0x004fca00020e0602 */
[----:B------:R3:W-:Y:S04]  /*8b200*/  STL [R1+0x2514], R7 ;  /* 0x0025140701007387 */ /* 0x0007e80000100800 */
[----:B---3--:R-:W2:Y:S04]  /*8b210*/  LDL.LU.64 R6, [R1+0x3e20] ;  /* 0x003e200001067983 */ /* 0x008ea80000300a00 */
[----:B------:R1:W-:Y:S04]  /*8b220*/  STL.64 [R1+0x3e00], R2 ;  /* 0x003e000201007387 */ /* 0x0003e80000100a00 */
[----:B-1----:R-:W3:Y:S01]  /*8b230*/  LDL.64 R2, [R1+0x2500] ;  /* 0x0025000001027983 */ /* 0x002ee20000100a00 */
[----:B--2---:R-:W-:-:S03]  /*8b240*/  IADD3 R26, P4, R26, R6, RZ ;  /* 0x000000061a1a7210 */ /* 0x004fc60007f9e0ff */
[----:B---3--:R-:W-:Y:S04]  /*8b250*/  STL [R1+0x3e08], R2 ;  /* 0x003e080201007387 */ /* 0x008fe80000100800 */
[----:B------:R1:W-:Y:S04]  /*8b260*/  STL [R1+0x24f8], R26 ;  /* 0x0024f81a01007387 */ /* 0x0003e80000100800 */
[----:B-1----:R-:W2:Y:S01]  /*8b270*/  LDL.LU.64 R26, [R1+0x3e18] ;  /* 0x003e1800011a7983 */ /* 0x002ea20000300a00 */
[----:B----4-:R-:W-:Y:S01]  /*8b280*/  SHF.R.S32.HI R2, RZ, 0x1f, R15 ;  /* 0x0000001fff027819 */ /* 0x010fe2000001140f */
[----:B------:R-:W-:-:S04]  /*8b290*/  IMAD.X R29, R5, 0x1, R4, P1 ;  /* 0x00000001051d7824 */ /* 0x000fc800008e0604 */
[----:B------:R-:W-:Y:S04]  /*8b2a0*/  STL [R1+0x118], R2 ;  /* 0x0001180201007387 */ /* 0x000fe80000100800 */
[----:B------:R1:W-:Y:S04]  /*8b2b0*/  STL [R1+0x250c], R29 ;  /* 0x00250c1d01007387 */ /* 0x0003e80000100800 */
[----:B-1----:R-:W3:Y:S04]  /*8b2c0*/  LDL.LU.64 R28, [R1+0x3e10] ;  /* 0x003e1000011c7983 */ /* 0x002ee80000300a00 */
[----:B--2---:R-:W-:Y:S04]  /*8b2d0*/  STL.64 [R1+0x3df8], R26 ;  /* 0x003df81a01007387 */ /* 0x004fe80000100a00 */
[----:B------:R1:W-:Y:S04]  /*8b2e0*/  STL [R1+0x3dd8], R4 ;  /* 0x003dd80401007387 */ /* 0x0003e80000100800 */
[----:B-1----:R-:W2:Y:S02]  /*8b2f0*/  LDL.LU R4, [R1+0x1dc] ;  /* 0x0001dc0001047983 */ /* 0x002ea40000300800 */
[----:B--2---:R-:W-:-:S05]  /*8b300*/  IADD3 R2, P1, R4, R0, RZ ;  /* 0x0000000004027210 */ /* 0x004fca0007f3e0ff */
[----:B------:R1:W-:Y:S04]  /*8b310*/  STL [R1+0x24f0], R2 ;  /* 0x0024f00201007387 */ /* 0x0003e80000100800 */
[----:B-1----:R0:W2:Y:S01]  /*8b320*/  LDL.LU R2, [R1+0x3e08] ;  /* 0x003e080001027983 */ /* 0x0020a20000300800 */
[----:B------:R-:W-:-:S05]  /*8b330*/  IMAD.X R3, R5, 0x1, R7, P2 ;  /* 0x0000000105037824 */ /* 0x000fca00010e0607 */
[----:B------:R2:W-:Y:S04]  /*8b340*/  STL [R1+0x2504], R3 ;  /* 0x0025040301007387 */ /* 0x0005e80000100800 */
[----:B--2---:R-:W2:Y:S04]  /*8b350*/  LDL.LU.64 R2, [R1+0x3e00] ;  /* 0x003e000001027983 */ /* 0x004ea80000300a00 */
[----:B------:R1:W-:Y:S04]  /*8b360*/  STL.64 [R1+0x3de0], R6 ;  /* 0x003de00601007387 */ /* 0x0003e80000100a00 */
[----:B-1----:R-:W4:Y:S04]  /*8b370*/  LDL.64 R6, [R1+0x24f0] ;  /* 0x0024f00001067983 */ /* 0x002f280000100a00 */
[----:B----4-:R-:W-:Y:S04]  /*8b380*/  STL [R1+0x3de8], R6 ;  /* 0x003de80601007387 */ /* 0x010fe80000100800 */
[----:B------:R1:W-:Y:S04]  /*8b390*/  STL [R1+0x3dec], R7 ;  /* 0x003dec0701007387 */ /* 0x0003e80000100800 */
[----:B-1----:R0:W4:Y:S01]  /*8b3a0*/  LDL.64 R6, [R1+0x24f8] ;  /* 0x0024f80001067983 */ /* 0x0021220000100a00 */
[----:B--2---:R-:W-:-:S05]  /*8b3b0*/  IADD3 R26, P2, R4, R3, RZ ;  /* 0x00000003041a7210 */ /* 0x004fca0007f5e0ff */
[----:B------:R1:W-:Y:S04]  /*8b3c0*/  STL [R1+0x24e8], R26 ;  /* 0x0024e81a01007387 */ /* 0x0003e80000100800 */
[----:B-1----:R-:W2:Y:S04]  /*8b3d0*/  LDL.LU.64 R26, [R1+0x3df8] ;  /* 0x003df800011a7983 */ /* 0x002ea80000300a00 */
[----:B------:R-:W-:Y:S04]  /*8b3e0*/  STL.64 [R1+0x3dd0], R24 ;  /* 0x003dd01801007387 */ /* 0x000fe80000100a00 */
[----:B------:R-:W3:Y:S01]  /*8b3f0*/  LDL R15, [R1+0x1d8] ;  /* 0x0001d800010f7983 */ /* 0x000ee20000100800 */
[----:B----4-:R-:W-:-:S03]  /*8b400*/  IMAD.X R7, R5, 0x1, R8, P4 ;  /* 0x0000000105077824 */ /* 0x010fc600020e0608 */
[----:B------:R-:W4:Y:S04]  /*8b410*/  LDL.LU R5, [R1+0x3df0] ;  /* 0x003df00001057983 */ /* 0x000f280000300800 */
[----:B------:R1:W-:Y:S04]  /*8b420*/  STL [R1+0x24fc], R7 ;  /* 0x0024fc0701007387 */ /* 0x0003e80000100800 */
[----:B-1----:R0:W2:Y:S04]  /*8b430*/  LDL.LU R7, [R1+0x3dec] ;  /* 0x003dec0001077983 */ /* 0x0020a80000300800 */
[----:B------:R1:W-:Y:S04]  /*8b440*/  STL [R1+0x3dc0], R8 ;  /* 0x003dc00801007387 */ /* 0x0003e80000100800 */
[----:B-1----:R-:W2:Y:S01]  /*8b450*/  LDL R8, [R1+0x118] ;  /* 0x0001180001087983 */ /* 0x002ea20000100800 */
[----:B----4-:R-:W-:-:S05]  /*8b460*/  IADD3 R6, P4, R4, R5, RZ ;  /* 0x0000000504067210 */ /* 0x010fca0007f9e0ff */
[----:B------:R1:W-:Y:S04]  /*8b470*/  STL [R1+0x24e0], R6 ;  /* 0x0024e00601007387 */ /* 0x0003e80000100800 */
[----:B-1----:R0:W4:Y:S01]  /*8b480*/  LDL.LU R6, [R1+0x3de8] ;  /* 0x003de80001067983 */ /* 0x0021220000300800 */
[----:B--2---:R-:W-:-:S05]  /*8b490*/  IMAD.X R7, R8, 0x1, R2, P1 ;  /* 0x0000000108077824 */ /* 0x004fca00008e0602 */
[----:B------:R4:W-:Y:S04]  /*8b4a0*/  STL [R1+0x24f4], R7 ;  /* 0x0024f40701007387 */ /* 0x0009e80000100800 */
[----:B----4-:R-:W2:Y:S04]  /*8b4b0*/  LDL.LU.64 R6, [R1+0x3de0] ;  /* 0x003de00001067983 */ /* 0x010ea80000300a00 */
[----:B------:R1:W-:Y:S04]  /*8b4c0*/  STL.64 [R1+0x3db8], R2 ;  /* 0x003db80201007387 */ /* 0x0003e80000100a00 */
[----:B-1----:R-:W4:Y:S01]  /*8b4d0*/  LDL.64 R2, [R1+0x24e0] ;  /* 0x0024e00001027983 */ /* 0x002f220000100a00 */
[----:B--2---:R-:W-:-:S03]  /*8b4e0*/  IADD3 R24, P1, R4, R6, RZ ;  /* 0x0000000604187210 */ /* 0x004fc60007f3e0ff */
[----:B----4-:R-:W-:Y:S04]  /*8b4f0*/  STL [R1+0x3dc4], R2 ;  /* 0x003dc40201007387 */ /* 0x010fe80000100800 */
[----:B------:R1:W-:Y:S04]  /*8b500*/  STL [R1+0x3dc8], R3 ;  /* 0x003dc80301007387 */ /* 0x0003e80000100800 */
[----:B-1----:R0:W2:Y:S04]  /*8b510*/  LDL.64 R2, [R1+0x24e8] ;  /* 0x0024e80001027983 */ /* 0x0020a80000100a00 */
[----:B------:R-:W2:Y:S04]  /*8b520*/  LDL.LU R4, [R1+0x3dd8] ;  /* 0x003dd80001047983 */ /* 0x000ea80000300800 */
[----:B------:R1:W-:Y:S04]  /*8b530*/  STL [R1+0x24d8], R24 ;  /* 0x0024d81801007387 */ /* 0x0003e80000100800 */
[----:B-1----:R-:W4:Y:S01]  /*8b540*/  LDL.LU.64 R24, [R1+0x3dd0] ;  /* 0x003dd00001187983 */ /* 0x002f220000300a00 */
[----:B--2---:R-:W-:-:S05]  /*8b550*/  IMAD.X R3, R8, 0x1, R4, P2 ;  /* 0x0000000108037824 */ /* 0x004fca00010e0604 */
[----:B------:R1:W-:Y:S04]  /*8b560*/  STL [R1+0x24ec], R3 ;  /* 0x0024ec0301007387 */ /* 0x0003e80000100800 */
[----:B-1----:R0:W2:Y:S04]  /*8b570*/  LDL.LU R3, [R1+0x3dc8] ;  /* 0x003dc80001037983 */ /* 0x0020a80000300800 */
[----:B----4-:R-:W-:Y:S04]  /*8b580*/  STL.64 [R1+0x3db0], R24 ;  /* 0x003db01801007387 */ /* 0x010fe80000100a00 */
[----:B------:R1:W-:Y:S04]  /*8b590*/  STL [R1+0x3d98], R4 ;  /* 0x003d980401007387 */ /* 0x0003e80000100800 */
[----:B-1----:R-:W4:Y:S01]  /*8b5a0*/  LDL.LU R4, [R1+0x1d8] ;  /* 0x0001d80001047983 */ /* 0x002f220000300800 */
[----:B---3--:R-:W-:-:S05]  /*8b5b0*/  SHF.R.S32.HI R15, RZ, 0x1f, R15 ;  /* 0x0000001fff0f7819 */ /* 0x008fca000001140f */
[----:B------:R-:W-:Y:S01]  /*8b5c0*/  STL [R1+0x11c], R15 ;  /* 0x00011c0f01007387 */ /* 0x000fe20000100800 */
[----:B----4-:R-:W-:-:S05]  /*8b5d0*/  IADD3 R2, P2, R4, R0, RZ ;  /* 0x0000000004027210 */ /* 0x010fca0007f5e0ff */
[----:B------:R1:W-:Y:S04]  /*8b5e0*/  STL [R1+0x24d0], R2 ;  /* 0x0024d00201007387 */ /* 0x0003e80000100800 */
[----:B-1----:R0:W3:Y:S01]  /*8b5f0*/  LDL.LU R2, [R1+0x3dc4] ;  /* 0x003dc40001027983 */ /* 0x0020e20000300800 */
[----:B--2---:R-:W-:-:S03]  /*8b600*/  IMAD.X R3, R8, 0x1, R7, P4 ;  /* 0x0000000108037824 */ /* 0x004fc600020e0607 */
[----:B------:R-:W2:Y:S04]  /*8b610*/  LDL.LU R8, [R1+0x3dc0] ;  /* 0x003dc00001087983 */ /* 0x000ea80000300800 */
[----:B------:R3:W-:Y:S04]  /*8b620*/  STL [R1+0x24e4], R3 ;  /* 0x0024e40301007387 */ /* 0x0007e80000100800 */
[----:B---3--:R-:W3:Y:S04]  /*8b630*/  LDL.LU.64 R2, [R1+0x3db8] ;  /* 0x003db80001027983 */ /* 0x008ee80000300a00 */
[----:B------:R1:W-:Y:S04]  /*8b640*/  STL.64 [R1+0x3da0], R6 ;  /* 0x003da00601007387 */ /* 0x0003e80000100a00 */
[----:B-1----:R-:W4:Y:S04]  /*8b650*/  LDL.64 R6, [R1+0x24d0] ;  /* 0x0024d00001067983 */ /* 0x002f280000100a00 */
[----:B----4-:R-:W-:Y:S04]  /*8b660*/  STL [R1+0x3da8], R6 ;  /* 0x003da80601007387 */ /* 0x010fe80000100800 */
[----:B------:R1:W-:Y:S04]  /*8b670*/  STL [R1+0x3dac], R7 ;  /* 0x003dac0701007387 */ /* 0x0003e80000100800 */
[----:B-1----:R0:W4:Y:S01]  /*8b680*/  LDL.64 R6, [R1+0x24d8] ;  /* 0x0024d80001067983 */ /* 0x0021220000100a00 */
[----:B---3--:R-:W-:-:S03]  /*8b690*/  IADD3 R24, P4, R4, R3, RZ ;  /* 0x0000000304187210 */ /* 0x008fc60007f9e0ff */
[----:B----4-:R-:W2:Y:S04]  /*8b6a0*/  LDL.LU R7, [R1+0x118] ;  /* 0x0001180001077983 */ /* 0x010ea80000300800 */
[----:B------:R1:W-:Y:S04]  /*8b6b0*/  STL [R1+0x24c8], R24 ;  /* 0x0024c81801007387 */ /* 0x0003e80000100800 */
[----:B-1----:R-:W3:Y:S04]  /*8b6c0*/  LDL.LU.64 R24, [R1+0x3db0] ;  /* 0x003db00001187983 */ /* 0x002ee80000300a00 */
[----:B------:R-:W-:Y:S01]  /*8b6d0*/  STL.64 [R1+0x3d90], R12 ;  /* 0x003d900c01007387 */ /* 0x000fe20000100a00 */
[----:B--2---:R-:W-:Y:S01]  /*8b6e0*/  IMAD.X R7, R7, 0x1, R8, P1 ;  /* 0x0000000107077824 */ /* 0x004fe200008e0608 */
[----:B------:R-:W-:-:S04]  /*8b6f0*/  IADD3 R6, P1, R4, R5, RZ ;  /* 0x0000000504067210 */ /* 0x000fc80007f3e0ff */
[----:B------:R1:W-:Y:S04]  /*8b700*/  STL [R1+0x24dc], R7 ;  /* 0x0024dc0701007387 */ /* 0x0003e80000100800 */
[----:B-1----:R0:W2:Y:S04]  /*8b710*/  LDL.LU R7, [R1+0x3dac] ;  /* 0x003dac0001077983 */ /* 0x0020a80000300800 */
[----:B------:R1:W-:Y:S04]  /*8b720*/  STL [R1+0x24c0], R6 ;  /* 0x0024c00601007387 */ /* 0x0003e80000100800 */
[----:B-1----:R0:W4:Y:S01]  /*8b730*/  LDL.LU R6, [R1+0x3da8] ;  /* 0x003da80001067983 */ /* 0x0021220000300800 */
[----:B--2---:R-:W-:-:S05]  /*8b740*/  IMAD.X R7, R15, 0x1, R2, P2 ;  /* 0x000000010f077824 */ /* 0x004fca00010e0602 */
[----:B------:R4:W-:Y:S04]  /*8b750*/  STL [R1+0x24d4], R7 ;  /* 0x0024d40701007387 */ /* 0x0009e80000100800 */
[----:B----4-:R-:W2:Y:S04]  /*8b760*/  LDL.LU.64 R6, [R1+0x3da0] ;  /* 0x003da00001067983 */ /* 0x010ea80000300a00 */
[----:B------:R-:W4:Y:S04]  /*8b770*/  LDL R15, [R1+0x1d4] ;  /* 0x0001d400010f7983 */ /* 0x000f280000100800 */
[----:B------:R1:W-:Y:S04]  /*8b780*/  STL.64 [R1+0x3d80], R2 ;  /* 0x003d800201007387 */ /* 0x0003e80000100a00 */
[----:B-1----:R-:W3:Y:S01]  /*8b790*/  LDL.64 R2, [R1+0x24c0] ;  /* 0x0024c00001027983 */ /* 0x002ee20000100a00 */
[----:B--2---:R-:W-:-:S03]  /*8b7a0*/  IADD3 R12, P2, R4, R6, RZ ;  /* 0x00000006040c7210 */ /* 0x004fc60007f5e0ff */
[----:B---3--:R-:W-:Y:S04]  /*8b7b0*/  STL [R1+0x3d88], R2 ;  /* 0x003d880201007387 */ /* 0x008fe80000100800 */
[----:B------:R1:W-:Y:S04]  /*8b7c0*/  STL [R1+0x3d8c], R3 ;  /* 0x003d8c0301007387 */ /* 0x0003e80000100800 */
[----:B-1----:R0:W2:Y:S04]  /*8b7d0*/  LDL.64 R2, [R1+0x24c8] ;  /* 0x0024c80001027983 */ /* 0x0020a80000100a00 */
[----:B------:R-:W2:Y:S04]  /*8b7e0*/  LDL.LU R4, [R1+0x3d98] ;  /* 0x003d980001047983 */ /* 0x000ea80000300800 */
[----:B------:R1:W-:Y:S04]  /*8b7f0*/  STL [R1+0x24b8], R12 ;  /* 0x0024b80c01007387 */ /* 0x0003e80000100800 */
[----:B-1----:R-:W3:Y:S04]  /*8b800*/  LDL.LU.64 R12, [R1+0x3d90] ;  /* 0x003d9000010c7983 */ /* 0x002ee80000300a00 */
[----:B------:R-:W-:Y:S04]  /*8b810*/  STL.64 [R1+0x3d78], R8 ;  /* 0x003d780801007387 */ /* 0x000fe80000100a00 */
[----:B------:R1:W-:Y:S04]  /*8b820*/  STL.64 [R1+0x3d70], R18 ;  /* 0x003d701201007387 */ /* 0x0003e80000100a00 */
[----:B-1----:R0:W4:Y:S04]  /*8b830*/  LDL.64 R18, [R1+0x24b8] ;  /* 0x0024b80001127983 */ /* 0x0021280000100a00 */
[----:B----4-:R-:W2:Y:S02]  /*8b840*/  LDL.LU R19, [R1+0x11c] ;  /* 0x00011c0001137983 */ /* 0x010ea40000300800 */
[----:B--2---:R-:W-:-:S05]  /*8b850*/  IMAD.X R3, R19, 0x1, R4, P4 ;  /* 0x0000000113037824 */ /* 0x004fca00020e0604 */
[----:B------:R1:W-:Y:S04]  /*8b860*/  STL [R1+0x24cc], R3 ;  /* 0x0024cc0301007387 */ /* 0x0003e80000100800 */
[----:B-1----:R0:W2:Y:S04]  /*8b870*/  LDL.LU R3, [R1+0x3d8c] ;  /* 0x003d8c0001037983 */ /* 0x0020a80000300800 */
[----:B------:R1:W-:Y:S04]  /*8b880*/  STL [R1+0x3d58], R4 ;  /* 0x003d580401007387 */ /* 0x0003e80000100800 */
[----:B-1----:R-:W4:Y:S02]  /*8b890*/  LDL.LU R4, [R1+0x1d4] ;  /* 0x0001d40001047983 */ /* 0x002f240000300800 */
        /* <DEDUP_REMOVED lines=11> */
[----:B-1----:R-:W2:Y:S01]  /*8b950*/  LDL.LU.64 R8, [R1+0x3d78] ;  /* 0x003d780001087983 */ /* 0x002ea20000300a00 */
[----:B------:R-:W-:Y:S01]  /*8b960*/  SHF.R.S32.HI R15, RZ, 0x1f, R15 ;  /* 0x0000001fff0f7819 */ /* 0x000fe2000001140f */
[----:B--2---:R-:W-:Y:S01]  /*8b970*/  IMAD.X R19, R19, 0x1, R8, P2 ;  /* 0x0000000113137824 */ /* 0x004fe200010e0608 */
[----:B------:R-:W-:-:S04]  /*8b980*/  IADD3 R6, P2, R4, R5, RZ ;  /* 0x0000000504067210 */ /* 0x000fc80007f5e0ff */
[----:B------:R1:W-:Y:S04]  /*8b990*/  STL [R1+0x24bc], R19 ;  /* 0x0024bc1301007387 */ /* 0x0003e80000100800 */
[----:B-1----:R-:W2:Y:S04]  /*8b9a0*/  LDL.LU.64 R18, [R1+0x3d70] ;  /* 0x003d700001127983 */ /* 0x002ea80000300a00 */
[----:B------:R1:W-:Y:S04]  /*8b9b0*/  STL.64 [R1+0x3d48], R24 ;  /* 0x003d481801007387 */ /* 0x0003e80000100a00 */
[----:B-1----:R-:W4:Y:S04]  /*8b9c0*/  LDL R24, [R1+0x1d0] ;  /* 0x0001d00001187983 */ /* 0x002f280000100800 */
[----:B------:R1:W-:Y:S04]  /*8b9d0*/  STL [R1+0x24a0], R6 ;  /* 0x0024a00601007387 */ /* 0x0003e80000100800 */
[----:B-1----:R0:W3:Y:S01]  /*8b9e0*/  LDL.LU R6, [R1+0x3d68] ;  /* 0x003d680001067983 */ /* 0x0020e20000300800 */
[----:B------:R-:W-:-:S05]  /*8b9f0*/  IMAD.X R7, R15, 0x1, R2, P4 ;  /* 0x000000010f077824 */ /* 0x000fca00020e0602 */
[----:B------:R3:W-:Y:S04]  /*8ba00*/  STL [R1+0x24b4], R7 ;  /* 0x0024b40701007387 */ /* 0x0007e80000100800 */
[----:B---3--:R-:W3:Y:S04]  /*8ba10*/  LDL.LU.64 R6, [R1+0x3d60] ;  /* 0x003d600001067983 */ /* 0x008ee80000300a00 */
[----:B------:R3:W-:Y:S02]  /*8ba20*/  STL.64 [R1+0x3d40], R2 ;  /* 0x003d400201007387 */ /* 0x0007e40000100a00 */
[----:B---3--:R-:W-:-:S02]  /*8ba30*/  IADD3 R2, P4, R4, R6, RZ ;  /* 0x0000000604027210 */ /* 0x008fc40007f9e0ff */
[----:B------:R-:W3:Y:S04]  /*8ba40*/  LDL.LU R4, [R1+0x3d58] ;  /* 0x003d580001047983 */ /* 0x000ee80000300800 */
[----:B------:R1:W-:Y:S04]  /*8ba50*/  STL.64 [R1+0x3d50], R6 ;  /* 0x003d500601007387 */ /* 0x0003e80000100a00 */
[----:B-1----:R0:W3:Y:S04]  /*8ba60*/  LDL.64 R6, [R1+0x24a8] ;  /* 0x0024a80001067983 */ /* 0x0020e80000100a00 */
[----:B------:R1:W-:Y:S04]  /*8ba70*/  STL [R1+0x2488], R2 ;  /* 0x0024880201007387 */ /* 0x0003e80000100800 */
[----:B-1----:R0:W4:Y:S01]  /*8ba80*/  LDL.64 R2, [R1+0x24a0] ;  /* 0x0024a00001027983 */ /* 0x0021220000100a00 */
[----:B---3--:R-:W-:Y:S01]  /*8ba90*/  IMAD.X R7, R15, 0x1, R4, P1 ;  /* 0x000000010f077824 */ /* 0x008fe200008e0604 */
[----:B----4-:R-:W-:-:S02]  /*8baa0*/  SHF.R.S32.HI R3, RZ, 0x1f, R24 ;  /* 0x0000001fff037819 */ /* 0x010fc40000011418 */
[----:B------:R-:W-:-:S03]  /*8bab0*/  IADD3 R24, P1, R24, R0, RZ ;  /* 0x0000000018187210 */ /* 0x000fc60007f3e0ff */
[----:B------:R-:W-:Y:S04]  /*8bac0*/  STL [R1+0x11c], R3 ;  /* 0x00011c0301007387 */ /* 0x000fe80000100800 */
[----:B------:R-:W-:Y:S04]  /*8bad0*/  STL.64 [R1+0x3d38], R8 ;  /* 0x003d380801007387 */ /* 0x000fe80000100a00 */
[----:B------:R1:W-:Y:S04]  /*8bae0*/  STL.64 [R1+0x3d30], R12 ;  /* 0x003d300c01007387 */ /* 0x0003e80000100a00 */
[----:B-1----:R0:W3:Y:S04]  /*8baf0*/  LDL.64 R12, [R1+0x2488] ;  /* 0x00248800010c7983 */ /* 0x0020e80000100a00 */
[----:B------:R1:W-:Y:S04]  /*8bb00*/  STL [R1+0x24ac], R7 ;  /* 0x0024ac0701007387 */ /* 0x0003e80000100800 */
[----:B-1----:R-:W4:Y:S04]  /*8bb10*/  LDL.LU.64 R6, [R1+0x3d50] ;  /* 0x003d500001067983 */ /* 0x002f280000300a00 */
[----:B------:R1:W-:Y:S04]  /*8bb20*/  STL [R1+0x2498], R24 ;  /* 0x0024981801007387 */ /* 0x0003e80000100800 */
[----:B-1----:R-:W2:Y:S04]  /*8bb30*/  LDL.LU.64 R24, [R1+0x3d48] ;  /* 0x003d480001187983 */ /* 0x002ea80000300a00 */
[----:B--2---:R1:W-:Y:S04]  /*8bb40*/  STL.64 [R1+0x3d20], R24 ;  /* 0x003d201801007387 */ /* 0x0043e80000100a00 */
[----:B-1----:R-:W2:Y:S01]  /*8bb50*/  LDL.64 R24, [R1+0x2498] ;  /* 0x0024980001187983 */ /* 0x002ea20000100a00 */
[----:B----4-:R-:W-:-:S03]  /*8bb60*/  IMAD.X R3, R15, 0x1, R7, P2 ;  /* 0x000000010f037824 */ /* 0x010fc600010e0607 */
[----:B--2---:R-:W2:Y:S04]  /*8bb70*/  LDL R25, [R1+0x11c] ;  /* 0x00011c0001197983 */ /* 0x004ea80000100800 */
[----:B--2---:R-:W-:Y:S04]  /*8bb80*/  STL.64 [R1+0x3d28], R24 ;  /* 0x003d281801007387 */ /* 0x004fe80000100a00 */
[----:B------:R1:W-:Y:S04]  /*8bb90*/  STL [R1+0x24a4], R3 ;  /* 0x0024a40301007387 */ /* 0x0003e80000100800 */
[----:B-1----:R-:W2:Y:S04]  /*8bba0*/  LDL.LU.64 R2, [R1+0x3d40] ;  /* 0x003d400001027983 */ /* 0x002ea80000300a00 */
[----:B------:R1:W-:Y:S04]  /*8bbb0*/  STL [R1+0x3d18], R7 ;  /* 0x003d180701007387 */ /* 0x0003e80000100800 */
[----:B-1----:R-:W2:Y:S02]  /*8bbc0*/  LDL.LU R7, [R1+0x1d0] ;  /* 0x0001d00001077983 */ /* 0x002ea40000300800 */
[----:B--2---:R-:W-:-:S05]  /*8bbd0*/  IADD3 R8, P2, R7, R3, RZ ;  /* 0x0000000307087210 */ /* 0x004fca0007f5e0ff */
[----:B------:R1:W-:Y:S04]  /*8bbe0*/  STL [R1+0x2490], R8 ;  /* 0x0024900801007387 */ /* 0x0003e80000100800 */
[----:B-1----:R-:W3:Y:S02]  /*8bbf0*/  LDL.LU.64 R8, [R1+0x3d38] ;  /* 0x003d380001087983 */ /* 0x002ee40000300a00 */
[----:B---3--:R-:W-:-:S05]  /*8bc00*/  IMAD.X R13, R15, 0x1, R8, P4 ;  /* 0x000000010f0d7824 */ /* 0x008fca00020e0608 */
[----:B------:R1:W-:Y:S04]  /*8bc10*/  STL [R1+0x248c], R13 ;  /* 0x00248c0d01007387 */ /* 0x0003e80000100800 */
[----:B-1----:R-:W2:Y:S04]  /*8bc20*/  LDL.LU.64 R12, [R1+0x3d30] ;  /* 0x003d3000010c7983 */ /* 0x002ea80000300a00 */
[----:B------:R-:W3:Y:S01]  /*8bc30*/  LDL.LU R15, [R1+0x1c0] ;  /* 0x0001c000010f7983 */ /* 0x000ee20000300800 */
[----:B------:R-:W-:-:S03]  /*8bc40*/  IADD3 R24, P4, R7, R5, RZ ;  /* 0x0000000507187210 */ /* 0x000fc60007f9e0ff */
[----:B---3--:R1:W-:Y:S04]  /*8bc50*/  STL [R1+0x3cc8], R15 ;  /* 0x003cc80f01007387 */ /* 0x0083e80000100800 */
[----:B-1----:R-:W3:Y:S04]  /*8bc60*/  LDL.LU R15, [R1+0x1cc] ;  /* 0x0001cc00010f7983 */ /* 0x002ee80000300800 */
[----:B------:R1:W-:Y:S04]  /*8bc70*/  STL [R1+0x2480], R24 ;  /* 0x0024801801007387 */ /* 0x0003e80000100800 */
[----:B-1----:R-:W4:Y:S04]  /*8bc80*/  LDL.LU.64 R24, [R1+0x3d28] ;  /* 0x003d280001187983 */ /* 0x002f280000300a00 */
[----:B------:R-:W-:Y:S01]  /*8bc90*/  STL.64 [R1+0x3d10], R4 ;  /* 0x003d100401007387 */ /* 0x000fe20000100a00 */
[----:B----4-:R-:W-:-:S05]  /*8bca0*/  IMAD.X R25, R25, 0x1, R2, P1 ;  /* 0x0000000119197824 */ /* 0x010fca00008e0602 */
[----:B------:R1:W-:Y:S04]  /*8bcb0*/  STL [R1+0x249c], R25 ;  /* 0x00249c1901007387 */ /* 0x0003e80000100800 */
[----:B-1----:R-:W4:Y:S01]  /*8bcc0*/  LDL.LU.64 R24, [R1+0x3d20] ;  /* 0x003d200001187983 */ /* 0x002f220000300a00 */
[----:B------:R-:W-:-:S03]  /*8bcd0*/  IADD3 R4, P1, R7, R6, RZ ;  /* 0x0000000607047210 */ /* 0x000fc60007f3e0ff */
[----:B----4-:R-:W-:Y:S04]  /*8bce0*/  STL.64 [R1+0x3d00], R24 ;  /* 0x003d001801007387 */ /* 0x010fe80000100a00 */
[----:B------:R1:W-:Y:S04]  /*8bcf0*/  STL [R1+0x3d08], R25 ;  /* 0x003d081901007387 */ /* 0x0003e80000100800 */
[----:B-1----:R0:W4:Y:S04]  /*8bd00*/  LDL.64 R24, [R1+0x2490] ;  /* 0x0024900001187983 */ /* 0x0021280000100a00 */
[----:B------:R1:W-:Y:S04]  /*8bd10*/  STL.64 [R1+0x3cf8], R10 ;  /* 0x003cf80a01007387 */ /* 0x0003e80000100a00 */
[----:B-1----:R0:W2:Y:S04]  /*8bd20*/  LDL.64 R10, [R1+0x2480] ;  /* 0x00248000010a7983 */ /* 0x0020a80000100a00 */
[----:B------:R1:W-:Y:S04]  /*8bd30*/  STL [R1+0x3ce8], R2 ;  /* 0x003ce80201007387 */ /* 0x0003e80000100800 */
[----:B-1----:R-:W4:Y:S04]  /*8bd40*/  LDL.LU R2, [R1+0x11c] ;  /* 0x00011c0001027983 */ /* 0x002f280000300800 */
[----:B------:R-:W-:Y:S04]  /*8bd50*/  STL.64 [R1+0x3cf0], R8 ;  /* 0x003cf00801007387 */ /* 0x000fe80000100a00 */
[----:B------:R-:W2:Y:S04]  /*8bd60*/  LDL.LU R7, [R1+0x3d18] ;  /* 0x003d180001077983 */ /* 0x000ea80000300800 */
[----:B------:R1:W-:Y:S04]  /*8bd70*/  STL [R1+0x2478], R4 ;  /* 0x0024780401007387 */ /* 0x0003e80000100800 */
[----:B-1----:R-:W4:Y:S01]  /*8bd80*/  LDL.LU.64 R4, [R1+0x3d10] ;  /* 0x003d100001047983 */ /* 0x002f220000300a00 */
[----:B---3--:R-:W-:Y:S01]  /*8bd90*/  SHF.R.S32.HI R8, RZ, 0x1f, R15 ;  /* 0x0000001fff087819 */ /* 0x008fe2000001140f */
[----:B----4-:R-:W-:-:S05]  /*8bda0*/  IMAD.X R25, R2, 0x1, R4, P2 ;  /* 0x0000000102197824 */ /* 0x010fca00010e0604 */
[----:B------:R1:W-:Y:S04]  /*8bdb0*/  STL [R1+0x2494], R25 ;  /* 0x0024941901007387 */ /* 0x0003e80000100800 */
[----:B------:R-:W-:Y:S04]  /*8bdc0*/  STL [R1+0x118], R8 ;  /* 0x0001180801007387 */ /* 0x000fe80000100800 */
[----:B-1----:R0:W3:Y:S01]  /*8bdd0*/  LDL.LU R25, [R1+0x3d08] ;  /* 0x003d080001197983 */ /* 0x0020e20000300800 */
[----:B------:R-:W-:Y:S01]  /*8bde0*/  IADD3 R24, P2, R15, R0, RZ ;  /* 0x000000000f187210 */ /* 0x000fe20007f5e0ff */
[----:B--2---:R-:W-:-:S02]  /*8bdf0*/  IMAD.X R11, R2, 0x1, R7, P4 ;  /* 0x00000001020b7824 */ /* 0x004fc400020e0607 */
[----:B------:R1:W-:Y:S04]  /*8be00*/  STL.64 [R1+0x3ce0], R4 ;  /* 0x003ce00401007387 */ /* 0x0003e80000100a00 */
[----:B-1----:R0:W2:Y:S04]  /*8be10*/  LDL.64 R4, [R1+0x2478] ;  /* 0x0024780001047983 */ /* 0x0020a80000100a00 */
[----:B------:R3:W-:Y:S04]  /*8be20*/  STL [R1+0x2470], R24 ;  /* 0x0024701801007387 */ /* 0x0007e80000100800 */
[----:B---3--:R-:W3:Y:S04]  /*8be30*/  LDL.LU.64 R24, [R1+0x3d00] ;  /* 0x003d000001187983 */ /* 0x008ee80000300a00 */
[----:B------:R1:W-:Y:S04]  /*8be40*/  STL [R1+0x2484], R11 ;  /* 0x0024840b01007387 */ /* 0x0003e80000100800 */
[----:B-1----:R-:W4:Y:S04]  /*8be50*/  LDL.LU.64 R10, [R1+0x3cf8] ;  /* 0x003cf800010a7983 */ /* 0x002f280000300a00 */
[----:B------:R1:W-:Y:S04]  /*8be60*/  STL.64 [R1+0x3cd0], R6 ;  /* 0x003cd00601007387 */ /* 0x0003e80000100a00 */
[----:B-1----:R-:W2:Y:S01]  /*8be70*/  LDL.64 R6, [R1+0x2470] ;  /* 0x0024700001067983 */ /* 0x002ea20000100a00 */
[----:B------:R-:W-:-:S03]  /*8be80*/  IADD3 R8, P4, R15, R3, RZ ;  /* 0x000000030f087210 */ /* 0x000fc60007f9e0ff */
[----:B--2---:R-:W-:Y:S04]  /*8be90*/  STL [R1+0x3cd8], R6 ;  /* 0x003cd80601007387 */ /* 0x004fe80000100800 */
[----:B----4-:R-:W-:Y:S04]  /*8bea0*/  STL.64 [R1+0x3cc0], R10 ;  /* 0x003cc00a01007387 */ /* 0x010fe80000100a00 */
[----:B------:R1:W-:Y:S04]  /*8beb0*/  STL [R1+0x2468], R8 ;  /* 0x0024680801007387 */ /* 0x0003e80000100800 */
[----:B-1----:R-:W2:Y:S02]  /*8bec0*/  LDL.LU.64 R8, [R1+0x3cf0] ;  /* 0x003cf00001087983 */ /* 0x002ea40000300a00 */
[----:B--2---:R-:W-:-:S02]  /*8bed0*/  IMAD.X R5, R2, 0x1, R8, P1 ;  /* 0x0000000102057824 */ /* 0x004fc400008e0608 */
[----:B------:R-:W2:Y:S04]  /*8bee0*/  LDL.LU R2, [R1+0x3ce8] ;  /* 0x003ce80001027983 */ /* 0x000ea80000300800 */
[----:B------:R1:W-:Y:S04]  /*8bef0*/  STL [R1+0x247c], R5 ;  /* 0x00247c0501007387 */ /* 0x0003e80000100800 */
[----:B-1----:R-:W4:Y:S01]  /*8bf00*/  LDL.LU.64 R4, [R1+0x3ce0] ;  /* 0x003ce00001047983 */ /* 0x002f220000300a00 */
[----:B------:R-:W-:Y:S02]  /*8bf10*/  SHF.R.S32.HI R7, RZ, 0x1f, R15 ;  /* 0x0000001fff077819 */ /* 0x000fe4000001140f */
[----:B----4-:R-:W-:-:S05]  /*8bf20*/  IADD3 R6, P1, R15, R5, RZ ;  /* 0x000000050f067210 */ /* 0x010fca0007f3e0ff */
[----:B------:R1:W-:Y:S04]  /*8bf30*/  STL [R1+0x2460], R6 ;  /* 0x0024600601007387 */ /* 0x0003e80000100800 */
[----:B-1----:R0:W4:Y:S04]  /*8bf40*/  LDL.LU R6, [R1+0x3cd8] ;  /* 0x003cd80001067983 */ /* 0x0021280000300800 */
[----:B------:R1:W-:Y:S04]  /*8bf50*/  STL.64 [R1+0x3cb8], R8 ;  /* 0x003cb80801007387 */ /* 0x0003e80000100a00 */
[----:B-1----:R0:W3:Y:S01]  /*8bf60*/  LDL.64 R8, [R1+0x2468] ;  /* 0x0024680001087983 */ /* 0x0020e20000100a00 */
[----:B--2---:R-:W-:-:S03]  /*8bf70*/  IMAD.X R7, R7, 0x1, R2, P2 ;  /* 0x0000000107077824 */ /* 0x004fc600010e0602 */
[----:B---3--:R-:W2:Y:S04]  /*8bf80*/  LDL R9, [R1+0x1c8] ;  /* 0x0001c80001097983 */ /* 0x008ea80000100800 */
[----:B------:R4:W-:Y:S04]  /*8bf90*/  STL [R1+0x2474], R7 ;  /* 0x0024740701007387 */ /* 0x0009e80000100800 */
[----:B----4-:R-:W3:Y:S04]  /*8bfa0*/  LDL.LU.64 R6, [R1+0x3cd0] ;  /* 0x003cd00001067983 */ /* 0x010ee80000300a00 */
[----:B------:R1:W-:Y:S04]  /*8bfb0*/  STL.64 [R1+0x3ca8], R2 ;  /* 0x003ca80201007387 */ /* 0x0003e80000100a00 */
[----:B-1----:R-:W4:Y:S01]  /*8bfc0*/  LDL.64 R2, [R1+0x2460] ;  /* 0x0024600001027983 */ /* 0x002f220000100a00 */
[----:B---3--:R-:W-:-:S03]  /*8bfd0*/  IADD3 R10, P2, R15, R6, RZ ;  /* 0x000000060f0a7210 */ /* 0x008fc60007f5e0ff */
[----:B----4-:R-:W-:Y:S04]  /*8bfe0*/  STL [R1+0x3cb0], R2 ;  /* 0x003cb00201007387 */ /* 0x010fe80000100800 */
[----:B------:R-:W3:Y:S04]  /*8bff0*/  LDL.LU R15, [R1+0x3cc8] ;  /* 0x003cc800010f7983 */ /* 0x000ee80000300800 */
[----:B------:R1:W-:Y:S04]  /*8c000*/  STL [R1+0x2458], R10 ;  /* 0x0024580a01007387 */ /* 0x0003e80000100800 */
[----:B-1----:R-:W4:Y:S01]  /*8c010*/  LDL.LU.64 R10, [R1+0x3cc0] ;  /* 0x003cc000010a7983 */ /* 0x002f220000300a00 */
[----:B--2---:R-:W-:-:S03]  /*8c020*/  SHF.R.S32.HI R2, RZ, 0x1f, R9 ;  /* 0x0000001fff027819 */ /* 0x004fc60000011409 */
[----:B----4-:R-:W-:Y:S04]  /*8c030*/  STL.64 [R1+0x3ca0], R10 ;  /* 0x003ca00a01007387 */ /* 0x010fe80000100a00 */
[----:B------:R-:W-:Y:S04]  /*8c040*/  STL [R1+0x11c], R2 ;  /* 0x00011c0201007387 */ /* 0x000fe80000100800 */
[----:B---3--:R1:W-:Y:S04]  /*8c050*/  STL.64 [R1+0x3c98], R14 ;  /* 0x003c980e01007387 */ /* 0x0083e80000100a00 */
[----:B-1----:R0:W2:Y:S04]  /*8c060*/  LDL.64 R14, [R1+0x2458] ;  /* 0x00245800010e7983 */ /* 0x0020a80000100a00 */
[----:B--2---:R-:W2:Y:S02]  /*8c070*/  LDL.LU R15, [R1+0x118] ;  /* 0x00011800010f7983 */ /* 0x004ea40000300800 */
[----:B--2---:R-:W-:-:S05]  /*8c080*/  IMAD.X R9, R15, 0x1, R4, P4 ;  /* 0x000000010f097824 */ /* 0x004fca00020e0604 */
[----:B------:R1:W-:Y:S04]  /*8c090*/  STL [R1+0x246c], R9 ;  /* 0x00246c0901007387 */ /* 0x0003e80000100800 */
[----:B-1----:R-:W2:Y:S04]  /*8c0a0*/  LDL.LU.64 R8, [R1+0x3cb8] ;  /* 0x003cb80001087983 */ /* 0x002ea80000300a00 */
[----:B------:R1:W-:Y:S04]  /*8c0b0*/  STL [R1+0x3c88], R4 ;  /* 0x003c880401007387 */ /* 0x0003e80000100800 */
[----:B-1----:R-:W3:Y:S02]  /*8c0c0*/  LDL.LU R4, [R1+0x1c8] ;  /* 0x0001c80001047983 */ /* 0x002ee40000300800 */
[----:B---3--:R-:W-:-:S05]  /*8c0d0*/  IADD3 R2, P4, R4, R0, RZ ;  /* 0x0000000004027210 */ /* 0x008fca0007f9e0ff */
[----:B------:R1:W-:Y:S04]  /*8c0e0*/  STL [R1+0x2450], R2 ;  /* 0x0024500201007387 */ /* 0x0003e80000100800 */
[----:B-1----:R0:W3:Y:S01]  /*8c0f0*/  LDL.LU R2, [R1+0x3cb0] ;  /* 0x003cb00001027983 */ /* 0x0020e20000300800 */
[----:B------:R-:W-:-:S05]  /*8c100*/  IMAD.X R3, R15, 0x1, R7, P1 ;  /* 0x000000010f037824 */ /* 0x000fca00008e0607 */
[----:B------:R3:W-:Y:S04]  /*8c110*/  STL [R1+0x2464], R3 ;  /* 0x0024640301007387 */ /* 0x0007e80000100800 */
[----:B---3--:R-:W3:Y:S04]  /*8c120*/  LDL.LU.64 R2, [R1+0x3ca8] ;  /* 0x003ca80001027983 */ /* 0x008ee80000300a00 */
[----:B------:R1:W-:Y:S04]  /*8c130*/  STL.64 [R1+0x3c90], R6 ;  /* 0x003c900601007387 */ /* 0x0003e80000100a00 */
[----:B-1----:R0:W4:Y:S01]  /*8c140*/  LDL.64 R6, [R1+0x2450] ;  /* 0x0024500001067983 */ /* 0x0021220000100a00 */
[----:B--2---:R-:W-:Y:S01]  /*8c150*/  IMAD.X R15, R15, 0x1, R8, P2 ;  /* 0x000000010f0f7824 */ /* 0x004fe200010e0608 */
[----:B---3--:R-:W-:-:S02]  /*8c160*/  IADD3 R10, P1, R4, R3, RZ ;  /* 0x00000003040a7210 */ /* 0x008fc40007f3e0ff */
[----:B----4-:R-:W2:Y:S04]  /*8c170*/  LDL R7, [R1+0x11c] ;  /* 0x00011c0001077983 */ /* 0x010ea80000100800 */
[----:B------:R1:W-:Y:S04]  /*8c180*/  STL [R1+0x2448], R10 ;  /* 0x0024480a01007387 */ /* 0x0003e80000100800 */
[----:B-1----:R-:W3:Y:S04]  /*8c190*/  LDL.LU.64 R10, [R1+0x3ca0] ;  /* 0x003ca000010a7983 */ /* 0x002ee80000300a00 */
[----:B------:R1:W-:Y:S04]  /*8c1a0*/  STL [R1+0x245c], R15 ;  /* 0x00245c0f01007387 */ /* 0x0003e80000100800 */
[----:B-1----:R-:W4:Y:S01]  /*8c1b0*/  LDL.LU.64 R14, [R1+0x3c98] ;  /* 0x003c9800010e7983 */ /* 0x002f220000300a00 */
[----:B--2---:R-:W-:-:S03]  /*8c1c0*/  IMAD.X R7, R7, 0x1, R2, P4 ;  /* 0x0000000107077824 */ /* 0x004fc600020e0602 */
[----:B---3--:R-:W-:Y:S04]  /*8c1d0*/  STL.64 [R1+0x3c80], R10 ;  /* 0x003c800a01007387 */ /* 0x008fe80000100a00 */
[----:B----4-:R1:W-:Y:S04]  /*8c1e0*/  STL.64 [R1+0x3c68], R14 ;  /* 0x003c680e01007387 */ /* 0x0103e80000100a00 */
[----:B------:R2:W-:Y:S01]  /*8c1f0*/  STL.64 [R1+0x3c70], R8 ;  /* 0x003c700801007387 */ /* 0x0005e20000100a00 */
[----:B-1----:R-:W-:-:S03]  /*8c200*/  IADD3 R14, P2, R4, R5, RZ ;  /* 0x00000005040e7210 */ /* 0x002fc60007f5e0ff */
[----:B--2---:R-:W2:Y:S04]  /*8c210*/  LDL R8, [R1+0x1c4] ;  /* 0x0001c40001087983 */ /* 0x004ea80000100800 */
[----:B------:R1:W-:Y:S04]  /*8c220*/  STL [R1+0x3c78], R14 ;  /* 0x003c780e01007387 */ /* 0x0003e80000100800 */
[----:B-1----:R0:W2:Y:S04]  /*8c230*/  LDL.64 R14, [R1+0x2448] ;  /* 0x00244800010e7983 */ /* 0x0020a80000100a00 */
[----:B------:R1:W-:Y:S04]  /*8c240*/  STL [R1+0x2454], R7 ;  /* 0x0024540701007387 */ /* 0x0003e80000100800 */
[----:B-1----:R-:W3:Y:S04]  /*8c250*/  LDL.LU.64 R6, [R1+0x3c90] ;  /* 0x003c900001067983 */ /* 0x002ee80000300a00 */
[----:B------:R1:W-:Y:S04]  /*8c260*/  STL [R1+0x3c60], R2 ;  /* 0x003c600201007387 */ /* 0x0003e80000100800 */
[----:B-1----:R-:W4:Y:S01]  /*8c270*/  LDL.LU R2, [R1+0x11c] ;  /* 0x00011c0001027983 */ /* 0x002f220000300800 */
[----:B---3--:R-:W-:-:S03]  /*8c280*/  IADD3 R10, P4, R4, R6, RZ ;  /* 0x00000006040a7210 */ /* 0x008fc60007f9e0ff */
[----:B------:R-:W4:Y:S01]  /*8c290*/  LDL.LU R4, [R1+0x3c88] ;  /* 0x003c880001047983 */ /* 0x000f220000300800 */
[----:B--2---:R-:W-:-:S03]  /*8c2a0*/  SHF.R.S32.HI R15, RZ, 0x1f, R8 ;  /* 0x0000001fff0f7819 */ /* 0x004fc60000011408 */
[----:B------:R1:W-:Y:S04]  /*8c2b0*/  STL [R1+0x2438], R10 ;  /* 0x0024380a01007387 */ /* 0x0003e80000100800 */
[----:B-1----:R-:W2:Y:S04]  /*8c2c0*/  LDL.LU.64 R10, [R1+0x3c80] ;  /* 0x003c8000010a7983 */ /* 0x002ea80000300a00 */
[----:B------:R4:W-:Y:S02]  /*8c2d0*/  STL [R1+0x118], R15 ;  /* 0x0001180f01007387 */ /* 0x0009e40000100800 */
[----:B----4-:R-:W-:-:S05]  /*8c2e0*/  IMAD.X R15, R2, 0x1, R4, P1 ;  /* 0x00000001020f7824 */ /* 0x010fca00008e0604 */
[----:B------:R-:W-:Y:S04]  /*8c2f0*/  STL [R1+0x244c], R15 ;  /* 0x00244c0f01007387 */ /* 0x000fe80000100800 */
[----:B------:R-:W3:Y:S04]  /*8c300*/  LDL.LU R14, [R1+0x3c78] ;  /* 0x003c7800010e7983 */ /* 0x000ee80000300800 */
[----:B------:R1:W-:Y:S04]  /*8c310*/  STL.64 [R1+0x3c58], R4 ;  /* 0x003c580401007387 */ /* 0x0003e80000100a00 */
[----:B-1----:R-:W4:Y:S01]  /*8c320*/  LDL.64 R4, [R1+0x2438] ;  /* 0x0024380001047983 */ /* 0x002f220000100a00 */
[----:B------:R-:W-:Y:S01]  /*8c330*/  IADD3 R8, P1, R8, R0, RZ ;  /* 0x0000000008087210 */ /* 0x000fe20007f3e0ff */
[----:B------:R-:W-:-:S02]  /*8c340*/  IMAD.X R15, R2, 0x1, R7, P2 ;  /* 0x00000001020f7824 */ /* 0x000fc400010e0607 */
[----:B----4-:R-:W-:Y:S04]  /*8c350*/  STL [R1+0x3c64], R4 ;  /* 0x003c640401007387 */ /* 0x010fe80000100800 */
[----:B------:R1:W-:Y:S04]  /*8c360*/  STL [R1+0x2430], R8 ;  /* 0x0024300801007387 */ /* 0x0003e80000100800 */
[----:B-1----:R-:W4:Y:S04]  /*8c370*/  LDL.LU.64 R8, [R1+0x3c70] ;  /* 0x003c700001087983 */ /* 0x002f280000300a00 */
[----:B---3--:R1:W-:Y:S04]  /*8c380*/  STL.64 [R1+0x2440], R14 ;  /* 0x0024400e01007387 */ /* 0x0083e80000100a00 */
[----:B-1----:R-:W3:Y:S04]  /*8c390*/  LDL.LU.64 R14, [R1+0x3c68] ;  /* 0x003c6800010e7983 */ /* 0x002ee80000300a00 */
[----:B---3--:R1:W-:Y:S04]  /*8c3a0*/  STL.64 [R1+0x3c48], R14 ;  /* 0x003c480e01007387 */ /* 0x0083e80000100a00 */
[----:B-1----:R-:W3:Y:S04]  /*8c3b0*/  LDL.64 R14, [R1+0x2430] ;  /* 0x00243000010e7983 */ /* 0x002ee80000100a00 */
[----:B---3--:R-:W3:Y:S04]  /*8c3c0*/  LDL R15, [R1+0x118] ;  /* 0x00011800010f7983 */ /* 0x008ee80000100800 */
[----:B---3--:R-:W-:Y:S04]  /*8c3d0*/  STL.64 [R1+0x3c50], R14 ;  /* 0x003c500e01007387 */ /* 0x008fe80000100a00 */
[----:B------:R1:W-:Y:S04]  /*8c3e0*/  STL [R1+0x3c40], R7 ;  /* 0x003c400701007387 */ /* 0x0003e80000100800 */
[----:B-1----:R-:W3:Y:S02]  /*8c3f0*/  LDL.LU R7, [R1+0x1c4] ;  /* 0x0001c40001077983 */ /* 0x002ee40000300800 */
[----:B---3--:R-:W-:-:S05]  /*8c400*/  IADD3 R4, P2, R7, R3, RZ ;  /* 0x0000000307047210 */ /* 0x008fca0007f5e0ff */
[----:B------:R1:W-:Y:S04]  /*8c410*/  STL [R1+0x2428], R4 ;  /* 0x0024280401007387 */ /* 0x0003e80000100800 */
[----:B-1----:R0:W3:Y:S01]  /*8c420*/  LDL.LU R4, [R1+0x3c64] ;  /* 0x003c640001047983 */ /* 0x0020e20000300800 */
[----:B----4-:R-:W-:-:S03]  /*8c430*/  IMAD.X R5, R2, 0x1, R8, P4 ;  /* 0x0000000102057824 */ /* 0x010fc600020e0608 */
[----:B------:R-:W4:Y:S04]  /*8c440*/  LDL.LU R2, [R1+0x3c60] ;  /* 0x003c600001027983 */ /* 0x000f280000300800 */
[----:B------:R3:W-:Y:S04]  /*8c450*/  STL [R1+0x243c], R5 ;  /* 0x00243c0501007387 */ /* 0x0007e80000100800 */
[----:B---3--:R-:W3:Y:S02]  /*8c460*/  LDL.LU.64 R4, [R1+0x3c58] ;  /* 0x003c580001047983 */ /* 0x008ee40000300a00 */
[----:B---3--:R-:W-:-:S05]  /*8c470*/  IADD3 R14, P4, R7, R5, RZ ;  /* 0x00000005070e7210 */ /* 0x008fca0007f9e0ff */
[----:B------:R1:W-:Y:S04]  /*8c480*/  STL [R1+0x2420], R14 ;  /* 0x0024200e01007387 */ /* 0x0003e80000100800 */
[----:B-1----:R-:W4:Y:S02]  /*8c490*/  LDL.LU.64 R14, [R1+0x3c50] ;  /* 0x003c5000010e7983 */ /* 0x002f240000300a00 */
[----:B----4-:R-:W-:-:S05]  /*8c4a0*/  IMAD.X R15, R15, 0x1, R2, P1 ;  /* 0x000000010f0f7824 */ /* 0x010fca00008e0602 */
[----:B------:R1:W-:Y:S04]  /*8c4b0*/  STL [R1+0x2434], R15 ;  /* 0x0024340f01007387 */ /* 0x0003e80000100800 */
[----:B-1----:R-:W3:Y:S04]  /*8c4c0*/  LDL.LU.64 R14, [R1+0x3c48] ;  /* 0x003c4800010e7983 */ /* 0x002ee80000300a00 */
[----:B------:R1:W-:Y:S04]  /*8c4d0*/  STL.64 [R1+0x3c30], R2 ;  /* 0x003c300201007387 */ /* 0x0003e80000100a00 */
[----:B-1----:R-:W4:Y:S04]  /*8c4e0*/  LDL.64 R2, [R1+0x2420] ;  /* 0x0024200001027983 */ /* 0x002f280000100a00 */
[----:B----4-:R-:W-:Y:S04]  /*8c4f0*/  STL [R1+0x3c38], R2 ;  /* 0x003c380201007387 */ /* 0x010fe80000100800 */
[----:B------:R1:W-:Y:S04]  /*8c500*/  STL [R1+0x3c3c], R3 ;  /* 0x003c3c0301007387 */ /* 0x0003e80000100800 */
[----:B-1----:R0:W4:Y:S04]  /*8c510*/  LDL.64 R2, [R1+0x2428] ;  /* 0x0024280001027983 */ /* 0x0021280000100a00 */
[----:B------:R-:W-:Y:S04]  /*8c520*/  STL.64 [R1+0x3c28], R8 ;  /* 0x003c280801007387 */ /* 0x000fe80000100a00 */
[----:B------:R-:W-:Y:S04]  /*8c530*/  STL.64 [R1+0x3c20], R28 ;  /* 0x003c201c01007387 */ /* 0x000fe80000100a00 */
[----:B------:R1:W-:Y:S04]  /*8c540*/  STL.64 [R1+0x3c18], R22 ;  /* 0x003c181601007387 */ /* 0x0003e80000100a00 */
[----:B-1----:R-:W4:Y:S01]  /*8c550*/  LDL.LU R22, [R1+0x118] ;  /* 0x0001180001167983 */ /* 0x002f220000300800 */
[----:B---3--:R-:W-:-:S02]  /*8c560*/  SHF.R.S32.HI R8, RZ, 0x1f, R15 ;  /* 0x0000001fff087819 */ /* 0x008fc4000001140f */
[----:B------:R-:W-:Y:S02]  /*8c570*/  IADD3 R28, P1, R7, R6, RZ ;  /* 0x00000006071c7210 */ /* 0x000fe40007f3e0ff */
[----:B------:R-:W3:Y:S01]  /*8c580*/  LDL.LU R7, [R1+0x3c40] ;  /* 0x003c400001077983 */ /* 0x000ee20000300800 */
[----:B----4-:R-:W-:Y:S01]  /*8c590*/  IMAD.X R3, R22, 0x1, R4, P2 ;  /* 0x0000000116037824 */ /* 0x010fe200010e0604 */
[----:B------:R-:W-:-:S04]  /*8c5a0*/  IADD3 R2, P2, R15, R0, RZ ;  /* 0x000000000f027210 */ /* 0x000fc80007f5e0ff */
[----:B------:R1:W-:Y:S04]  /*8c5b0*/  STL [R1+0x242c], R3 ;  /* 0x00242c0301007387 */ /* 0x0003e80000100800 */
[----:B------:R-:W-:Y:S04]  /*8c5c0*/  STL [R1+0x11c], R8 ;  /* 0x00011c0801007387 */ /* 0x000fe80000100800 */
[----:B-1----:R0:W3:Y:S04]  /*8c5d0*/  LDL.LU R3, [R1+0x3c3c] ;  /* 0x003c3c0001037983 */ /* 0x0020e80000300800 */
[----:B------:R1:W-:Y:S04]  /*8c5e0*/  STL [R1+0x2410], R2 ;  /* 0x0024100201007387 */ /* 0x0003e80000100800 */
[----:B-1----:R0:W4:Y:S01]  /*8c5f0*/  LDL.LU R2, [R1+0x3c38] ;  /* 0x003c380001027983 */ /* 0x0021220000300800 */
[----:B---3--:R-:W-:-:S05]  /*8c600*/  IMAD.X R3, R22, 0x1, R7, P4 ;  /* 0x0000000116037824 */ /* 0x008fca00020e0607 */
[----:B------:R4:W-:Y:S04]  /*8c610*/  STL [R1+0x2424], R3 ;  /* 0x0024240301007387 */ /* 0x0009e80000100800 */
[----:B----4-:R-:W3:Y:S04]  /*8c620*/  LDL.LU.64 R2, [R1+0x3c30] ;  /* 0x003c300001027983 */ /* 0x010ee80000300a00 */
[----:B------:R1:W-:Y:S04]  /*8c630*/  STL.64 [R1+0x3c10], R6 ;  /* 0x003c100601007387 */ /* 0x0003e80000100a00 */
[----:B-1----:R0:W4:Y:S01]  /*8c640*/  LDL.64 R6, [R1+0x2410] ;  /* 0x0024100001067983 */ /* 0x0021220000100a00 */
[----:B---3--:R-:W-:-:S05]  /*8c650*/  IADD3 R8, P4, R15, R3, RZ ;  /* 0x000000030f087210 */ /* 0x008fca0007f9e0ff */
[----:B------:R1:W-:Y:S04]  /*8c660*/  STL [R1+0x2408], R8 ;  /* 0x0024080801007387 */ /* 0x0003e80000100800 */
[----:B-1----:R-:W3:Y:S01]  /*8c670*/  LDL.LU.64 R8, [R1+0x3c28] ;  /* 0x003c280001087983 */ /* 0x002ee20000300a00 */
[----:B----4-:R-:W-:-:S05]  /*8c680*/  SHF.R.S32.HI R7, RZ, 0x1f, R15 ;  /* 0x0000001fff077819 */ /* 0x010fca000001140f */
[----:B------:R-:W-:Y:S02]  /*8c690*/  IMAD.X R7, R7, 0x1, R2, P2 ;  /* 0x0000000107077824 */ /* 0x000fe400010e0602 */
[----:B---3--:R-:W-:Y:S01]  /*8c6a0*/  IMAD.X R29, R22, 0x1, R8, P1 ;  /* 0x00000001161d7824 */ /* 0x008fe200008e0608 */
[----:B------:R-:W-:-:S04]  /*8c6b0*/  IADD3 R22, P1, R15, R5, RZ ;  /* 0x000000050f167210 */ /* 0x000fc80007f3e0ff */
[----:B------:R1:W-:Y:S04]  /*8c6c0*/  STL.64 [R1+0x2418], R28 ;  /* 0x0024181c01007387 */ /* 0x0003e80000100a00 */
[----:B-1----:R-:W3:Y:S04]  /*8c6d0*/  LDL.LU.64 R28, [R1+0x3c20] ;  /* 0x003c2000011c7983 */ /* 0x002ee80000300a00 */
[----:B------:R-:W-:Y:S04]  /*8c6e0*/  STL.64 [R1+0x3c08], R8 ;  /* 0x003c080801007387 */ /* 0x000fe80000100a00 */
[----:B------:R1:W-:Y:S04]  /*8c6f0*/  STL [R1+0x2400], R22 ;  /* 0x0024001601007387 */ /* 0x0003e80000100800 */
[----:B-1----:R-:W4:Y:S04]  /*8c700*/  LDL.LU.64 R22, [R1+0x3c18] ;  /* 0x003c180001167983 */ /* 0x002f280000300a00 */
[----:B------:R1:W-:Y:S04]  /*8c710*/  STL [R1+0x2414], R7 ;  /* 0x0024140701007387 */ /* 0x0003e80000100800 */
[----:B-1----:R-:W2:Y:S04]  /*8c720*/  LDL.LU.64 R6, [R1+0x3c10] ;  /* 0x003c100001067983 */ /* 0x002ea80000300a00 */
[----:B------:R1:W-:Y:S04]  /*8c730*/  STL.64 [R1+0x3bf0], R2 ;  /* 0x003bf00201007387 */ /* 0x0003e80000100a00 */
[----:B-1----:R-:W3:Y:S01]  /*8c740*/  LDL.64 R2, [R1+0x2400] ;  /* 0x0024000001027983 */ /* 0x002ee20000100a00 */
[----:B--2---:R-:W-:-:S03]  /*8c750*/  IADD3 R8, P2, R15, R6, RZ ;  /* 0x000000060f087210 */ /* 0x004fc60007f5e0ff */
[----:B---3--:R1:W-:Y:S04]  /*8c760*/  STL [R1+0x3bf8], R2 ;  /* 0x003bf80201007387 */ /* 0x0083e80000100800 */
[----:B-1----:R-:W2:Y:S04]  /*8c770*/  LDL R2, [R1+0x1bc] ;  /* 0x0001bc0001027983 */ /* 0x002ea80000100800 */
[----:B------:R1:W-:Y:S04]  /*8c780*/  STL [R1+0x23f8], R8 ;  /* 0x0023f80801007387 */ /* 0x0003e80000100800 */
[----:B-1----:R-:W3:Y:S04]  /*8c790*/  LDL.LU.64 R8, [R1+0x3c08] ;  /* 0x003c080001087983 */ /* 0x002ee80000300a00 */
[----:B------:R1:W-:Y:S04]  /*8c7a0*/  STL.64 [R1+0x3c00], R6 ;  /* 0x003c000601007387 */ /* 0x0003e80000100a00 */
[----:B-1----:R0:W2:Y:S02]  /*8c7b0*/  LDL.64 R6, [R1+0x2408] ;  /* 0x0024080001067983 */ /* 0x0020a40000100a00 */
[----:B--2---:R-:W-:-:S05]  /*8c7c0*/  SHF.R.S32.HI R7, RZ, 0x1f, R2 ;  /* 0x0000001fff077819 */ /* 0x004fca0000011402 */
[----:B------:R-:W-:Y:S04]  /*8c7d0*/  STL [R1+0x118], R7 ;  /* 0x0001180701007387 */ /* 0x000fe80000100800 */
[----:B---3--:R-:W-:Y:S04]  /*8c7e0*/  STL.64 [R1+0x3be8], R8 ;  /* 0x003be80801007387 */ /* 0x008fe80000100a00 */
[----:B------:R1:W-:Y:S04]  /*8c7f0*/  STL [R1+0x3be0], R14 ;  /* 0x003be00e01007387 */ /* 0x0003e80000100800 */
[----:B-1----:R0:W2:Y:S04]  /*8c800*/  LDL.64 R14, [R1+0x23f8] ;  /* 0x0023f800010e7983 */ /* 0x0020a80000100a00 */
[----:B--2---:R-:W2:Y:S02]  /*8c810*/  LDL.LU R15, [R1+0x11c] ;  /* 0x00011c00010f7983 */ /* 0x004ea40000300800 */
[----:B--2---:R-:W-:Y:S01]  /*8c820*/  IMAD.X R7, R15, 0x1, R4, P4 ;  /* 0x000000010f077824 */ /* 0x004fe200020e0604 */
[----:B------:R-:W-:-:S04]  /*8c830*/  IADD3 R2, P4, R2, R0, RZ ;  /* 0x0000000002027210 */ /* 0x000fc80007f9e0ff */
[----:B------:R1:W-:Y:S04]  /*8c840*/  STL [R1+0x240c], R7 ;  /* 0x00240c0701007387 */ /* 0x0003e80000100800 */
[----:B-1----:R-:W2:Y:S04]  /*8c850*/  LDL.LU.64 R6, [R1+0x3c00] ;  /* 0x003c000001067983 */ /* 0x002ea80000300a00 */
[----:B------:R1:W-:Y:S04]  /*8c860*/  STL [R1+0x23f0], R2 ;  /* 0x0023f00201007387 */ /* 0x0003e80000100800 */
[----:B-1----:R0:W3:Y:S04]  /*8c870*/  LDL.LU R2, [R1+0x3bf8] ;  /* 0x003bf80001027983 */ /* 0x0020e80000300800 */
[----:B------:R1:W-:Y:S04]  /*8c880*/  STL [R1+0x3bc8], R0 ;  /* 0x003bc80001007387 */ /* 0x0003e80000100800 */
[----:B-1----:R-:W4:Y:S01]  /*8c890*/  LDL.LU R0, [R1+0x1bc] ;  /* 0x0001bc0001007983 */ /* 0x002f220000300800 */
[----:B--2---:R-:W-:-:S05]  /*8c8a0*/  IMAD.X R3, R15, 0x1, R7, P1 ;  /* 0x000000010f037824 */ /* 0x004fca00008e0607 */
[----:B------:R3:W-:Y:S04]  /*8c8b0*/  STL [R1+0x2404], R3 ;  /* 0x0024040301007387 */ /* 0x0007e80000100800 */
[----:B---3--:R-:W4:Y:S04]  /*8c8c0*/  LDL.LU.64 R2, [R1+0x3bf0] ;  /* 0x003bf00001027983 */ /* 0x008f280000300a00 */
[----:B------:R1:W-:Y:S04]  /*8c8d0*/  STL.64 [R1+0x3bd0], R6 ;  /* 0x003bd00601007387 */ /* 0x0003e80000100a00 */
[----:B-1----:R-:W2:Y:S04]  /*8c8e0*/  LDL.64 R6, [R1+0x23f0] ;  /* 0x0023f00001067983 */ /* 0x002ea80000100a00 */
[----:B--2---:R-:W2:Y:S01]  /*8c8f0*/  LDL R7, [R1+0x118] ;  /* 0x0001180001077983 */ /* 0x004ea20000100800 */
[----:B----4-:R-:W-:-:S03]  /*8c900*/  IADD3 R8, P1, R0, R3, RZ ;  /* 0x0000000300087210 */ /* 0x010fc60007f3e0ff */
[----:B--2---:R-:W-:Y:S04]  /*8c910*/  STL.64 [R1+0x3bd8], R6 ;  /* 0x003bd80601007387 */ /* 0x004fe80000100a00 */
[----:B------:R1:W-:Y:S04]  /*8c920*/  STL [R1+0x23e8], R8 ;  /* 0x0023e80801007387 */ /* 0x0003e80000100800 */
[----:B-1----:R-:W2:Y:S02]  /*8c930*/  LDL.LU.64 R8, [R1+0x3be8] ;  /* 0x003be80001087983 */ /* 0x002ea40000300a00 */
[----:B--2---:R-:W-:-:S05]  /*8c940*/  IMAD.X R15, R15, 0x1, R8, P2 ;  /* 0x000000010f0f7824 */ /* 0x004fca00010e0608 */
[----:B------:R1:W-:Y:S04]  /*8c950*/  STL [R1+0x23fc], R15 ;  /* 0x0023fc0f01007387 */ /* 0x0003e80000100800 */
[----:B------:R-:W2:Y:S04]  /*8c960*/  LDL.LU R14, [R1+0x3be0] ;  /* 0x003be000010e7983 */ /* 0x000ea80000300800 */
[----:B-1----:R-:W3:Y:S01]  /*8c970*/  LDL.LU R15, [R1+0x1ac] ;  /* 0x0001ac00010f7983 */ /* 0x002ee20000300800 */
[----:B------:R-:W-:-:S03]  /*8c980*/  IADD3 R6, P2, R0, R5, RZ ;  /* 0x0000000500067210 */ /* 0x000fc60007f5e0ff */
[----:B---3--:R-:W-:Y:S04]  /*8c990*/  STL [R1+0x3b28], R15 ;  /* 0x003b280f01007387 */ /* 0x008fe80000100800 */
[----:B------:R1:W-:Y:S04]  /*8c9a0*/  STL [R1+0x3b94], R15 ;  /* 0x003b940f01007387 */ /* 0x0003e80000100800 */
[----:B-1----:R-:W3:Y:S04]  /*8c9b0*/  LDL.LU R15, [R1+0x1b8] ;  /* 0x0001b800010f7983 */ /* 0x002ee80000300800 */
[----:B------:R1:W-:Y:S04]  /*8c9c0*/  STL [R1+0x23e0], R6 ;  /* 0x0023e00601007387 */ /* 0x0003e80000100800 */
[----:B-1----:R-:W4:Y:S02]  /*8c9d0*/  LDL.LU.64 R6, [R1+0x3bd8] ;  /* 0x003bd80001067983 */ /* 0x002f240000300a00 */
[----:B----4-:R-:W-:-:S05]  /*8c9e0*/  IMAD.X R7, R7, 0x1, R2, P4 ;  /* 0x0000000107077824 */ /* 0x010fca00020e0602 */
[----:B------:R1:W-:Y:S04]  /*8c9f0*/  STL [R1+0x23f4], R7 ;  /* 0x0023f40701007387 */ /* 0x0003e80000100800 */
[----:B-1----:R-:W4:Y:S04]  /*8ca00*/  LDL.LU.64 R6, [R1+0x3bd0] ;  /* 0x003bd00001067983 */ /* 0x002f280000300a00 */
[----:B------:R1:W-:Y:S04]  /*8ca10*/  STL.64 [R1+0x3bb8], R2 ;  /* 0x003bb80201007387 */ /* 0x0003e80000100a00 */
[----:B-1----:R-:W2:Y:S04]  /*8ca20*/  LDL.64 R2, [R1+0x23e0] ;  /* 0x0023e00001027983 */ /* 0x002ea80000100a00 */
[----:B--2---:R-:W-:Y:S04]  /*8ca30*/  STL [R1+0x3bc0], R2 ;  /* 0x003bc00201007387 */ /* 0x004fe80000100800 */
[----:B------:R1:W-:Y:S04]  /*8ca40*/  STL [R1+0x3bc4], R3 ;  /* 0x003bc40301007387 */ /* 0x0003e80000100800 */
[----:B-1----:R0:W2:Y:S04]  /*8ca50*/  LDL.64 R2, [R1+0x23e8] ;  /* 0x0023e80001027983 */ /* 0x0020a80000100a00 */
[----:B------:R4:W-:Y:S04]  /*8ca60*/  STL.64 [R1+0x3ba0], R20 ;  /* 0x003ba01401007387 */ /* 0x0009e80000100a00 */
[----:B------:R1:W-:Y:S01]  /*8ca70*/  STL [R1+0x3ba8], R21 ;  /* 0x003ba81501007387 */ /* 0x0003e20000100800 */
[----:B----4-:R-:W-:-:S03]  /*8ca80*/  IADD3 R20, P4, R0, R6, RZ ;  /* 0x0000000600147210 */ /* 0x010fc60007f9e0ff */
[----:B------:R-:W4:Y:S04]  /*8ca90*/  LDL.LU R0, [R1+0x3bc8] ;  /* 0x003bc80001007983 */ /* 0x000f280000300800 */
[----:B-1----:R-:W2:Y:S04]  /*8caa0*/  LDL.LU R21, [R1+0x118] ;  /* 0x0001180001157983 */ /* 0x002ea80000300800 */
[----:B------:R3:W-:Y:S02]  /*8cab0*/  STL.64 [R1+0x3bb0], R16 ;  /* 0x003bb01001007387 */ /* 0x0007e40000100a00 */
[----:B---3--:R-:W-:Y:S01]  /*8cac0*/  SHF.R.S32.HI R16, RZ, 0x1f, R15 ;  /* 0x0000001fff107819 */ /* 0x008fe2000001140f */
[----:B--2---:R-:W-:Y:S01]  /*8cad0*/  IMAD.X R3, R21, 0x1, R4, P1 ;  /* 0x0000000115037824 */ /* 0x004fe200008e0604 */
[----:B----4-:R-:W-:-:S04]  /*8cae0*/  IADD3 R2, P1, R15, R0, RZ ;  /* 0x000000000f027210 */ /* 0x010fc80007f3e0ff */
[----:B------:R1:W-:Y:S04]  /*8caf0*/  STL [R1+0x23ec], R3 ;  /* 0x0023ec0301007387 */ /* 0x0003e80000100800 */
[----:B------:R-:W-:Y:S04]  /*8cb00*/  STL [R1+0x11c], R16 ;  /* 0x00011c1001007387 */ /* 0x000fe80000100800 */
[----:B-1----:R0:W2:Y:S04]  /*8cb10*/  LDL.LU R3, [R1+0x3bc4] ;  /* 0x003bc40001037983 */ /* 0x0020a80000300800 */
[----:B------:R1:W-:Y:S04]  /*8cb20*/  STL [R1+0x23d0], R2 ;  /* 0x0023d00201007387 */ /* 0x0003e80000100800 */
[----:B-1----:R0:W3:Y:S01]  /*8cb30*/  LDL.LU R2, [R1+0x3bc0] ;  /* 0x003bc00001027983 */ /* 0x0020e20000300800 */
[----:B--2---:R-:W-:-:S05]  /*8cb40*/  IMAD.X R3, R21, 0x1, R7, P2 ;  /* 0x0000000115037824 */ /* 0x004fca00010e0607 */
[----:B------:R3:W-:Y:S04]  /*8cb50*/  STL [R1+0x23e4], R3 ;  /* 0x0023e40301007387 */ /* 0x0007e80000100800 */
[----:B---3--:R-:W2:Y:S04]  /*8cb60*/  LDL.LU.64 R2, [R1+0x3bb8] ;  /* 0x003bb80001027983 */ /* 0x008ea80000300a00 */
[----:B------:R1:W-:Y:S01]  /*8cb70*/  STL.64 [R1+0x3b98], R6 ;  /* 0x003b980601007387 */ /* 0x0003e20000100a00 */
[----:B------:R-:W-:-:S03]  /*8cb80*/  IMAD.X R21, R21, 0x1, R8, P4 ;  /* 0x0000000115157824 */ /* 0x000fc600020e0608 */
[----:B-1----:R0:W3:Y:S04]  /*8cb90*/  LDL.64 R6, [R1+0x23d0] ;  /* 0x0023d00001067983 */ /* 0x0020e80000100a00 */
[----:B------:R-:W-:Y:S01]  /*8cba0*/  STL [R1+0x3b90], R14 ;  /* 0x003b900e01007387 */ /* 0x000fe20000100800 */
[----:B--2---:R-:W-:-:S05]  /*8cbb0*/  IADD3 R16, P2, R15, R3, RZ ;  /* 0x000000030f107210 */ /* 0x004fca0007f5e0ff */
[----:B------:R1:W-:Y:S04]  /*8cbc0*/  STL [R1+0x23c8], R16 ;  /* 0x0023c81001007387 */ /* 0x0003e80000100800 */
[----:B-1----:R-:W2:Y:S04]  /*8cbd0*/  LDL.LU.64 R16, [R1+0x3bb0] ;  /* 0x003bb00001107983 */ /* 0x002ea80000300a00 */
[----:B------:R1:W-:Y:S04]  /*8cbe0*/  STL.64 [R1+0x23d8], R20 ;  /* 0x0023d81401007387 */ /* 0x0003e80000100a00 */
[----:B-1----:R0:W4:Y:S01]  /*8cbf0*/  LDL.LU R21, [R1+0x3ba8] ;  /* 0x003ba80001157983 */ /* 0x0021220000300800 */
[----:B---3--:R-:W-:-:S02]  /*8cc00*/  SHF.R.S32.HI R7, RZ, 0x1f, R15 ;  /* 0x0000001fff077819 */ /* 0x008fc4000001140f */
[----:B------:R-:W-:-:S03]  /*8cc10*/  IADD3 R20, P4, R15, R5, RZ ;  /* 0x000000050f147210 */ /* 0x000fc60007f9e0ff */
[----:B------:R-:W-:Y:S02]  /*8cc20*/  IMAD.X R7, R7, 0x1, R2, P1 ;  /* 0x0000000107077824 */ /* 0x000fe400008e0602 */
[----:B------:R4:W-:Y:S04]  /*8cc30*/  STL [R1+0x23c0], R20 ;  /* 0x0023c01401007387 */ /* 0x0009e80000100800 */
[----:B----4-:R-:W3:Y:S04]  /*8cc40*/  LDL.LU.64 R20, [R1+0x3ba0] ;  /* 0x003ba00001147983 */ /* 0x010ee80000300a00 */
[----:B------:R1:W-:Y:S04]  /*8cc50*/  STL [R1+0x23d4], R7 ;  /* 0x0023d40701007387 */ /* 0x0003e80000100800 */
[----:B-1----:R-:W4:Y:S04]  /*8cc60*/  LDL.LU.64 R6, [R1+0x3b98] ;  /* 0x003b980001067983 */ /* 0x002f280000300a00 */
[----:B------:R1:W-:Y:S04]  /*8cc70*/  STL.64 [R1+0x3b78], R2 ;  /* 0x003b780201007387 */ /* 0x0003e80000100a00 */
[----:B-1----:R-:W2:Y:S01]  /*8cc80*/  LDL.64 R2, [R1+0x23c0] ;  /* 0x0023c00001027983 */ /* 0x002ea20000100a00 */
[----:B----4-:R-:W-:-:S03]  /*8cc90*/  IADD3 R14, P1, R15, R6, RZ ;  /* 0x000000060f0e7210 */ /* 0x010fc60007f3e0ff */
[----:B--2---:R1:W-:Y:S04]  /*8cca0*/  STL [R1+0x3b80], R2 ;  /* 0x003b800201007387 */ /* 0x0043e80000100800 */
[----:B-1----:R-:W2:Y:S04]  /*8ccb0*/  LDL R2, [R1+0x1b4] ;  /* 0x0001b40001027983 */ /* 0x002ea80000100800 */
[----:B------:R0:W2:Y:S04]  /*8ccc0*/  LDL.LU R15, [R1+0x3b94] ;  /* 0x003b9400010f7983 */ /* 0x0000a80000300800 */
[----:B------:R1:W-:Y:S04]  /*8ccd0*/  STL [R1+0x23b8], R14 ;  /* 0x0023b80e01007387 */ /* 0x0003e80000100800 */
[----:B-1----:R-:W4:Y:S04]  /*8cce0*/  LDL.LU R14, [R1+0x3b90] ;  /* 0x003b9000010e7983 */ /* 0x002f280000300800 */
[----:B------:R1:W-:Y:S04]  /*8ccf0*/  STL.64 [R1+0x3b88], R6 ;  /* 0x003b880601007387 */ /* 0x0003e80000100a00 */
[----:B-1----:R0:W3:Y:S04]  /*8cd00*/  LDL.64 R6, [R1+0x23c8] ;  /* 0x0023c80001067983 */ /* 0x0020e80000100a00 */
[----:B------:R1:W-:Y:S04]  /*8cd10*/  STL.64 [R1+0x3b68], R18 ;  /* 0x003b681201007387 */ /* 0x0003e80000100a00 */
[----:B-1----:R0:W2:Y:S04]  /*8cd20*/  LDL.64 R18, [R1+0x23b8] ;  /* 0x0023b80001127983 */ /* 0x0020a80000100a00 */
[----:B--2---:R-:W3:Y:S01]  /*8cd30*/  LDL.LU R19, [R1+0x11c] ;  /* 0x00011c0001137983 */ /* 0x004ee20000300800 */
[----:B------:R-:W-:-:S05]  /*8cd40*/  SHF.R.S32.HI R15, RZ, 0x1f, R2 ;  /* 0x0000001fff0f7819 */ /* 0x000fca0000011402 */
[----:B----4-:R-:W-:Y:S01]  /*8cd50*/  STL.64 [R1+0x3b70], R14 ;  /* 0x003b700e01007387 */ /* 0x010fe20000100a00 */
[----:B---3--:R-:W-:Y:S01]  /*8cd60*/  IMAD.X R7, R19, 0x1, R4, P2 ;  /* 0x0000000113077824 */ /* 0x008fe200010e0604 */
        /* <DEDUP_REMOVED lines=11> */
[----:B-1----:R-:W2:Y:S01]  /*8ce20*/  LDL.64 R6, [R1+0x23b0] ;  /* 0x0023b00001067983 */ /* 0x002ea20000100a00 */
[----:B------:R-:W-:Y:S01]  /*8ce30*/  IMAD.X R19, R19, 0x1, R8, P1 ;  /* 0x0000000113137824 */ /* 0x000fe200008e0608 */
[----:B----4-:R-:W-:-:S02]  /*8ce40*/  IADD3 R14, P4, R0, R3, RZ ;  /* 0x00000003000e7210 */ /* 0x010fc40007f9e0ff */
[----:B--2---:R-:W-:Y:S04]  /*8ce50*/  STL [R1+0x3b60], R6 ;  /* 0x003b600601007387 */ /* 0x004fe80000100800 */
[----:B------:R1:W-:Y:S04]  /*8ce60*/  STL [R1+0x23a8], R14 ;  /* 0x0023a80e01007387 */ /* 0x0003e80000100800 */
[----:B-1----:R-:W2:Y:S04]  /*8ce70*/  LDL.LU.64 R14, [R1+0x3b70] ;  /* 0x003b7000010e7983 */ /* 0x002ea80000300a00 */
[----:B------:R1:W-:Y:S04]  /*8ce80*/  STL [R1+0x23bc], R19 ;  /* 0x0023bc1301007387 */ /* 0x0003e80000100800 */
[----:B-1----:R-:W3:Y:S04]  /*8ce90*/  LDL.LU.64 R18, [R1+0x3b68] ;  /* 0x003b680001127983 */ /* 0x002ee80000300a00 */
[----:B------:R-:W-:Y:S04]  /*8cea0*/  STL.64 [R1+0x3b48], R8 ;  /* 0x003b480801007387 */ /* 0x000fe80000100a00 */
[----:B---3--:R1:W-:Y:S04]  /*8ceb0*/  STL.64 [R1+0x3b40], R18 ;  /* 0x003b401201007387 */ /* 0x0083e80000100a00 */
[----:B-1----:R0:W3:Y:S01]  /*8cec0*/  LDL.64 R18, [R1+0x23a8] ;  /* 0x0023a80001127983 */ /* 0x0020e20000100a00 */
[----:B------:R-:W-:Y:S01]  /*8ced0*/  IADD3 R6, P1, R0, R5, RZ ;  /* 0x0000000500067210 */ /* 0x000fe20007f3e0ff */
[----:B--2---:R-:W-:-:S02]  /*8cee0*/  IMAD.X R7, R15, 0x1, R2, P2 ;  /* 0x000000010f077824 */ /* 0x004fc400010e0602 */
[----:B---3--:R-:W2:Y:S04]  /*8cef0*/  LDL R19, [R1+0x1b0] ;  /* 0x0001b00001137983 */ /* 0x008ea80000100800 */
[----:B------:R1:W-:Y:S04]  /*8cf00*/  STL [R1+0x23a0], R6 ;  /* 0x0023a00601007387 */ /* 0x0003e80000100800 */
[----:B-1----:R0:W3:Y:S04]  /*8cf10*/  LDL.LU R6, [R1+0x3b60] ;  /* 0x003b600001067983 */ /* 0x0020e80000300800 */
[----:B------:R3:W-:Y:S04]  /*8cf20*/  STL [R1+0x23b4], R7 ;  /* 0x0023b40701007387 */ /* 0x0007e80000100800 */
[----:B---3--:R-:W3:Y:S04]  /*8cf30*/  LDL.LU.64 R6, [R1+0x3b58] ;  /* 0x003b580001067983 */ /* 0x008ee80000300a00 */
[----:B------:R1:W-:Y:S04]  /*8cf40*/  STL.64 [R1+0x3b30], R2 ;  /* 0x003b300201007387 */ /* 0x0003e80000100a00 */
[----:B-1----:R-:W4:Y:S01]  /*8cf50*/  LDL.64 R2, [R1+0x23a0] ;  /* 0x0023a00001027983 */ /* 0x002f220000100a00 */
[----:B---3--:R-:W-:-:S03]  /*8cf60*/  IADD3 R8, P2, R0, R6, RZ ;  /* 0x0000000600087210 */ /* 0x008fc60007f5e0ff */
[----:B----4-:R2:W-:Y:S04]  /*8cf70*/  STL [R1+0x3b38], R2 ;  /* 0x003b380201007387 */ /* 0x0105e80000100800 */
[----:B------:R-:W3:Y:S01]  /*8cf80*/  LDL.LU R0, [R1+0x3b50] ;  /* 0x003b500001007983 */ /* 0x000ee20000300800 */
[----:B--2---:R-:W-:Y:S01]  /*8cf90*/  SHF.R.S32.HI R2, RZ, 0x1f, R19 ;  /* 0x0000001fff027819 */ /* 0x004fe20000011413 */
[----:B------:R-:W-:Y:S02]  /*8cfa0*/  IMAD.X R19, R15, 0x1, R4, P4 ;  /* 0x000000010f137824 */ /* 0x000fe400020e0604 */
[----:B------:R1:W-:Y:S04]  /*8cfb0*/  STL [R1+0x2398], R8 ;  /* 0x0023980801007387 */ /* 0x0003e80000100800 */
[----:B-1----:R-:W2:Y:S04]  /*8cfc0*/  LDL.LU.64 R8, [R1+0x3b48] ;  /* 0x003b480001087983 */ /* 0x002ea80000300a00 */
[----:B------:R1:W-:Y:S04]  /*8cfd0*/  STL [R1+0x23ac], R19 ;  /* 0x0023ac1301007387 */ /* 0x0003e80000100800 */
[----:B------:R-:W-:Y:S04]  /*8cfe0*/  STL [R1+0x11c], R2 ;  /* 0x00011c0201007387 */ /* 0x000fe80000100800 */
[----:B-1----:R-:W4:Y:S04]  /*8cff0*/  LDL.LU.64 R18, [R1+0x3b40] ;  /* 0x003b400001127983 */ /* 0x002f280000300a00 */
[----:B------:R1:W-:Y:S04]  /*8d000*/  STL.64 [R1+0x3b20], R4 ;  /* 0x003b200401007387 */ /* 0x0003e80000100a00 */
[----:B-1----:R-:W3:Y:S04]  /*8d010*/  LDL.64 R4, [R1+0x2398] ;  /* 0x0023980001047983 */ /* 0x002ee80000100a00 */
[----:B---3--:R-:W-:Y:S04]  /*8d020*/  STL [R1+0x3b2c], R4 ;  /* 0x003b2c0401007387 */ /* 0x008fe80000100800 */
[----:B------:R1:W-:Y:S04]  /*8d030*/  STL.64 [R1+0x3b10], R26 ;  /* 0x003b101a01007387 */ /* 0x0003e80000100a00 */
        /* <DEDUP_REMOVED lines=9> */
[----:B---3--:R-:W-:-:S05]  /*8d0d0*/  IADD3 R4, P1, R26, R3, RZ ;  /* 0x000000031a047210 */ /* 0x008fca0007f3e0ff */
[----:B------:R1:W-:Y:S04]  /*8d0e0*/  STL [R1+0x2388], R4 ;  /* 0x0023880401007387 */ /* 0x0003e80000100800 */
[----:B-1----:R0:W3:Y:S01]  /*8d0f0*/  LDL.LU R4, [R1+0x3b2c] ;  /* 0x003b2c0001047983 */ /* 0x0020e20000300800 */
[----:B--2---:R-:W-:-:S03]  /*8d100*/  IMAD.X R5, R15, 0x1, R8, P2 ;  /* 0x000000010f057824 */ /* 0x004fc600010e0608 */
[----:B------:R-:W2:Y:S04]  /*8d110*/  LDL.LU R15, [R1+0x3b28] ;  /* 0x003b2800010f7983 */ /* 0x000ea80000300800 */
[----:B------:R3:W-:Y:S04]  /*8d120*/  STL [R1+0x239c], R5 ;  /* 0x00239c0501007387 */ /* 0x0007e80000100800 */
[----:B---3--:R-:W3:Y:S04]  /*8d130*/  LDL.LU.64 R4, [R1+0x3b20] ;  /* 0x003b200001047983 */ /* 0x008ee80000300a00 */
[----:B------:R-:W-:Y:S04]  /*8d140*/  STL.64 [R1+0x3b00], R8 ;  /* 0x003b000801007387 */ /* 0x000fe80000100a00 */
[----:B------:R1:W-:Y:S04]  /*8d150*/  STL [R1+0x3b08], R9 ;  /* 0x003b080901007387 */ /* 0x0003e80000100800 */
[----:B-1----:R0:W4:Y:S04]  /*8d160*/  LDL.64 R8, [R1+0x2388] ;  /* 0x0023880001087983 */ /* 0x0021280000100a00 */
[----:B----4-:R-:W4:Y:S04]  /*8d170*/  LDL R9, [R1+0x11c] ;  /* 0x00011c0001097983 */ /* 0x010f280000100800 */
[----:B------:R-:W-:Y:S01]  /*8d180*/  STL.64 [R1+0x3af8], R18 ;  /* 0x003af81201007387 */ /* 0x000fe20000100a00 */
[----:B----4-:R-:W-:-:S05]  /*8d190*/  IMAD.X R7, R9, 0x1, R2, P4 ;  /* 0x0000000109077824 */ /* 0x010fca00020e0602 */
[----:B------:R1:W-:Y:S04]  /*8d1a0*/  STL [R1+0x2394], R7 ;  /* 0x0023940701007387 */ /* 0x0003e80000100800 */
[----:B-1----:R-:W4:Y:S01]  /*8d1b0*/  LDL.LU.64 R6, [R1+0x3b18] ;  /* 0x003b180001067983 */ /* 0x002f220000300a00 */
[C---:B---3--:R-:W-:Y:S01]  /*8d1c0*/  IADD3 R18, P2, R26.reuse, R5, RZ ;  /* 0x000000051a127210 */ /* 0x048fe20007f5e0ff */
[----:B------:R-:W-:Y:S01]  /*8d1d0*/  IMAD.X R9, R9, 0x1, R4, P1 ;  /* 0x0000000109097824 */ /* 0x000fe200008e0604 */
[----:B--2---:R-:W-:Y:S02]  /*8d1e0*/  SHF.R.S32.HI R19, RZ, 0x1f, R15 ;  /* 0x0000001fff137819 */ /* 0x004fe4000001140f */
[----:B----4-:R-:W-:-:S05]  /*8d1f0*/  IADD3 R26, P4, R26, R6, RZ ;  /* 0x000000061a1a7210 */ /* 0x010fca0007f9e0ff */
[----:B------:R1:W-:Y:S04]  /*8d200*/  STL [R1+0x2378], R26 ;  /* 0x0023781a01007387 */ /* 0x0003e80000100800 */
[----:B-1----:R-:W2:Y:S04]  /*8d210*/  LDL.LU.64 R26, [R1+0x3b10] ;  /* 0x003b1000011a7983 */ /* 0x002ea80000300a00 */
[----:B------:R-:W-:Y:S04]  /*8d220*/  STL [R1+0x118], R19 ;  /* 0x0001181301007387 */ /* 0x000fe80000100800 */
[----:B------:R1:W-:Y:S04]  /*8d230*/  STL [R1+0x238c], R9 ;  /* 0x00238c0901007387 */ /* 0x0003e80000100800 */
[----:B-1----:R0:W3:Y:S04]  /*8d240*/  LDL.LU R9, [R1+0x3b08] ;  /* 0x003b080001097983 */ /* 0x0020e80000300800 */
[----:B------:R1:W-:Y:S04]  /*8d250*/  STL [R1+0x3ae8], R4 ;  /* 0x003ae80401007387 */ /* 0x0003e80000100800 */
[----:B-1----:R-:W4:Y:S01]  /*8d260*/  LDL.LU R4, [R1+0x11c] ;  /* 0x00011c0001047983 */ /* 0x002f220000300800 */
[----:B------:R-:W-:-:S05]  /*8d270*/  IADD3 R8, P1, R15, R0, RZ ;  /* 0x000000000f087210 */ /* 0x000fca0007f3e0ff */
[----:B------:R3:W-:Y:S04]  /*8d280*/  STL [R1+0x2370], R8 ;  /* 0x0023700801007387 */ /* 0x0007e80000100800 */
[----:B---3--:R-:W3:Y:S01]  /*8d290*/  LDL.LU.64 R8, [R1+0x3b00] ;  /* 0x003b000001087983 */ /* 0x008ee20000300a00 */
[----:B----4-:R-:W-:-:S05]  /*8d2a0*/  IMAD.X R19, R4, 0x1, R7, P2 ;  /* 0x0000000104137824 */ /* 0x010fca00010e0607 */
[----:B------:R1:W-:Y:S04]  /*8d2b0*/  STL.64 [R1+0x2380], R18 ;  /* 0x0023801201007387 */ /* 0x0003e80000100a00 */
[----:B-1----:R-:W4:Y:S04]  /*8d2c0*/  LDL.LU.64 R18, [R1+0x3af8] ;  /* 0x003af80001127983 */ /* 0x002f280000300a00 */
[----:B------:R1:W-:Y:S04]  /*8d2d0*/  STL.64 [R1+0x3af0], R4 ;  /* 0x003af00401007387 */ /* 0x0003e80000100a00 */
[----:B------:R0:W-:Y:S01]  /*8d2e0*/  STL.64 [R1+0x3ae0], R6 ;  /* 0x003ae00601007387 */ /* 0x0001e20000100a00 */
[----:B-1----:R-:W-:-:S03]  /*8d2f0*/  IADD3 R4, P2, R15, R3, RZ ;  /* 0x000000030f047210 */ /* 0x002fc60007f5e0ff */
[----:B0-----:R0:W3:Y:S04]  /*8d300*/  LDL.64 R6, [R1+0x2370] ;  /* 0x0023700001067983 */ /* 0x0010e80000100a00 */
[----:B------:R-:W-:Y:S04]  /*8d310*/  STL [R1+0x3ab4], R14 ;  /* 0x003ab40e01007387 */ /* 0x000fe80000100800 */
[----:B------:R1:W-:Y:S04]  /*8d320*/  STL.64 [R1+0x3ac0], R28 ;  /* 0x003ac01c01007387 */ /* 0x0003e80000100a00 */
[----:B-1----:R-:W4:Y:S04]  /*8d330*/  LDL R28, [R1+0x1a8] ;  /* 0x0001a800011c7983 */ /* 0x002f280000100800 */
[----:B------:R1:W-:Y:S04]  /*8d340*/  STL [R1+0x3ab8], R24 ;  /* 0x003ab81801007387 */ /* 0x0003e80000100800 */
[----:B-1----:R-:W3:Y:S04]  /*8d350*/  LDL.LU R24, [R1+0x118] ;  /* 0x0001180001187983 */ /* 0x002ee80000300800 */
[----:B--2---:R1:W-:Y:S04]  /*8d360*/  STL.64 [R1+0x3ac8], R26 ;  /* 0x003ac81a01007387 */ /* 0x0043e80000100a00 */
[----:B-1----:R0:W2:Y:S04]  /*8d370*/  LDL.64 R26, [R1+0x2378] ;  /* 0x00237800011a7983 */ /* 0x0020a80000100a00 */
[----:B------:R1:W-:Y:S04]  /*8d380*/  STL [R1+0x2368], R4 ;  /* 0x0023680401007387 */ /* 0x0003e80000100800 */
[----:B-1----:R-:W2:Y:S01]  /*8d390*/  LDL.LU.64 R4, [R1+0x3af0] ;  /* 0x003af00001047983 */ /* 0x002ea20000300a00 */
[----:B---3--:R-:W-:-:S02]  /*8d3a0*/  IMAD.X R7, R24, 0x1, R2, P1 ;  /* 0x0000000118077824 */ /* 0x008fc400008e0602 */
[----:B--2---:R-:W-:Y:S02]  /*8d3b0*/  IMAD.X R27, R4, 0x1, R8, P4 ;  /* 0x00000001041b7824 */ /* 0x004fe400020e0608 */
[----:B------:R-:W2:Y:S04]  /*8d3c0*/  LDL.LU R4, [R1+0x3ae8] ;  /* 0x003ae80001047983 */ /* 0x000ea80000300800 */
[----:B------:R-:W-:Y:S04]  /*8d3d0*/  STL.64 [R1+0x3ad0], R8 ;  /* 0x003ad00801007387 */ /* 0x000fe80000100a00 */
[----:B------:R1:W-:Y:S04]  /*8d3e0*/  STL [R1+0x3ad8], R9 ;  /* 0x003ad80901007387 */ /* 0x0003e80000100800 */
[----:B-1----:R0:W2:Y:S04]  /*8d3f0*/  LDL.64 R8, [R1+0x2368] ;  /* 0x0023680001087983 */ /* 0x0020a80000100a00 */
[----:B------:R-:W-:Y:S04]  /*8d400*/  STL [R1+0x237c], R27 ;  /* 0x00237c1b01007387 */ /* 0x000fe80000100800 */
[----:B------:R1:W-:Y:S04]  /*8d410*/  STL [R1+0x2374], R7 ;  /* 0x0023740701007387 */ /* 0x0003e80000100800 */
[----:B-1----:R-:W3:Y:S01]  /*8d420*/  LDL.LU.64 R6, [R1+0x3ae0] ;  /* 0x003ae00001067983 */ /* 0x002ee20000300a00 */
[----:B------:R-:W-:Y:S01]  /*8d430*/  IADD3 R26, P4, R15, R5, RZ ;  /* 0x000000050f1a7210 */ /* 0x000fe20007f9e0ff */
[----:B--2---:R-:W-:-:S05]  /*8d440*/  IMAD.X R9, R24, 0x1, R4, P2 ;  /* 0x0000000118097824 */ /* 0x004fca00010e0604 */
[----:B------:R1:W-:Y:S01]  /*8d450*/  STL [R1+0x236c], R9 ;  /* 0x00236c0901007387 */ /* 0x0003e20000100800 */
[----:B---3--:R-:W-:Y:S02]  /*8d460*/  IADD3 R14, P1, R15, R6, RZ ;  /* 0x000000060f0e7210 */ /* 0x008fe40007f3e0ff */
[----:B----4-:R-:W-:-:S05]  /*8d470*/  SHF.R.S32.HI R15, RZ, 0x1f, R28 ;  /* 0x0000001fff0f7819 */ /* 0x010fca000001141c */
[----:B------:R-:W-:Y:S04]  /*8d480*/  STL [R1+0x11c], R15 ;  /* 0x00011c0f01007387 */ /* 0x000fe80000100800 */
[----:B-1----:R0:W2:Y:S01]  /*8d490*/  LDL.LU R9, [R1+0x3ad8] ;  /* 0x003ad80001097983 */ /* 0x0020a20000300800 */
[----:B------:R-:W-:Y:S01]  /*8d4a0*/  IADD3 R8, P2, R28, R0, RZ ;  /* 0x000000001c087210 */ /* 0x000fe20007f5e0ff */
[----:B------:R-:W-:-:S04]  /*8d4b0*/  IMAD.X R27, R24, 0x1, R7, P4 ;  /* 0x00000001181b7824 */ /* 0x000fc800020e0607 */
[----:B------:R2:W-:Y:S04]  /*8d4c0*/  STL [R1+0x2350], R8 ;  /* 0x0023500801007387 */ /* 0x0005e80000100800 */
[----:B--2---:R-:W2:Y:S04]  /*8d4d0*/  LDL.LU.64 R8, [R1+0x3ad0] ;  /* 0x003ad00001087983 */ /* 0x004ea80000300a00 */
[----:B------:R1:W-:Y:S04]  /*8d4e0*/  STL.64 [R1+0x2360], R26 ;  /* 0x0023601a01007387 */ /* 0x0003e80000100a00 */
[----:B-1----:R-:W3:Y:S01]  /*8d4f0*/  LDL.LU.64 R26, [R1+0x3ac8] ;  /* 0x003ac800011a7983 */ /* 0x002ee20000300a00 */
[----:B------:R-:W-:-:S05]  /*8d500*/  IADD3 R28, P4, R28, R3, RZ ;  /* 0x000000031c1c7210 */ /* 0x000fca0007f9e0ff */
[----:B------:R1:W-:Y:S04]  /*8d510*/  STL [R1+0x2348], R28 ;  /* 0x0023481c01007387 */ /* 0x0003e80000100800 */
[----:B-1----:R-:W4:Y:S01]  /*8d520*/  LDL.LU.64 R28, [R1+0x3ac0] ;  /* 0x003ac000011c7983 */ /* 0x002f220000300a00 */
[----:B--2---:R-:W-:-:S03]  /*8d530*/  IMAD.X R15, R24, 0x1, R8, P1 ;  /* 0x00000001180f7824 */ /* 0x004fc600008e0608 */
[----:B------:R-:W2:Y:S04]  /*8d540*/  LDL.LU R24, [R1+0x3ab8] ;  /* 0x003ab80001187983 */ /* 0x000ea80000300800 */
[----:B------:R1:W-:Y:S04]  /*8d550*/  STL.64 [R1+0x2358], R14 ;  /* 0x0023580e01007387 */ /* 0x0003e80000100a00 */
[----:B-1----:R-:W4:Y:S04]  /*8d560*/  LDL.LU R14, [R1+0x3ab4] ;  /* 0x003ab400010e7983 */ /* 0x002f280000300800 */
[----:B---3--:R-:W-:Y:S04]  /*8d570*/  STL.64 [R1+0x3aa0], R26 ;  /* 0x003aa01a01007387 */ /* 0x008fe80000100a00 */
[----:B------:R-:W-:Y:S04]  /*8d580*/  STL.64 [R1+0x3aa8], R8 ;  /* 0x003aa80801007387 */ /* 0x000fe80000100a00 */
[----:B------:R1:W-:Y:S04]  /*8d590*/  STL [R1+0x3ab0], R9 ;  /* 0x003ab00901007387 */ /* 0x0003e80000100800 */
[----:B-1----:R0:W3:Y:S04]  /*8d5a0*/  LDL.64 R8, [R1+0x2348] ;  /* 0x0023480001087983 */ /* 0x0020e80000100a00 */
[----:B---3--:R-:W3:Y:S04]  /*8d5b0*/  LDL.LU R9, [R1+0x1a8] ;  /* 0x0001a80001097983 */ /* 0x008ee80000300800 */
[----:B------:R1:W-:Y:S04]  /*8d5c0*/  STL.64 [R1+0x3a90], R10 ;  /* 0x003a900a01007387 */ /* 0x0003e80000100a00 */
[----:B-1----:R0:W2:Y:S04]  /*8d5d0*/  LDL.64 R10, [R1+0x2350] ;  /* 0x00235000010a7983 */ /* 0x0020a80000100a00 */
[----:B--2---:R-:W2:Y:S04]  /*8d5e0*/  LDL R11, [R1+0x11c] ;  /* 0x00011c00010b7983 */ /* 0x004ea80000100800 */
[----:B------:R-:W4:Y:S01]  /*8d5f0*/  LDL.LU R15, [R1+0x198] ;  /* 0x00019800010f7983 */ /* 0x000f220000300800 */
[----:B--2---:R-:W-:-:S03]  /*8d600*/  IMAD.X R11, R11, 0x1, R2, P2 ;  /* 0x000000010b0b7824 */ /* 0x004fc600010e0602 */
[----:B----4-:R1:W-:Y:S04]  /*8d610*/  STL [R1+0x3a30], R15 ;  /* 0x003a300f01007387 */ /* 0x0103e80000100800 */
[----:B-1----:R-:W2:Y:S04]  /*8d620*/  LDL.LU R15, [R1+0x1a4] ;  /* 0x0001a400010f7983 */ /* 0x002ea80000300800 */
[----:B------:R-:W-:Y:S04]  /*8d630*/  STL.64 [R1+0x3a98], R24 ;  /* 0x003a981801007387 */ /* 0x000fe80000100a00 */
[----:B------:R1:W-:Y:S04]  /*8d640*/  STL [R1+0x2354], R11 ;  /* 0x0023540b01007387 */ /* 0x0003e80000100800 */
[----:B-1----:R-:W4:Y:S01]  /*8d650*/  LDL.LU R11, [R1+0x11c] ;  /* 0x00011c00010b7983 */ /* 0x002f220000300800 */
[----:B---3--:R-:W-:-:S02]  /*8d660*/  IADD3 R26, P1, R9, R5, RZ ;  /* 0x00000005091a7210 */ /* 0x008fc40007f3e0ff */
[----:B------:R-:W-:Y:S02]  /*8d670*/  IADD3 R10, P2, R9, R6, RZ ;  /* 0x00000006090a7210 */ /* 0x000fe40007f5e0ff */
[----:B--2---:R-:W-:Y:S01]  /*8d680*/  SHF.R.S32.HI R24, RZ, 0x1f, R15 ;  /* 0x0000001fff187819 */ /* 0x004fe2000001140f */
[----:B----4-:R-:W-:-:S05]  /*8d690*/  IMAD.X R9, R11, 0x1, R4, P4 ;  /* 0x000000010b097824 */ /* 0x010fca00020e0604 */
[----:B------:R1:W-:Y:S04]  /*8d6a0*/  STL [R1+0x234c], R9 ;  /* 0x00234c0901007387 */ /* 0x0003e80000100800 */
[----:B------:R-:W-:Y:S04]  /*8d6b0*/  STL [R1+0x118], R24 ;  /* 0x0001181801007387 */ /* 0x000fe80000100800 */
[----:B-1----:R0:W2:Y:S01]  /*8d6c0*/  LDL.LU R9, [R1+0x3ab0] ;  /* 0x003ab00001097983 */ /* 0x0020a20000300800 */
[----:B------:R-:W-:-:S05]  /*8d6d0*/  IADD3 R8, P4, R15, R0, RZ ;  /* 0x000000000f087210 */ /* 0x000fca0007f9e0ff */
[----:B------:R2:W-:Y:S01]  /*8d6e0*/  STL [R1+0x2330], R8 ;  /* 0x0023300801007387 */ /* 0x0005e20000100800 */
[----:B------:R-:W-:-:S03]  /*8d6f0*/  IMAD.X R27, R11, 0x1, R7, P1 ;  /* 0x000000010b1b7824 */ /* 0x000fc600008e0607 */
[----:B--2---:R-:W2:Y:S01]  /*8d700*/  LDL.LU.64 R8, [R1+0x3aa8] ;  /* 0x003aa80001087983 */ /* 0x004ea20000300a00 */
[----:B------:R-:W-:-:S03]  /*8d710*/  IADD3 R24, P1, R15, R3, RZ ;  /* 0x000000030f187210 */ /* 0x000fc60007f3e0ff */
[----:B------:R1:W-:Y:S04]  /*8d720*/  STL.64 [R1+0x2340], R26 ;  /* 0x0023401a01007387 */ /* 0x0003e80000100a00 */
[----:B-1----:R-:W3:Y:S04]  /*8d730*/  LDL.LU.64 R26, [R1+0x3aa0] ;  /* 0x003aa000011a7983 */ /* 0x002ee80000300a00 */
[----:B------:R1:W-:Y:S04]  /*8d740*/  STL.64 [R1+0x3a88], R6 ;  /* 0x003a880601007387 */ /* 0x0003e80000100a00 */
[----:B-1----:R0:W4:Y:S04]  /*8d750*/  LDL.64 R6, [R1+0x2330] ;  /* 0x0023300001067983 */ /* 0x0021280000100a00 */
[----:B------:R-:W-:Y:S04]  /*8d760*/  STL.64 [R1+0x3a80], R18 ;  /* 0x003a801201007387 */ /* 0x000fe80000100a00 */
[----:B------:R1:W-:Y:S04]  /*8d770*/  STL [R1+0x2328], R24 ;  /* 0x0023281801007387 */ /* 0x0003e80000100800 */
[----:B-1----:R-:W3:Y:S01]  /*8d780*/  LDL.LU.64 R24, [R1+0x3a98] ;  /* 0x003a980001187983 */ /* 0x002ee20000300a00 */
[----:B--2---:R-:W-:-:S05]  /*8d790*/  IMAD.X R11, R11, 0x1, R8, P2 ;  /* 0x000000010b0b7824 */ /* 0x004fca00010e0608 */
[----:B------:R1:W-:Y:S04]  /*8d7a0*/  STL.64 [R1+0x2338], R10 ;  /* 0x0023380a01007387 */ /* 0x0003e80000100a00 */
[----:B-1----:R-:W2:Y:S01]  /*8d7b0*/  LDL.LU.64 R10, [R1+0x3a90] ;  /* 0x003a9000010a7983 */ /* 0x002ea20000300a00 */
[----:B----4-:R-:W-:-:S05]  /*8d7c0*/  SHF.R.S32.HI R7, RZ, 0x1f, R15 ;  /* 0x0000001fff077819 */ /* 0x010fca000001140f */
[----:B------:R-:W-:Y:S01]  /*8d7d0*/  IMAD.X R7, R7, 0x1, R2, P4 ;  /* 0x0000000107077824 */ /* 0x000fe200020e0602 */
[----:B--2---:R1:W-:Y:S04]  /*8d7e0*/  STL.64 [R1+0x3a68], R10 ;  /* 0x003a680a01007387 */ /* 0x0043e80000100a00 */
[----:B---3--:R-:W-:Y:S04]  /*8d7f0*/  STL.64 [R1+0x3a70], R24 ;  /* 0x003a701801007387 */ /* 0x008fe80000100a00 */
[----:B------:R2:W-:Y:S01]  /*8d800*/  STL [R1+0x3a78], R25 ;  /* 0x003a781901007387 */ /* 0x0005e20000100800 */
[----:B-1----:R-:W-:-:S03]  /*8d810*/  IADD3 R10, P2, R15, R5, RZ ;  /* 0x000000050f0a7210 */ /* 0x002fc60007f5e0ff */
[----:B--2---:R0:W2:Y:S04]  /*8d820*/  LDL.64 R24, [R1+0x2328] ;  /* 0x0023280001187983 */ /* 0x0040a80000100a00 */
[----:B------:R1:W-:Y:S04]  /*8d830*/  STL [R1+0x3a60], R5 ;  /* 0x003a600501007387 */ /* 0x0003e80000100800 */
[----:B-1----:R-:W3:Y:S04]  /*8d840*/  LDL R5, [R1+0x1a0] ;  /* 0x0001a00001057983 */ /* 0x002ee80000100800 */
[----:B------:R1:W-:Y:S04]  /*8d850*/  STL [R1+0x2334], R7 ;  /* 0x0023340701007387 */ /* 0x0003e80000100800 */
[----:B-1----:R-:W4:Y:S02]  /*8d860*/  LDL.LU.64 R6, [R1+0x3a88] ;  /* 0x003a880001067983 */ /* 0x002f240000300a00 */
[----:B----4-:R-:W-:-:S05]  /*8d870*/  IADD3 R18, P4, R15, R6, RZ ;  /* 0x000000060f127210 */ /* 0x010fca0007f9e0ff */
[----:B------:R1:W-:Y:S04]  /*8d880*/  STL [R1+0x2318], R18 ;  /* 0x0023181201007387 */ /* 0x0003e80000100800 */
[----:B-1----:R-:W4:Y:S04]  /*8d890*/  LDL.LU.64 R18, [R1+0x3a80] ;  /* 0x003a800001127983 */ /* 0x002f280000300a00 */
[----:B----4-:R1:W-:Y:S04]  /*8d8a0*/  STL.64 [R1+0x3a58], R18 ;  /* 0x003a581201007387 */ /* 0x0103e80000100a00 */
[----:B-1----:R0:W4:Y:S04]  /*8d8b0*/  LDL.64 R18, [R1+0x2318] ;  /* 0x0023180001127983 */ /* 0x0021280000100a00 */
[----:B----4-:R-:W2:Y:S02]  /*8d8c0*/  LDL.LU R19, [R1+0x118] ;  /* 0x0001180001137983 */ /* 0x010ea40000300800 */
[----:B--2---:R-:W-:-:S05]  /*8d8d0*/  IMAD.X R25, R19, 0x1, R4, P1 ;  /* 0x0000000113197824 */ /* 0x004fca00008e0604 */
[----:B------:R1:W-:Y:S04]  /*8d8e0*/  STL [R1+0x232c], R25 ;  /* 0x00232c1901007387 */ /* 0x0003e80000100800 */
[----:B-1----:R0:W2:Y:S01]  /*8d8f0*/  LDL.LU R25, [R1+0x3a78] ;  /* 0x003a780001197983 */ /* 0x0020a20000300800 */
[----:B---3--:R-:W-:Y:S01]  /*8d900*/  IADD3 R24, P1, R5, R0, RZ ;  /* 0x0000000005187210 */ /* 0x008fe20007f3e0ff */
[----:B------:R-:W-:-:S04]  /*8d910*/  IMAD.X R11, R19, 0x1, R7, P2 ;  /* 0x00000001130b7824 */ /* 0x000fc800010e0607 */
[----:B------:R2:W-:Y:S04]  /*8d920*/  STL [R1+0x2310], R24 ;  /* 0x0023101801007387 */ /* 0x0005e80000100800 */
[----:B--2---:R-:W2:Y:S04]  /*8d930*/  LDL.LU.64 R24, [R1+0x3a70] ;  /* 0x003a700001187983 */ /* 0x004ea80000300a00 */
[----:B------:R1:W-:Y:S04]  /*8d940*/  STL.64 [R1+0x2320], R10 ;  /* 0x0023200a01007387 */ /* 0x0003e80000100a00 */
[----:B-1----:R-:W3:Y:S01]  /*8d950*/  LDL.LU.64 R10, [R1+0x3a68] ;  /* 0x003a6800010a7983 */ /* 0x002ee20000300a00 */
[----:B------:R-:W-:-:S03]  /*8d960*/  IMAD.X R19, R19, 0x1, R8, P4 ;  /* 0x0000000113137824 */ /* 0x000fc600020e0608 */
[----:B------:R1:W-:Y:S01]  /*8d970*/  STL.64 [R1+0x3a48], R28 ;  /* 0x003a481c01007387 */ /* 0x0003e20000100a00 */
[----:B------:R-:W-:-:S03]  /*8d980*/  SHF.R.S32.HI R15, RZ, 0x1f, R5 ;  /* 0x0000001fff0f7819 */ /* 0x000fc60000011405 */
[----:B------:R-:W-:Y:S01]  /*8d990*/  STL [R1+0x3a50], R29 ;  /* 0x003a501d01007387 */ /* 0x000fe20000100800 */
[----:B-1----:R-:W-:-:S03]  /*8d9a0*/  IADD3 R28, P2, R5, R3, RZ ;  /* 0x00000003051c7210 */ /* 0x002fc60007f5e0ff */
[----:B---3--:R1:W-:Y:S04]  /*8d9b0*/  STL.64 [R1+0x3a38], R10 ;  /* 0x003a380a01007387 */ /* 0x0083e80000100a00 */
[----:B-1----:R-:W3:Y:S04]  /*8d9c0*/  LDL R10, [R1+0x19c] ;  /* 0x00019c00010a7983 */ /* 0x002ee80000100800 */
[----:B------:R-:W4:Y:S04]  /*8d9d0*/  LDL.LU R5, [R1+0x3a60] ;  /* 0x003a600001057983 */ /* 0x000f280000300800 */
[----:B------:R-:W4:Y:S04]  /*8d9e0*/  LDL.LU R29, [R1+0x1a0] ;  /* 0x0001a000011d7983 */ /* 0x000f280000300800 */
[----:B------:R1:W-:Y:S04]  /*8d9f0*/  STL [R1+0x231c], R19 ;  /* 0x00231c1301007387 */ /* 0x0003e80000100800 */
[----:B-1----:R-:W2:Y:S04]  /*8da00*/  LDL.LU.64 R18, [R1+0x3a58] ;  /* 0x003a580001127983 */ /* 0x002ea80000300a00 */
[----:B------:R-:W-:Y:S04]  /*8da10*/  STL.64 [R1+0x3a40], R8 ;  /* 0x003a400801007387 */ /* 0x000fe80000100a00 */
[----:B--2---:R1:W-:Y:S04]  /*8da20*/  STL.64 [R1+0x3a28], R18 ;  /* 0x003a281201007387 */ /* 0x0043e80000100a00 */
[----:B-1----:R0:W2:Y:S01]  /*8da30*/  LDL.64 R18, [R1+0x2310] ;  /* 0x0023100001127983 */ /* 0x0020a20000100a00 */
[----:B----4-:R-:W-:-:S02]  /*8da40*/  IADD3 R8, P4, R29, R5, RZ ;  /* 0x000000051d087210 */ /* 0x010fc40007f9e0ff */
[----:B---3--:R-:W-:Y:S01]  /*8da50*/  SHF.R.S32.HI R9, RZ, 0x1f, R10 ;  /* 0x0000001fff097819 */ /* 0x008fe2000001140a */
[----:B--2---:R-:W-:Y:S01]  /*8da60*/  IMAD.X R19, R15, 0x1, R2, P1 ;  /* 0x000000010f137824 */ /* 0x004fe200008e0602 */
[----:B------:R-:W-:Y:S01]  /*8da70*/  IADD3 R18, P1, R29, R6, RZ ;  /* 0x000000061d127210 */ /* 0x000fe20007f3e0ff */
[----:B------:R-:W-:-:S03]  /*8da80*/  IMAD.X R29, R15, 0x1, R4, P2 ;  /* 0x000000010f1d7824 */ /* 0x000fc600010e0604 */
[----:B------:R-:W-:Y:S04]  /*8da90*/  STL [R1+0x2314], R19 ;  /* 0x0023141301007387 */ /* 0x000fe80000100800 */
[----:B------:R1:W-:Y:S04]  /*8daa0*/  STL.64 [R1+0x2308], R28 ;  /* 0x0023081c01007387 */ /* 0x0003e80000100a00 */
[----:B------:R2:W-:Y:S04]  /*8dab0*/  STL [R1+0x118], R9 ;  /* 0x0001180901007387 */ /* 0x0005e80000100800 */
[----:B-1----:R0:W3:Y:S01]  /*8dac0*/  LDL.LU R29, [R1+0x3a50] ;  /* 0x003a5000011d7983 */ /* 0x0020e20000300800 */
[----:B------:R-:W-:Y:S01]  /*8dad0*/  IADD3 R28, P2, R10, R0, RZ ;  /* 0x000000000a1c7210 */ /* 0x000fe20007f5e0ff */
[----:B--2---:R-:W-:-:S04]  /*8dae0*/  IMAD.X R9, R15, 0x1, R7, P4 ;  /* 0x000000010f097824 */ /* 0x004fc800020e0607 */
[----:B------:R3:W-:Y:S04]  /*8daf0*/  STL [R1+0x22f0], R28 ;  /* 0x0022f01c01007387 */ /* 0x0007e80000100800 */
[----:B---3--:R-:W2:Y:S04]  /*8db00*/  LDL.LU.64 R28, [R1+0x3a48] ;  /* 0x003a4800011c7983 */ /* 0x008ea80000300a00 */
[----:B------:R1:W-:Y:S04]  /*8db10*/  STL.64 [R1+0x2300], R8 ;  /* 0x0023000801007387 */ /* 0x0003e80000100a00 */
[----:B-1----:R-:W3:Y:S01]  /*8db20*/  LDL.LU.64 R8, [R1+0x3a40] ;  /* 0x003a400001087983 */ /* 0x002ee20000300a00 */
[----:B------:R-:W-:-:S05]  /*8db30*/  IADD3 R10, P4, R10, R3, RZ ;  /* 0x000000030a0a7210 */ /* 0x000fca0007f9e0ff */
[----:B------:R1:W-:Y:S04]  /*8db40*/  STL [R1+0x22e8], R10 ;  /* 0x0022e80a01007387 */ /* 0x0003e80000100800 */
[----:B-1----:R-:W4:Y:S01]  /*8db50*/  LDL.LU.64 R10, [R1+0x3a38] ;  /* 0x003a3800010a7983 */ /* 0x002f220000300a00 */
[----:B---3--:R-:W-:-:S03]  /*8db60*/  IMAD.X R19, R15, 0x1, R8, P1 ;  /* 0x000000010f137824 */ /* 0x008fc600008e0608 */
[----:B------:R-:W3:Y:S04]  /*8db70*/  LDL.LU R15, [R1+0x3a30] ;  /* 0x003a3000010f7983 */ /* 0x000ee80000300800 */
[----:B------:R1:W-:Y:S04]  /*8db80*/  STL.64 [R1+0x22f8], R18 ;  /* 0x0022f81201007387 */ /* 0x0003e80000100a00 */
[----:B-1----:R-:W2:Y:S04]  /*8db90*/  LDL.LU.64 R18, [R1+0x3a28] ;  /* 0x003a280001127983 */ /* 0x002ea80000300a00 */
[----:B------:R1:W-:Y:S04]  /*8dba0*/  STL [R1+0x3a00], R9 ;  /* 0x003a000901007387 */ /* 0x0003e80000100800 */
[----:B-1----:R-:W4:Y:S04]  /*8dbb0*/  LDL.LU R9, [R1+0x19c] ;  /* 0x00019c0001097983 */ /* 0x002f280000300800 */
[----:B--2---:R-:W-:Y:S04]  /*8dbc0*/  STL.64 [R1+0x3a20], R18 ;  /* 0x003a201201007387 */ /* 0x004fe80000100a00 */
[----:B------:R1:W-:Y:S04]  /*8dbd0*/  STL.64 [R1+0x39f8], R20 ;  /* 0x0039f81401007387 */ /* 0x0003e80000100a00 */
[----:B-1----:R0:W2:Y:S04]  /*8dbe0*/  LDL.64 R20, [R1+0x22e8] ;  /* 0x0022e80001147983 */ /* 0x0020a80000100a00 */
[----:B------:R-:W-:Y:S04]  /*8dbf0*/  STL.64 [R1+0x3a08], R16 ;  /* 0x003a081001007387 */ /* 0x000fe80000100a00 */
[----:B------:R1:W-:Y:S04]  /*8dc00*/  STL [R1+0x3a10], R17 ;  /* 0x003a101101007387 */ /* 0x0003e80000100800 */
[----:B-1----:R0:W3:Y:S04]  /*8dc10*/  LDL.64 R16, [R1+0x22f0] ;  /* 0x0022f00001107983 */ /* 0x0020e80000100a00 */
[----:B------:R1:W-:Y:S04]  /*8dc20*/  STL [R1+0x3a14], R28 ;  /* 0x003a141c01007387 */ /* 0x0003e80000100800 */
[----:B-1----:R-:W3:Y:S01]  /*8dc30*/  LDL.LU R28, [R1+0x118] ;  /* 0x00011800011c7983 */ /* 0x002ee20000300800 */
[----:B----4-:R-:W-:-:S03]  /*8dc40*/  IADD3 R18, P1, R9, R5, RZ ;  /* 0x0000000509127210 */ /* 0x010fc60007f3e0ff */
[----:B------:R-:W-:Y:S01]  /*8dc50*/  STL.64 [R1+0x3a18], R10 ;  /* 0x003a180a01007387 */ /* 0x000fe20000100a00 */
[C---:B---3--:R-:W-:Y:S02]  /*8dc60*/  IMAD.X R17, R28.reuse, 0x1, R2, P2 ;  /* 0x000000011c117824 */ /* 0x048fe400010e0602 */
[C---:B--2---:R-:W-:Y:S02]  /*8dc70*/  IMAD.X R21, R28.reuse, 0x1, R4, P4 ;  /* 0x000000011c157824 */ /* 0x044fe400020e0604 */
[----:B------:R-:W-:Y:S01]  /*8dc80*/  IMAD.X R19, R28, 0x1, R7, P1 ;  /* 0x000000011c137824 */ /* 0x000fe200008e0607 */
[----:B------:R-:W-:Y:S04]  /*8dc90*/  STL [R1+0x22f4], R17 ;  /* 0x0022f41101007387 */ /* 0x000fe80000100800 */
[----:B------:R-:W-:Y:S04]  /*8dca0*/  STL [R1+0x22ec], R21 ;  /* 0x0022ec1501007387 */ /* 0x000fe80000100800 */
[----:B------:R1:W-:Y:S04]  /*8dcb0*/  STL.64 [R1+0x22e0], R18 ;  /* 0x0022e01201007387 */ /* 0x0003e80000100a00 */
[----:B-1----:R-:W2:Y:S01]  /*8dcc0*/  LDL.LU.64 R18, [R1+0x3a20] ;  /* 0x003a200001127983 */ /* 0x002ea20000300a00 */
[----:B------:R-:W-:-:S02]  /*8dcd0*/  IADD3 R16, P2, R9, R6, RZ ;  /* 0x0000000609107210 */ /* 0x000fc40007f5e0ff */
[----:B------:R-:W-:Y:S02]  /*8dce0*/  SHF.R.S32.HI R9, RZ, 0x1f, R15 ;  /* 0x0000001fff097819 */ /* 0x000fe4000001140f */
[C---:B------:R-:W-:Y:S01]  /*8dcf0*/  IADD3 R10, P1, R15.reuse, R3, RZ ;  /* 0x000000030f0a7210 */ /* 0x040fe20007f3e0ff */
[----:B------:R-:W-:Y:S02]  /*8dd00*/  IMAD.X R17, R28, 0x1, R8, P2 ;  /* 0x000000011c117824 */ /* 0x000fe400010e0608 */
[----:B------:R-:W-:Y:S04]  /*8dd10*/  STL [R1+0x11c], R9 ;  /* 0x00011c0901007387 */ /* 0x000fe80000100800 */
[----:B--2---:R-:W-:Y:S04]  /*8dd20*/  STL.64 [R1+0x39f0], R18 ;  /* 0x0039f01201007387 */ /* 0x004fe80000100a00 */
[----:B------:R1:W-:Y:S04]  /*8dd30*/  STL [R1+0x22c8], R10 ;  /* 0x0022c80a01007387 */ /* 0x0003e80000100800 */
[----:B-1----:R-:W2:Y:S04]  /*8dd40*/  LDL.LU.64 R10, [R1+0x3a18] ;  /* 0x003a1800010a7983 */ /* 0x002ea80000300a00 */
[----:B------:R-:W3:Y:S04]  /*8dd50*/  LDL.LU R28, [R1+0x3a14] ;  /* 0x003a1400011c7983 */ /* 0x000ee80000300800 */
[----:B------:R1:W-:Y:S04]  /*8dd60*/  STL.64 [R1+0x22d8], R16 ;  /* 0x0022d81001007387 */ /* 0x0003e80000100a00 */
[----:B-1----:R0:W4:Y:S01]  /*8dd70*/  LDL.LU R17, [R1+0x3a10] ;  /* 0x003a100001117983 */ /* 0x0021220000300800 */
[----:B------:R-:W-:-:S02]  /*8dd80*/  IADD3 R16, P2, R15, R5, RZ ;  /* 0x000000050f107210 */ /* 0x000fc40007f5e0ff */
[----:B------:R-:W-:-:S03]  /*8dd90*/  IADD3 R20, P4, R15, R0, RZ ;  /* 0x000000000f147210 */ /* 0x000fc60007f9e0ff */
[----:B------:R4:W-:Y:S02]  /*8dda0*/  STL [R1+0x22c0], R16 ;  /* 0x0022c01001007387 */ /* 0x0009e40000100800 */
[----:B------:R-:W-:Y:S02]  /*8ddb0*/  IMAD.X R21, R9, 0x1, R2, P4 ;  /* 0x0000000109157824 */ /* 0x000fe400020e0602 */
[----:B----4-:R-:W4:Y:S04]  /*8ddc0*/  LDL.LU.64 R16, [R1+0x3a08] ;  /* 0x003a080001107983 */ /* 0x010f280000300a00 */
[----:B------:R-:W2:Y:S04]  /*8ddd0*/  LDL.LU R9, [R1+0x3a00] ;  /* 0x003a000001097983 */ /* 0x000ea80000300800 */
[----:B------:R1:W-:Y:S04]  /*8dde0*/  STL.64 [R1+0x22d0], R20 ;  /* 0x0022d01401007387 */ /* 0x0003e80000100a00 */
[----:B-1----:R-:W3:Y:S04]  /*8ddf0*/  LDL.LU.64 R20, [R1+0x39f8] ;  /* 0x0039f80001147983 */ /* 0x002ee80000300a00 */
[----:B--2---:R1:W-:Y:S04]  /*8de00*/  STL.64 [R1+0x39e8], R8 ;  /* 0x0039e80801007387 */ /* 0x0043e80000100a00 */
[----:B-1----:R0:W2:Y:S04]  /*8de10*/  LDL.64 R8, [R1+0x22c8] ;  /* 0x0022c80001087983 */ /* 0x0020a80000100a00 */
[----:B------:R1:W-:Y:S04]  /*8de20*/  STL.64 [R1+0x39d8], R2 ;  /* 0x0039d80201007387 */ /* 0x0003e80000100a00 */
[----:B-1----:R-:W4:Y:S01]  /*8de30*/  LDL.64 R2, [R1+0x22c0] ;  /* 0x0022c00001027983 */ /* 0x002f220000100a00 */
[----:B------:R-:W-:-:S03]  /*8de40*/  IADD3 R18, P4, R15, R6, RZ ;  /* 0x000000060f127210 */ /* 0x000fc60007f9e0ff */
[----:B----4-:R1:W-:Y:S04]  /*8de50*/  STL [R1+0x39e0], R2 ;  /* 0x0039e00201007387 */ /* 0x0103e80000100800 */
[----:B-1----:R-:W4:Y:S04]  /*8de60*/  LDL R2, [R1+0x194] ;  /* 0x0001940001027983 */ /* 0x002f280000100800 */
[----:B------:R1:W-:Y:S04]  /*8de70*/  STL [R1+0x22b8], R18 ;  /* 0x0022b81201007387 */ /* 0x0003e80000100800 */
[----:B-1----:R-:W3:Y:S04]  /*8de80*/  LDL.LU.64 R18, [R1+0x39f0] ;  /* 0x0039f00001127983 */ /* 0x002ee80000300a00 */
[----:B---3--:R-:W-:Y:S04]  /*8de90*/  STL.64 [R1+0x39c0], R18 ;  /* 0x0039c01201007387 */ /* 0x008fe80000100a00 */
[----:B------:R1:W-:Y:S04]  /*8dea0*/  STL [R1+0x39c8], R19 ;  /* 0x0039c81301007387 */ /* 0x0003e80000100800 */
[----:B-1----:R0:W3:Y:S04]  /*8deb0*/  LDL.64 R18, [R1+0x22b8] ;  /* 0x0022b80001127983 */ /* 0x0020e80000100a00 */
[----:B---3--:R-:W2:Y:S01]  /*8dec0*/  LDL.LU R19, [R1+0x11c] ;  /* 0x00011c0001137983 */ /* 0x008ea20000300800 */
[----:B----4-:R-:W-:-:S03]  /*8ded0*/  SHF.R.S32.HI R15, RZ, 0x1f, R2 ;  /* 0x0000001fff0f7819 */ /* 0x010fc60000011402 */
[----:B------:R-:W-:Y:S01]  /*8dee0*/  STL.64 [R1+0x39d0], R20 ;  /* 0x0039d01401007387 */ /* 0x000fe20000100a00 */
[----:B--2---:R-:W-:Y:S01]  /*8def0*/  IMAD.X R9, R19, 0x1, R4, P1 ;  /* 0x0000000113097824 */ /* 0x004fe200008e0604 */
[----:B------:R-:W-:-:S04]  /*8df00*/  IADD3 R2, P1, R2, R0, RZ ;  /* 0x0000000002027210 */ /* 0x000fc80007f3e0ff */
[----:B------:R1:W-:Y:S04]  /*8df10*/  STL [R1+0x22cc], R9 ;  /* 0x0022cc0901007387 */ /* 0x0003e80000100800 */
[----:B-1----:R-:W2:Y:S04]  /*8df20*/  LDL.LU.64 R8, [R1+0x39e8] ;  /* 0x0039e80001087983 */ /* 0x002ea80000300a00 */
[----:B------:R1:W-:Y:S04]  /*8df30*/  STL [R1+0x22b0], R2 ;  /* 0x0022b00201007387 */ /* 0x0003e80000100800 */
[----:B-1----:R0:W3:Y:S01]  /*8df40*/  LDL.LU R2, [R1+0x39e0] ;  /* 0x0039e00001027983 */ /* 0x0020e20000300800 */
[----:B------:R-:W-:-:S05]  /*8df50*/  IMAD.X R3, R19, 0x1, R7, P2 ;  /* 0x0000000113037824 */ /* 0x000fca00010e0607 */
[----:B------:R3:W-:Y:S04]  /*8df60*/  STL [R1+0x22c4], R3 ;  /* 0x0022c40301007387 */ /* 0x0007e80000100800 */
[----:B---3--:R-:W3:Y:S04]  /*8df70*/  LDL.LU.64 R2, [R1+0x39d8] ;  /* 0x0039d80001027983 */ /* 0x008ee80000300a00 */
[----:B------:R1:W-:Y:S04]  /*8df80*/  STL.64 [R1+0x39b8], R6 ;  /* 0x0039b80601007387 */ /* 0x0003e80000100a00 */
[----:B-1----:R0:W4:Y:S04]  /*8df90*/  LDL.64 R6, [R1+0x22b0] ;  /* 0x0022b00001067983 */ /* 0x0021280000100a00 */
[----:B------:R1:W-:Y:S04]  /*8dfa0*/  STL.64 [R1+0x39b0], R22 ;  /* 0x0039b01601007387 */ /* 0x0003e80000100a00 */
[----:B-1----:R-:W3:Y:S01]  /*8dfb0*/  LDL.LU R22, [R1+0x194] ;  /* 0x0001940001167983 */ /* 0x002ee20000300800 */
[----:B--2---:R-:W-:Y:S01]  /*8dfc0*/  IMAD.X R19, R19, 0x1, R8, P4 ;  /* 0x0000000113137824 */ /* 0x004fe200020e0608 */
[----:B---3--:R-:W-:-:S05]  /*8dfd0*/  IADD3 R20, P2, R22, R3, RZ ;  /* 0x0000000316147210 */ /* 0x008fca0007f5e0ff */
[----:B------:R1:W-:Y:S04]  /*8dfe0*/  STL [R1+0x22a8], R20 ;  /* 0x0022a81401007387 */ /* 0x0003e80000100800 */
[----:B-1----:R-:W2:Y:S04]  /*8dff0*/  LDL.LU.64 R20, [R1+0x39d0] ;  /* 0x0039d00001147983 */ /* 0x002ea80000300a00 */
[----:B------:R1:W-:Y:S04]  /*8e000*/  STL [R1+0x22bc], R19 ;  /* 0x0022bc1301007387 */ /* 0x0003e80000100800 */
[----:B-1----:R0:W3:Y:S01]  /*8e010*/  LDL.LU R19, [R1+0x39c8] ;  /* 0x0039c80001137983 */ /* 0x0020e20000300800 */
[----:B------:R-:W-:Y:S01]  /*8e020*/  IADD3 R18, P4, R22, R5, RZ ;  /* 0x0000000516127210 */ /* 0x000fe20007f9e0ff */
[----:B----4-:R-:W-:-:S04]  /*8e030*/  IMAD.X R7, R15, 0x1, R2, P1 ;  /* 0x000000010f077824 */ /* 0x010fc800008e0602 */
[----:B------:R3:W-:Y:S04]  /*8e040*/  STL [R1+0x22a0], R18 ;  /* 0x0022a01201007387 */ /* 0x0007e80000100800 */
[----:B---3--:R-:W3:Y:S04]  /*8e050*/  LDL.LU.64 R18, [R1+0x39c0] ;  /* 0x0039c00001127983 */ /* 0x008ee80000300a00 */
[----:B------:R1:W-:Y:S04]  /*8e060*/  STL.64 [R1+0x39a8], R28 ;  /* 0x0039a81c01007387 */ /* 0x0003e80000100a00 */
[----:B-1----:R-:W4:Y:S04]  /*8e070*/  LDL R28, [R1+0x190] ;  /* 0x00019000011c7983 */ /* 0x002f280000100800 */
[----:B------:R1:W-:Y:S04]  /*8e080*/  STL [R1+0x22b4], R7 ;  /* 0x0022b40701007387 */ /* 0x0003e80000100800 */
[----:B-1----:R-:W2:Y:S04]  /*8e090*/  LDL.LU.64 R6, [R1+0x39b8] ;  /* 0x0039b80001067983 */ /* 0x002ea80000300a00 */
[----:B------:R1:W-:Y:S04]  /*8e0a0*/  STL.64 [R1+0x39a0], R2 ;  /* 0x0039a00201007387 */ /* 0x0003e80000100a00 */
[----:B-1----:R0:W4:Y:S01]  /*8e0b0*/  LDL.64 R2, [R1+0x22a8] ;  /* 0x0022a80001027983 */ /* 0x0021220000100a00 */
[----:B--2---:R-:W-:-:S05]  /*8e0c0*/  IADD3 R22, P1, R22, R6, RZ ;  /* 0x0000000616167210 */ /* 0x004fca0007f3e0ff */
[----:B------:R1:W-:Y:S04]  /*8e0d0*/  STL [R1+0x2298], R22 ;  /* 0x0022981601007387 */ /* 0x0003e80000100800 */
[----:B-1----:R-:W2:Y:S01]  /*8e0e0*/  LDL.LU.64 R22, [R1+0x39b0] ;  /* 0x0039b00001167983 */ /* 0x002ea20000300a00 */
[----:B----4-:R-:W-:-:S05]  /*8e0f0*/  SHF.R.S32.HI R3, RZ, 0x1f, R28 ;  /* 0x0000001fff037819 */ /* 0x010fca000001141c */
[----:B------:R1:W-:Y:S02]  /*8e100*/  STL [R1+0x11c], R3 ;  /* 0x00011c0301007387 */ /* 0x0003e40000100800 */
[----:B-1----:R-:W-:-:S05]  /*8e110*/  IMAD.X R3, R15, 0x1, R4, P2 ;  /* 0x000000010f037824 */ /* 0x002fca00010e0604 */
[----:B------:R1:W-:Y:S04]  /*8e120*/  STL [R1+0x22ac], R3 ;  /* 0x0022ac0301007387 */ /* 0x0003e80000100800 */
[----:B-1----:R0:W4:Y:S04]  /*8e130*/  LDL.64 R2, [R1+0x22a0] ;  /* 0x0022a00001027983 */ /* 0x0021280000100a00 */
[----:B------:R1:W-:Y:S04]  /*8e140*/  STL.64 [R1+0x3990], R4 ;  /* 0x0039900401007387 */ /* 0x0003e80000100a00 */
[----:B-1----:R-:W3:Y:S01]  /*8e150*/  LDL.64 R4, [R1+0x2298] ;  /* 0x0022980001047983 */ /* 0x002ee20000100a00 */
[----:B------:R-:W-:-:S03]  /*8e160*/  IADD3 R28, P2, R28, R0, RZ ;  /* 0x000000001c1c7210 */ /* 0x000fc60007f5e0ff */
[----:B---3--:R-:W-:Y:S04]  /*8e170*/  STL [R1+0x3998], R4 ;  /* 0x0039980401007387 */ /* 0x008fe80000100800 */
[----:B------:R-:W-:Y:S04]  /*8e180*/  STL.64 [R1+0x3988], R20 ;  /* 0x0039881401007387 */ /* 0x000fe80000100a00 */
[----:B------:R1:W-:Y:S04]  /*8e190*/  STL [R1+0x2290], R28 ;  /* 0x0022901c01007387 */ /* 0x0003e80000100800 */
[----:B-1----:R-:W3:Y:S01]  /*8e1a0*/  LDL.LU.64 R28, [R1+0x39a8] ;  /* 0x0039a800011c7983 */ /* 0x002ee20000300a00 */
[----:B----4-:R-:W-:-:S03]  /*8e1b0*/  IMAD.X R3, R15, 0x1, R7, P4 ;  /* 0x000000010f037824 */ /* 0x010fc600020e0607 */
[----:B---3--:R1:W-:Y:S04]  /*8e1c0*/  STL.64 [R1+0x3980], R28 ;  /* 0x0039801c01007387 */ /* 0x0083e80000100a00 */
[----:B-1----:R0:W3:Y:S04]  /*8e1d0*/  LDL.64 R28, [R1+0x2290] ;  /* 0x00229000011c7983 */ /* 0x0020e80000100a00 */
[----:B---3--:R-:W3:Y:S04]  /*8e1e0*/  LDL R29, [R1+0x11c] ;  /* 0x00011c00011d7983 */ /* 0x008ee80000100800 */
[----:B------:R1:W-:Y:S04]  /*8e1f0*/  STL [R1+0x3978], R0 ;  /* 0x0039780001007387 */ /* 0x0003e80000100800 */
[----:B-1----:R-:W4:Y:S04]  /*8e200*/  LDL.LU R0, [R1+0x190] ;  /* 0x0001900001007983 */ /* 0x002f280000300800 */
[----:B------:R1:W-:Y:S04]  /*8e210*/  STL [R1+0x22a4], R3 ;  /* 0x0022a40301007387 */ /* 0x0003e80000100800 */
[----:B-1----:R-:W4:Y:S02]  /*8e220*/  LDL.LU.64 R2, [R1+0x39a0] ;  /* 0x0039a00001027983 */ /* 0x002f240000300a00 */
[----:B----4-:R-:W-:-:S05]  /*8e230*/  IADD3 R4, P4, R0, R3, RZ ;  /* 0x0000000300047210 */ /* 0x010fca0007f9e0ff */
[----:B------:R1:W-:Y:S04]  /*8e240*/  STL [R1+0x2288], R4 ;  /* 0x0022880401007387 */ /* 0x0003e80000100800 */
[----:B-1----:R0:W4:Y:S01]  /*8e250*/  LDL.LU R4, [R1+0x3998] ;  /* 0x0039980001047983 */ /* 0x0021220000300800 */
[----:B------:R-:W-:-:S05]  /*8e260*/  IMAD.X R5, R15, 0x1, R8, P1 ;  /* 0x000000010f057824 */ /* 0x000fca00008e0608 */
[----:B------:R4:W-:Y:S04]  /*8e270*/  STL [R1+0x229c], R5 ;  /* 0x00229c0501007387 */ /* 0x0009e80000100800 */
[----:B----4-:R-:W4:Y:S04]  /*8e280*/  LDL.LU.64 R4, [R1+0x3990] ;  /* 0x0039900001047983 */ /* 0x010f280000300a00 */
[----:B------:R-:W2:Y:S01]  /*8e290*/  LDL R15, [R1+0x18c] ;  /* 0x00018c00010f7983 */ /* 0x000ea20000100800 */
[----:B----4-:R-:W-:-:S05]  /*8e2a0*/  IADD3 R20, P1, R0, R5, RZ ;  /* 0x0000000500147210 */ /* 0x010fca0007f3e0ff */
[----:B------:R1:W-:Y:S04]  /*8e2b0*/  STL [R1+0x2280], R20 ;  /* 0x0022801401007387 */ /* 0x0003e80000100800 */
[----:B-1----:R-:W4:Y:S01]  /*8e2c0*/  LDL.LU.64 R20, [R1+0x3988] ;  /* 0x0039880001147983 */ /* 0x002f220000300a00 */
[----:B---3--:R-:W-:-:S03]  /*8e2d0*/  IMAD.X R29, R29, 0x1, R2, P2 ;  /* 0x000000011d1d7824 */ /* 0x008fc600010e0602 */
[----:B----4-:R1:W-:Y:S04]  /*8e2e0*/  STL.64 [R1+0x3970], R20 ;  /* 0x0039701401007387 */ /* 0x0103e80000100a00 */
[----:B-1----:R0:W3:Y:S04]  /*8e2f0*/  LDL.64 R20, [R1+0x2288] ;  /* 0x0022880001147983 */ /* 0x0020e80000100a00 */
[----:B------:R1:W-:Y:S04]  /*8e300*/  STL [R1+0x2294], R29 ;  /* 0x0022941d01007387 */ /* 0x0003e80000100800 */
[----:B-1----:R-:W4:Y:S04]  /*8e310*/  LDL.LU.64 R28, [R1+0x3980] ;  /* 0x00398000011c7983 */ /* 0x002f280000300a00 */
[----:B------:R1:W-:Y:S04]  /*8e320*/  STL.64 [R1+0x3968], R2 ;  /* 0x0039680201007387 */ /* 0x0003e80000100a00 */
[----:B-1----:R0:W2:Y:S04]  /*8e330*/  LDL.64 R2, [R1+0x2280] ;  /* 0x0022800001027983 */ /* 0x0020a80000100a00 */
[----:B------:R-:W-:Y:S04]  /*8e340*/  STL.64 [R1+0x3960], R8 ;  /* 0x0039600801007387 */ /* 0x000fe80000100a00 */
[----:B----4-:R1:W-:Y:S02]  /*8e350*/  STL.64 [R1+0x3958], R28 ;  /* 0x0039581c01007387 */ /* 0x0103e40000100a00 */
[----:B-1----:R-:W-:-:S02]  /*8e360*/  IADD3 R28, P2, R0, R6, RZ ;  /* 0x00000006001c7210 */ /* 0x002fc40007f5e0ff */
[----:B------:R-:W4:Y:S04]  /*8e370*/  LDL.LU R0, [R1+0x3978] ;  /* 0x0039780001007983 */ /* 0x000f280000300800 */
[----:B------:R-:W3:Y:S02]  /*8e380*/  LDL.LU R29, [R1+0x11c] ;  /* 0x00011c00011d7983 */ /* 0x000ee40000300800 */
[----:B---3--:R-:W-:-:S05]  /*8e390*/  IMAD.X R21, R29, 0x1, R4, P4 ;  /* 0x000000011d157824 */ /* 0x008fca00020e0604 */
[----:B------:R1:W-:Y:S04]  /*8e3a0*/  STL [R1+0x228c], R21 ;  /* 0x00228c1501007387 */ /* 0x0003e80000100800 */
[----:B-1----:R-:W3:Y:S01]  /*8e3b0*/  LDL.LU.64 R20, [R1+0x3970] ;  /* 0x0039700001147983 */ /* 0x002ee20000300a00 */
[----:B--2---:R-:W-:Y:S01]  /*8e3c0*/  SHF.R.S32.HI R15, RZ, 0x1f, R15 ;  /* 0x0000001fff0f7819 */ /* 0x004fe2000001140f */
[----:B------:R-:W-:Y:S02]  /*8e3d0*/  IMAD.X R3, R29, 0x1, R7, P1 ;  /* 0x000000011d037824 */ /* 0x000fe400008e0607 */
[----:B------:R1:W-:Y:S04]  /*8e3e0*/  STL [R1+0x3940], R4 ;  /* 0x0039400401007387 */ /* 0x0003e80000100800 */
[----:B-1----:R-:W2:Y:S04]  /*8e3f0*/  LDL.LU R4, [R1+0x18c] ;  /* 0x00018c0001047983 */ /* 0x002ea80000300800 */
[----:B---3--:R-:W-:Y:S04]  /*8e400*/  STL.64 [R1+0x3948], R20 ;  /* 0x0039481401007387 */ /* 0x008fe80000100a00 */
[----:B------:R-:W-:Y:S04]  /*8e410*/  STL.64 [R1+0x3950], R14 ;  /* 0x0039500e01007387 */ /* 0x000fe80000100a00 */
[----:B------:R1:W-:Y:S04]  /*8e420*/  STL [R1+0x2284], R3 ;  /* 0x0022840301007387 */ /* 0x0003e80000100800 */
[----:B-1----:R-:W2:Y:S02]  /*8e430*/  LDL.LU.64 R2, [R1+0x3968] ;  /* 0x0039680001027983 */ /* 0x002ea40000300a00 */
[----:B--2---:R-:W-:-:S05]  /*8e440*/  IADD3 R8, P1, R4, R3, RZ ;  /* 0x0000000304087210 */ /* 0x004fca0007f3e0ff */
[----:B------:R1:W-:Y:S04]  /*8e450*/  STL [R1+0x2260], R8 ;  /* 0x0022600801007387 */ /* 0x0003e80000100800 */
[----:B-1----:R-:W2:Y:S02]  /*8e460*/  LDL.LU.64 R8, [R1+0x3960] ;  /* 0x0039600001087983 */ /* 0x002ea40000300a00 */
[----:B--2---:R-:W-:Y:S01]  /*8e470*/  IMAD.X R29, R29, 0x1, R8, P2 ;  /* 0x000000011d1d7824 */ /* 0x004fe200010e0608 */
[----:B------:R-:W-:-:S04]  /*8e480*/  IADD3 R14, P2, R4, R5, RZ ;  /* 0x00000005040e7210 */ /* 0x000fc80007f5e0ff */
[----:B------:R1:W-:Y:S04]  /*8e490*/  STL.64 [R1+0x2270], R28 ;  /* 0x0022701c01007387 */ /* 0x0003e80000100a00 */
[----:B-1----:R-:W2:Y:S04]  /*8e4a0*/  LDL.LU.64 R28, [R1+0x3958] ;  /* 0x00395800011c7983 */ /* 0x002ea80000300a00 */
[----:B------:R1:W-:Y:S04]  /*8e4b0*/  STL.64 [R1+0x3938], R12 ;  /* 0x0039380c01007387 */ /* 0x0003e80000100a00 */
[----:B-1----:R0:W3:Y:S04]  /*8e4c0*/  LDL.64 R12, [R1+0x2260] ;  /* 0x00226000010c7983 */ /* 0x0020e80000100a00 */
[----:B------:R1:W-:Y:S04]  /*8e4d0*/  STL.64 [R1+0x3930], R18 ;  /* 0x0039301201007387 */ /* 0x0003e80000100a00 */
[----:B-1----:R-:W3:Y:S04]  /*8e4e0*/  LDL R18, [R1+0x188] ;  /* 0x0001880001127983 */ /* 0x002ee80000100800 */
[----:B------:R1:W-:Y:S04]  /*8e4f0*/  STL [R1+0x2258], R14 ;  /* 0x0022580e01007387 */ /* 0x0003e80000100800 */
[----:B-1----:R-:W2:Y:S01]  /*8e500*/  LDL.LU.64 R14, [R1+0x3950] ;  /* 0x00395000010e7983 */ /* 0x002ea20000300a00 */
[----:B----4-:R-:W-:-:S05]  /*8e510*/  IADD3 R20, P4, R4, R0, RZ ;  /* 0x0000000004147210 */ /* 0x010fca0007f9e0ff */
[----:B--2---:R-:W-:-:S05]  /*8e520*/  IMAD.X R21, R15, 0x1, R2, P4 ;  /* 0x000000010f157824 */ /* 0x004fca00020e0602 */
[----:B------:R1:W-:Y:S04]  /*8e530*/  STL.64 [R1+0x2268], R20 ;  /* 0x0022681401007387 */ /* 0x0003e80000100a00 */
[----:B-1----:R-:W2:Y:S04]  /*8e540*/  LDL.LU.64 R20, [R1+0x3948] ;  /* 0x0039480001147983 */ /* 0x002ea80000300a00 */
[----:B------:R1:W-:Y:S02]  /*8e550*/  STL.64 [R1+0x3928], R2 ;  /* 0x0039280201007387 */ /* 0x0003e40000100a00 */
[----:B-1----:R-:W-:-:S02]  /*8e560*/  IADD3 R2, P4, R4, R6, RZ ;  /* 0x0000000604027210 */ /* 0x002fc40007f9e0ff */
[----:B------:R-:W4:Y:S01]  /*8e570*/  LDL.LU R4, [R1+0x3940] ;  /* 0x0039400001047983 */ /* 0x000f220000300800 */
[----:B---3--:R-:W-:-:S03]  /*8e580*/  SHF.R.S32.HI R13, RZ, 0x1f, R18 ;  /* 0x0000001fff0d7819 */ /* 0x008fc60000011412 */
[----:B------:R1:W-:Y:S04]  /*8e590*/  STL [R1+0x2250], R2 ;  /* 0x0022500201007387 */ /* 0x0003e80000100800 */
[----:B-1----:R0:W3:Y:S04]  /*8e5a0*/  LDL.64 R2, [R1+0x2258] ;  /* 0x0022580001027983 */ /* 0x0020e80000100a00 */
[----:B------:R4:W-:Y:S04]  /*8e5b0*/  STL [R1+0x11c], R13 ;  /* 0x00011c0d01007387 */ /* 0x0009e80000100800 */
[----:B------:R-:W-:Y:S01]  /*8e5c0*/  STL.64 [R1+0x3920], R8 ;  /* 0x0039200801007387 */ /* 0x000fe20000100a00 */
[----:B----4-:R-:W-:Y:S01]  /*8e5d0*/  IMAD.X R13, R15, 0x1, R4, P1 ;  /* 0x000000010f0d7824 */ /* 0x010fe200008e0604 */
[----:B------:R-:W-:-:S04]  /*8e5e0*/  IADD3 R18, P1, R18, R0, RZ ;  /* 0x0000000012127210 */ /* 0x000fc80007f3e0ff */
[----:B------:R1:W-:Y:S04]  /*8e5f0*/  STL [R1+0x2264], R13 ;  /* 0x0022640d01007387 */ /* 0x0003e80000100800 */
[----:B-1----:R-:W4:Y:S04]  /*8e600*/  LDL.LU.64 R12, [R1+0x3938] ;  /* 0x00393800010c7983 */ /* 0x002f280000300a00 */
[----:B------:R1:W-:Y:S04]  /*8e610*/  STL.64 [R1+0x3918], R4 ;  /* 0x0039180401007387 */ /* 0x0003e80000100a00 */
[----:B-1----:R0:W2:Y:S04]  /*8e620*/  LDL.64 R4, [R1+0x2250] ;  /* 0x0022500001047983 */ /* 0x0020a80000100a00 */
[----:B------:R1:W-:Y:S04]  /*8e630*/  STL [R1+0x2248], R18 ;  /* 0x0022481201007387 */ /* 0x0003e80000100800 */
[----:B-1----:R-:W3:Y:S04]  /*8e640*/  LDL.LU.64 R18, [R1+0x3930] ;  /* 0x0039300001127983 */ /* 0x002ee80000300a00 */
[----:B---3--:R1:W-:Y:S04]  /*8e650*/  STL.64 [R1+0x3908], R18 ;  /* 0x0039081201007387 */ /* 0x0083e80000100a00 */
[----:B-1----:R-:W3:Y:S01]  /*8e660*/  LDL.64 R18, [R1+0x2248] ;  /* 0x0022480001127983 */ /* 0x002ee20000100a00 */
[----:B------:R-:W-:-:S03]  /*8e670*/  IMAD.X R3, R15, 0x1, R7, P2 ;  /* 0x000000010f037824 */ /* 0x000fc600010e0607 */
[----:B---3--:R-:W3:Y:S04]  /*8e680*/  LDL R19, [R1+0x11c] ;  /* 0x00011c0001137983 */ /* 0x008ee80000100800 */
[----:B---3--:R-:W-:Y:S04]  /*8e690*/  STL.64 [R1+0x3910], R18 ;  /* 0x0039101201007387 */ /* 0x008fe80000100a00 */
[----:B------:R1:W-:Y:S04]  /*8e6a0*/  STL [R1+0x3900], R0 ;  /* 0x0039000001007387 */ /* 0x0003e80000100800 */
[----:B-1----:R-:W3:Y:S04]  /*8e6b0*/  LDL.LU R0, [R1+0x188] ;  /* 0x0001880001007983 */ /* 0x002ee80000300800 */
[----:B------:R1:W-:Y:S04]  /*8e6c0*/  STL [R1+0x225c], R3 ;  /* 0x00225c0301007387 */ /* 0x0003e80000100800 */
[----:B-1----:R-:W3:Y:S02]  /*8e6d0*/  LDL.LU.64 R2, [R1+0x3928] ;  /* 0x0039280001027983 */ /* 0x002ee40000300a00 */
[----:B---3--:R-:W-:-:S05]  /*8e6e0*/  IADD3 R8, P2, R0, R3, RZ ;  /* 0x0000000300087210 */ /* 0x008fca0007f5e0ff */
[----:B------:R1:W-:Y:S04]  /*8e6f0*/  STL [R1+0x2240], R8 ;  /* 0x0022400801007387 */ /* 0x0003e80000100800 */
[----:B-1----:R-:W2:Y:S02]  /*8e700*/  LDL.LU.64 R8, [R1+0x3920] ;  /* 0x0039200001087983 */ /* 0x002ea40000300a00 */
[----:B--2---:R-:W-:-:S05]  /*8e710*/  IMAD.X R5, R15, 0x1, R8, P4 ;  /* 0x000000010f057824 */ /* 0x004fca00020e0608 */
[----:B------:R1:W-:Y:S04]  /*8e720*/  STL [R1+0x2254], R5 ;  /* 0x0022540501007387 */ /* 0x0003e80000100800 */
[----:B-1----:R-:W2:Y:S04]  /*8e730*/  LDL.LU.64 R4, [R1+0x3918] ;  /* 0x0039180001047983 */ /* 0x002ea80000300a00 */
[----:B------:R-:W3:Y:S04]  /*8e740*/  LDL R15, [R1+0x184] ;  /* 0x00018400010f7983 */ /* 0x000ee80000100800 */
[----:B------:R1:W-:Y:S04]  /*8e750*/  STL.64 [R1+0x38f8], R28 ;  /* 0x0038f81c01007387 */ /* 0x0003e80000100a00 */
[----:B-1----:R0:W4:Y:S01]  /*8e760*/  LDL.64 R28, [R1+0x2240] ;  /* 0x00224000011c7983 */ /* 0x0021220000100a00 */
[----:B--2---:R-:W-:-:S05]  /*8e770*/  IADD3 R18, P4, R0, R5, RZ ;  /* 0x0000000500127210 */ /* 0x004fca0007f9e0ff */
[----:B------:R1:W-:Y:S04]  /*8e780*/  STL [R1+0x2238], R18 ;  /* 0x0022381201007387 */ /* 0x0003e80000100800 */
[----:B-1----:R-:W2:Y:S02]  /*8e790*/  LDL.LU.64 R18, [R1+0x3910] ;  /* 0x0039100001127983 */ /* 0x002ea40000300a00 */
[----:B--2---:R-:W-:-:S05]  /*8e7a0*/  IMAD.X R19, R19, 0x1, R2, P1 ;  /* 0x0000000113137824 */ /* 0x004fca00008e0602 */
[----:B------:R1:W-:Y:S04]  /*8e7b0*/  STL [R1+0x224c], R19 ;  /* 0x00224c1301007387 */ /* 0x0003e80000100800 */
[----:B-1----:R-:W2:Y:S04]  /*8e7c0*/  LDL.LU.64 R18, [R1+0x3908] ;  /* 0x0039080001127983 */ /* 0x002ea80000300a00 */
[----:B------:R1:W-:Y:S04]  /*8e7d0*/  STL.64 [R1+0x38e8], R2 ;  /* 0x0038e80201007387 */ /* 0x0003e80000100a00 */
[----:B-1----:R-:W3:Y:S04]  /*8e7e0*/  LDL.64 R2, [R1+0x2238] ;  /* 0x0022380001027983 */ /* 0x002ee80000100a00 */
[----:B---3--:R-:W-:Y:S04]  /*8e7f0*/  STL [R1+0x38f0], R2 ;  /* 0x0038f00201007387 */ /* 0x008fe80000100800 */
[----:B--2---:R1:W-:Y:S02]  /*8e800*/  STL.64 [R1+0x38d8], R18 ;  /* 0x0038d81201007387 */ /* 0x0043e40000100a00 */
[----:B-1----:R-:W-:-:S02]  /*8e810*/  IADD3 R18, P1, R0, R6, RZ ;  /* 0x0000000600127210 */ /* 0x002fc40007f3e0ff */
[----:B------:R-:W2:Y:S04]  /*8e820*/  LDL.LU R0, [R1+0x3900] ;  /* 0x0039000001007983 */ /* 0x000ea80000300800 */
[----:B------:R-:W4:Y:S04]  /*8e830*/  LDL.LU R19, [R1+0x11c] ;  /* 0x00011c0001137983 */ /* 0x000f280000300800 */
[----:B------:R-:W-:Y:S01]  /*8e840*/  STL.64 [R1+0x38e0], R8 ;  /* 0x0038e00801007387 */ /* 0x000fe20000100a00 */
[----:B----4-:R-:W-:-:S05]  /*8e850*/  IMAD.X R29, R19, 0x1, R4, P2 ;  /* 0x00000001131d7824 */ /* 0x010fca00010e0604 */
[----:B------:R1:W-:Y:S04]  /*8e860*/  STL [R1+0x2244], R29 ;  /* 0x0022441d01007387 */ /* 0x0003e80000100800 */
[----:B-1----:R-:W3:Y:S04]  /*8e870*/  LDL.LU.64 R28, [R1+0x38f8] ;  /* 0x0038f800011c7983 */ /* 0x002ee80000300a00 */
[----:B------:R1:W-:Y:S04]  /*8e880*/  STL.64 [R1+0x38c8], R12 ;  /* 0x0038c80c01007387 */ /* 0x0003e80000100a00 */
        /* <DEDUP_REMOVED lines=8> */
[----:B-1----:R0:W4:Y:S01]  /*8e910*/  LDL.64 R6, [R1+0x2230] ;  /* 0x0022300001067983 */ /* 0x0021220000100a00 */
[----:B--2---:R-:W-:-:S05]  /*8e920*/  IADD3 R8, P4, R12, R3, RZ ;  /* 0x000000030c087210 */ /* 0x004fca0007f9e0ff */
[----:B------:R1:W-:Y:S04]  /*8e930*/  STL [R1+0x2228], R8 ;  /* 0x0022280801007387 */ /* 0x0003e80000100800 */
[----:B-1----:R-:W2:Y:S02]  /*8e940*/  LDL.LU.64 R8, [R1+0x38e0] ;  /* 0x0038e00001087983 */ /* 0x002ea40000300a00 */
[----:B--2---:R-:W-:-:S05]  /*8e950*/  IMAD.X R19, R19, 0x1, R8, P1 ;  /* 0x0000000113137824 */ /* 0x004fca00008e0608 */
[----:B------:R1:W-:Y:S04]  /*8e960*/  STL.64 [R1+0x2220], R18 ;  /* 0x0022201201007387 */ /* 0x0003e80000100a00 */
[----:B-1----:R-:W2:Y:S01]  /*8e970*/  LDL.LU.64 R18, [R1+0x38d8] ;  /* 0x0038d80001127983 */ /* 0x002ea20000300a00 */
[----:B------:R-:W-:-:S05]  /*8e980*/  SHF.R.S32.HI R15, RZ, 0x1f, R15 ;  /* 0x0000001fff0f7819 */ /* 0x000fca000001140f */
[----:B----4-:R-:W-:Y:S01]  /*8e990*/  IMAD.X R7, R15, 0x1, R2, P2 ;  /* 0x000000010f077824 */ /* 0x010fe200010e0602 */
[----:B--2---:R1:W-:Y:S04]  /*8e9a0*/  STL.64 [R1+0x38b0], R18 ;  /* 0x0038b01201007387 */ /* 0x0043e80000100a00 */
[----:B------:R2:W-:Y:S01]  /*8e9b0*/  STL.64 [R1+0x38b8], R8 ;  /* 0x0038b80801007387 */ /* 0x0005e20000100a00 */
[----:B-1----:R-:W-:-:S03]  /*8e9c0*/  IADD3 R18, P1, R12, R5, RZ ;  /* 0x000000050c127210 */ /* 0x002fc60007f3e0ff */
[----:B--2---:R-:W2:Y:S04]  /*8e9d0*/  LDL R8, [R1+0x180] ;  /* 0x0001800001087983 */ /* 0x004ea80000100800 */
[----:B------:R1:W-:Y:S04]  /*8e9e0*/  STL [R1+0x38c0], R18 ;  /* 0x0038c01201007387 */ /* 0x0003e80000100800 */
[----:B-1----:R0:W2:Y:S04]  /*8e9f0*/  LDL.64 R18, [R1+0x2228] ;  /* 0x0022280001127983 */ /* 0x0020a80000100a00 */
[----:B------:R1:W-:Y:S04]  /*8ea00*/  STL [R1+0x2234], R7 ;  /* 0x0022340701007387 */ /* 0x0003e80000100800 */
[----:B-1----:R-:W4:Y:S01]  /*8ea10*/  LDL.LU.64 R6, [R1+0x38d0] ;  /* 0x0038d00001067983 */ /* 0x002f220000300a00 */
[----:B--2---:R-:W-:-:S02]  /*8ea20*/  SHF.R.S32.HI R19, RZ, 0x1f, R8 ;  /* 0x0000001fff137819 */ /* 0x004fc40000011408 */
[----:B----4-:R-:W-:-:S05]  /*8ea30*/  IADD3 R12, P2, R12, R6, RZ ;  /* 0x000000060c0c7210 */ /* 0x010fca0007f5e0ff */
[----:B------:R1:W-:Y:S04]  /*8ea40*/  STL [R1+0x2210], R12 ;  /* 0x0022100c01007387 */ /* 0x0003e80000100800 */
[----:B-1----:R-:W2:Y:S04]  /*8ea50*/  LDL.LU.64 R12, [R1+0x38c8] ;  /* 0x0038c800010c7983 */ /* 0x002ea80000300a00 */
[----:B------:R1:W-:Y:S02]  /*8ea60*/  STL [R1+0x11c], R19 ;  /* 0x00011c1301007387 */ /* 0x0003e40000100800 */
[----:B-1----:R-:W-:-:S05]  /*8ea70*/  IMAD.X R19, R15, 0x1, R4, P4 ;  /* 0x000000010f137824 */ /* 0x002fca00020e0604 */
[----:B------:R-:W-:Y:S04]  /*8ea80*/  STL [R1+0x222c], R19 ;  /* 0x00222c1301007387 */ /* 0x000fe80000100800 */
[----:B------:R-:W4:Y:S04]  /*8ea90*/  LDL.LU R18, [R1+0x38c0] ;  /* 0x0038c00001127983 */ /* 0x000f280000300800 */
[----:B------:R1:W-:Y:S04]  /*8eaa0*/  STL.64 [R1+0x38a0], R4 ;  /* 0x0038a00401007387 */ /* 0x0003e80000100a00 */
[----:B-1----:R-:W3:Y:S01]  /*8eab0*/  LDL.64 R4, [R1+0x2210] ;  /* 0x0022100001047983 */ /* 0x002ee20000100a00 */
[----:B------:R-:W-:Y:S01]  /*8eac0*/  IADD3 R8, P4, R8, R0, RZ ;  /* 0x0000000008087210 */ /* 0x000fe20007f9e0ff */
[----:B------:R-:W-:-:S02]  /*8ead0*/  IMAD.X R19, R15, 0x1, R7, P1 ;  /* 0x000000010f137824 */ /* 0x000fc400008e0607 */
[----:B---3--:R-:W-:Y:S04]  /*8eae0*/  STL [R1+0x38a8], R4 ;  /* 0x0038a80401007387 */ /* 0x008fe80000100800 */
[----:B------:R-:W-:Y:S04]  /*8eaf0*/  STL.64 [R1+0x3898], R20 ;  /* 0x0038981401007387 */ /* 0x000fe80000100a00 */
[----:B------:R1:W-:Y:S04]  /*8eb00*/  STL [R1+0x2208], R8 ;  /* 0x0022080801007387 */ /* 0x0003e80000100800 */
[----:B-1----:R-:W3:Y:S04]  /*8eb10*/  LDL.LU.64 R8, [R1+0x38b8] ;  /* 0x0038b80001087983 */ /* 0x002ee80000300a00 */
[----:B----4-:R1:W-:Y:S04]  /*8eb20*/  STL.64 [R1+0x2218], R18 ;  /* 0x0022181201007387 */ /* 0x0103e80000100a00 */
[----:B-1----:R-:W4:Y:S04]  /*8eb30*/  LDL.LU.64 R18, [R1+0x38b0] ;  /* 0x0038b00001127983 */ /* 0x002f280000300a00 */
[----:B------:R1:W-:Y:S04]  /*8eb40*/  STL.64 [R1+0x3890], R6 ;  /* 0x0038900601007387 */ /* 0x0003e80000100a00 */
[----:B-1----:R0:W2:Y:S04]  /*8eb50*/  LDL.64 R6, [R1+0x2208] ;  /* 0x0022080001067983 */ /* 0x0020a80000100a00 */
[----:B--2---:R-:W2:Y:S04]  /*8eb60*/  LDL R7, [R1+0x11c] ;  /* 0x00011c0001077983 */ /* 0x004ea80000100800 */
[----:B------:R1:W-:Y:S04]  /*8eb70*/  STL.64 [R1+0x3888], R12 ;  /* 0x0038880c01007387 */ /* 0x0003e80000100a00 */
[----:B-1----:R-:W3:Y:S02]  /*8eb80*/  LDL.LU R12, [R1+0x180] ;  /* 0x00018000010c7983 */ /* 0x002ee40000300800 */
[----:B---3--:R-:W-:-:S05]  /*8eb90*/  IADD3 R4, P1, R12, R3, RZ ;  /* 0x000000030c047210 */ /* 0x008fca0007f3e0ff */
[----:B------:R1:W-:Y:S04]  /*8eba0*/  STL [R1+0x2200], R4 ;  /* 0x0022000401007387 */ /* 0x0003e80000100800 */
[----:B-1----:R0:W3:Y:S01]  /*8ebb0*/  LDL.LU R4, [R1+0x38a8] ;  /* 0x0038a80001047983 */ /* 0x0020e20000300800 */
[----:B------:R-:W-:-:S05]  /*8ebc0*/  IMAD.X R5, R15, 0x1, R8, P2 ;  /* 0x000000010f057824 */ /* 0x000fca00010e0608 */
[----:B------:R3:W-:Y:S04]  /*8ebd0*/  STL [R1+0x2214], R5 ;  /* 0x0022140501007387 */ /* 0x0007e80000100800 */
[----:B---3--:R-:W3:Y:S02]  /*8ebe0*/  LDL.LU.64 R4, [R1+0x38a0] ;  /* 0x0038a00001047983 */ /* 0x008ee40000300a00 */
[----:B---3--:R-:W-:-:S05]  /*8ebf0*/  IADD3 R20, P2, R12, R5, RZ ;  /* 0x000000050c147210 */ /* 0x008fca0007f5e0ff */
[----:B------:R1:W-:Y:S04]  /*8ec00*/  STL [R1+0x21f8], R20 ;  /* 0x0021f81401007387 */ /* 0x0003e80000100800 */
[----:B-1----:R-:W3:Y:S01]  /*8ec10*/  LDL.LU.64 R20, [R1+0x3898] ;  /* 0x0038980001147983 */ /* 0x002ee20000300a00 */
[----:B--2---:R-:W-:-:S03]  /*8ec20*/  IMAD.X R7, R7, 0x1, R2, P4 ;  /* 0x0000000107077824 */ /* 0x004fc600020e0602 */
[----:B------:R-:W2:Y:S04]  /*8ec30*/  LDL R15, [R1+0x17c] ;  /* 0x00017c00010f7983 */ /* 0x000ea80000100800 */
[----:B---3--:R1:W-:Y:S04]  /*8ec40*/  STL.64 [R1+0x3880], R20 ;  /* 0x0038801401007387 */ /* 0x0083e80000100a00 */
[----:B-1----:R0:W3:Y:S04]  /*8ec50*/  LDL.64 R20, [R1+0x2200] ;  /* 0x0022000001147983 */ /* 0x0020e80000100a00 */
[----:B------:R1:W-:Y:S04]  /*8ec60*/  STL [R1+0x220c], R7 ;  /* 0x00220c0701007387 */ /* 0x0003e80000100800 */
[----:B-1----:R-:W4:Y:S04]  /*8ec70*/  LDL.LU.64 R6, [R1+0x3890] ;  /* 0x0038900001067983 */ /* 0x002f280000300a00 */
[----:B------:R1:W-:Y:S04]  /*8ec80*/  STL.64 [R1+0x3870], R2 ;  /* 0x0038700201007387 */ /* 0x0003e80000100a00 */
[----:B-1----:R-:W2:Y:S01]  /*8ec90*/  LDL.64 R2, [R1+0x21f8] ;  /* 0x0021f80001027983 */ /* 0x002ea20000100a00 */
[----:B----4-:R-:W-:-:S03]  /*8eca0*/  IADD3 R12, P4, R12, R6, RZ ;  /* 0x000000060c0c7210 */ /* 0x010fc60007f9e0ff */
[----:B--2---:R-:W-:Y:S04]  /*8ecb0*/  STL [R1+0x3878], R2 ;  /* 0x0038780201007387 */ /* 0x004fe80000100800 */
[----:B------:R1:W-:Y:S04]  /*8ecc0*/  STL [R1+0x21f0], R12 ;  /* 0x0021f00c01007387 */ /* 0x0003e80000100800 */
[----:B-1----:R-:W2:Y:S04]  /*8ecd0*/  LDL.LU.64 R12, [R1+0x3888] ;  /* 0x00388800010c7983 */ /* 0x002ea80000300a00 */
[----:B--2---:R-:W-:Y:S04]  /*8ece0*/  STL.64 [R1+0x3868], R12 ;  /* 0x0038680c01007387 */ /* 0x004fe80000100a00 */
[----:B------:R1:W-:Y:S04]  /*8ecf0*/  STL.64 [R1+0x3860], R16 ;  /* 0x0038601001007387 */ /* 0x0003e80000100a00 */
[----:B-1----:R0:W2:Y:S04]  /*8ed00*/  LDL.64 R16, [R1+0x21f0] ;  /* 0x0021f00001107983 */ /* 0x0020a80000100a00 */
[----:B--2---:R-:W3:Y:S02]  /*8ed10*/  LDL.LU R17, [R1+0x11c] ;  /* 0x00011c0001117983 */ /* 0x004ee40000300800 */
[----:B---3--:R-:W-:-:S05]  /*8ed20*/  IMAD.X R21, R17, 0x1, R4, P1 ;  /* 0x0000000111157824 */ /* 0x008fca00008e0604 */
        /* <DEDUP_REMOVED lines=11> */
[----:B-1----:R-:W4:Y:S01]  /*8ede0*/  LDL.64 R6, [R1+0x21e8] ;  /* 0x0021e80001067983 */ /* 0x002f220000100a00 */
[----:B------:R-:W-:Y:S01]  /*8edf0*/  IMAD.X R17, R17, 0x1, R8, P4 ;  /* 0x0000000111117824 */ /* 0x000fe200020e0608 */
[----:B---3--:R-:W-:-:S02]  /*8ee00*/  IADD3 R12, P2, R4, R3, RZ ;  /* 0x00000003040c7210 */ /* 0x008fc40007f5e0ff */
[----:B----4-:R-:W-:Y:S04]  /*8ee10*/  STL [R1+0x3858], R6 ;  /* 0x0038580601007387 */ /* 0x010fe80000100800 */
[----:B------:R1:W-:Y:S04]  /*8ee20*/  STL [R1+0x21e0], R12 ;  /* 0x0021e00c01007387 */ /* 0x0003e80000100800 */
[----:B-1----:R-:W3:Y:S04]  /*8ee30*/  LDL.LU.64 R12, [R1+0x3868] ;  /* 0x00386800010c7983 */ /* 0x002ee80000300a00 */
[----:B------:R1:W-:Y:S04]  /*8ee40*/  STL [R1+0x21f4], R17 ;  /* 0x0021f41101007387 */ /* 0x0003e80000100800 */
[----:B-1----:R-:W4:Y:S01]  /*8ee50*/  LDL.LU.64 R16, [R1+0x3860] ;  /* 0x0038600001107983 */ /* 0x002f220000300a00 */
[----:B------:R-:W-:-:S02]  /*8ee60*/  IADD3 R6, P4, R4, R5, RZ ;  /* 0x0000000504067210 */ /* 0x000fc40007f9e0ff */
[----:B------:R-:W-:Y:S01]  /*8ee70*/  SHF.R.S32.HI R15, RZ, 0x1f, R15 ;  /* 0x0000001fff0f7819 */ /* 0x000fe2000001140f */
[----:B----4-:R1:W-:Y:S04]  /*8ee80*/  STL.64 [R1+0x3840], R16 ;  /* 0x0038401001007387 */ /* 0x0103e80000100a00 */
[----:B-1----:R0:W4:Y:S04]  /*8ee90*/  LDL.64 R16, [R1+0x21e0] ;  /* 0x0021e00001107983 */ /* 0x0021280000100a00 */
[----:B------:R1:W-:Y:S04]  /*8eea0*/  STL.64 [R1+0x3838], R28 ;  /* 0x0038381c01007387 */ /* 0x0003e80000100a00 */
[----:B-1----:R-:W4:Y:S04]  /*8eeb0*/  LDL R28, [R1+0x178] ;  /* 0x00017800011c7983 */ /* 0x002f280000100800 */
[----:B------:R1:W-:Y:S04]  /*8eec0*/  STL [R1+0x21d8], R6 ;  /* 0x0021d80601007387 */ /* 0x0003e80000100800 */
[----:B-1----:R0:W2:Y:S01]  /*8eed0*/  LDL.LU R6, [R1+0x3858] ;  /* 0x0038580001067983 */ /* 0x0020a20000300800 */
[----:B------:R-:W-:-:S05]  /*8eee0*/  IMAD.X R7, R15, 0x1, R2, P1 ;  /* 0x000000010f077824 */ /* 0x000fca00008e0602 */
[----:B------:R2:W-:Y:S04]  /*8eef0*/  STL [R1+0x21ec], R7 ;  /* 0x0021ec0701007387 */ /* 0x0005e80000100800 */
[----:B--2---:R-:W2:Y:S04]  /*8ef00*/  LDL.LU.64 R6, [R1+0x3850] ;  /* 0x0038500001067983 */ /* 0x004ea80000300a00 */
[----:B------:R2:W-:Y:S01]  /*8ef10*/  STL.64 [R1+0x3830], R2 ;  /* 0x0038300201007387 */ /* 0x0005e20000100a00 */
[----:B----4-:R-:W-:Y:S02]  /*8ef20*/  SHF.R.S32.HI R17, RZ, 0x1f, R28 ;  /* 0x0000001fff117819 */ /* 0x010fe4000001141c */
[----:B--2---:R-:W-:-:S02]  /*8ef30*/  IADD3 R2, P1, R4, R6, RZ ;  /* 0x0000000604027210 */ /* 0x004fc40007f3e0ff */
[----:B------:R-:W2:Y:S04]  /*8ef40*/  LDL.LU R4, [R1+0x3848] ;  /* 0x0038480001047983 */ /* 0x000ea80000300800 */
[----:B------:R1:W-:Y:S04]  /*8ef50*/  STL [R1+0x21b8], R2 ;  /* 0x0021b80201007387 */ /* 0x0003e80000100800 */
[----:B-1----:R0:W4:Y:S04]  /*8ef60*/  LDL.64 R2, [R1+0x21d8] ;  /* 0x0021d80001027983 */ /* 0x0021280000100a00 */
[----:B------:R-:W-:Y:S04]  /*8ef70*/  STL [R1+0x11c], R17 ;  /* 0x00011c1101007387 */ /* 0x000fe80000100800 */
[----:B---3--:R1:W-:Y:S04]  /*8ef80*/  STL.64 [R1+0x3820], R12 ;  /* 0x0038200c01007387 */ /* 0x0083e80000100a00 */
[----:B-1----:R-:W3:Y:S01]  /*8ef90*/  LDL.64 R12, [R1+0x21b8] ;  /* 0x0021b800010c7983 */ /* 0x002ee20000100a00 */
[----:B--2---:R-:W-:Y:S01]  /*8efa0*/  IMAD.X R17, R15, 0x1, R4, P2 ;  /* 0x000000010f117824 */ /* 0x004fe200010e0604 */
[----:B------:R-:W-:-:S02]  /*8efb0*/  IADD3 R28, P2, R28, R0, RZ ;  /* 0x000000001c1c7210 */ /* 0x000fc40007f5e0ff */
[----:B---3--:R-:W-:Y:S04]  /*8efc0*/  STL [R1+0x3828], R12 ;  /* 0x0038280c01007387 */ /* 0x008fe80000100800 */
[----:B------:R1:W-:Y:S04]  /*8efd0*/  STL [R1+0x21e4], R17 ;  /* 0x0021e41101007387 */ /* 0x0003e80000100800 */
[----:B-1----:R-:W2:Y:S04]  /*8efe0*/  LDL.LU.64 R16, [R1+0x3840] ;  /* 0x0038400001107983 */ /* 0x002ea80000300a00 */
[----:B------:R1:W-:Y:S04]  /*8eff0*/  STL [R1+0x21b0], R28 ;  /* 0x0021b01c01007387 */ /* 0x0003e80000100800 */
[----:B-1----:R-:W3:Y:S04]  /*8f000*/  LDL.LU.64 R28, [R1+0x3838] ;  /* 0x00383800011c7983 */ /* 0x002ee80000300a00 */
[----:B---3--:R1:W-:Y:S04]  /*8f010*/  STL.64 [R1+0x3810], R28 ;  /* 0x0038101c01007387 */ /* 0x0083e80000100a00 */
[----:B-1----:R-:W3:Y:S01]  /*8f020*/  LDL.64 R28, [R1+0x21b0] ;  /* 0x0021b000011c7983 */ /* 0x002ee20000100a00 */
[----:B----4-:R-:W-:-:S03]  /*8f030*/  IMAD.X R3, R15, 0x1, R7, P4 ;  /* 0x000000010f037824 */ /* 0x010fc600020e0607 */
        /* <DEDUP_REMOVED lines=8> */
[----:B-1----:R0:W3:Y:S01]  /*8f0c0*/  LDL.LU R12, [R1+0x3828] ;  /* 0x00382800010c7983 */ /* 0x0020e20000300800 */
[----:B------:R-:W-:Y:S01]  /*8f0d0*/  IMAD.X R13, R15, 0x1, R8, P1 ;  /* 0x000000010f0d7824 */ /* 0x000fe200008e0608 */
[----:B------:R-:W-:-:S04]  /*8f0e0*/  IADD3 R28, P1, R0, R5, RZ ;  /* 0x00000005001c7210 */ /* 0x000fc80007f3e0ff */
[----:B------:R3:W-:Y:S04]  /*8f0f0*/  STL [R1+0x21bc], R13 ;  /* 0x0021bc0d01007387 */ /* 0x0007e80000100800 */
[----:B---3--:R-:W3:Y:S04]  /*8f100*/  LDL.LU.64 R12, [R1+0x3820] ;  /* 0x00382000010c7983 */ /* 0x008ee80000300a00 */
[----:B------:R1:W-:Y:S04]  /*8f110*/  STL [R1+0x3808], R14 ;  /* 0x0038080e01007387 */ /* 0x0003e80000100800 */
[----:B-1----:R0:W4:Y:S04]  /*8f120*/  LDL.64 R14, [R1+0x21a8] ;  /* 0x0021a800010e7983 */ /* 0x0021280000100a00 */
[----:B------:R1:W-:Y:S04]  /*8f130*/  STL [R1+0x2168], R28 ;  /* 0x0021681c01007387 */ /* 0x0003e80000100800 */
[----:B-1----:R-:W2:Y:S02]  /*8f140*/  LDL.LU.64 R28, [R1+0x3818] ;  /* 0x00381800011c7983 */ /* 0x002ea40000300a00 */
[----:B--2---:R-:W-:-:S05]  /*8f150*/  IMAD.X R29, R29, 0x1, R2, P2 ;  /* 0x000000011d1d7824 */ /* 0x004fca00010e0602 */
[----:B------:R1:W-:Y:S04]  /*8f160*/  STL [R1+0x21b4], R29 ;  /* 0x0021b41d01007387 */ /* 0x0003e80000100800 */
[----:B-1----:R-:W2:Y:S04]  /*8f170*/  LDL.LU.64 R28, [R1+0x3810] ;  /* 0x00381000011c7983 */ /* 0x002ea80000300a00 */
[----:B------:R1:W-:Y:S04]  /*8f180*/  STL.64 [R1+0x3800], R2 ;  /* 0x0038000201007387 */ /* 0x0003e80000100a00 */
[----:B-1----:R0:W3:Y:S04]  /*8f190*/  LDL.64 R2, [R1+0x2168] ;  /* 0x0021680001027983 */ /* 0x0020e80000100a00 */
[----:B------:R1:W-:Y:S04]  /*8f1a0*/  STL.64 [R1+0x37f8], R8 ;  /* 0x0037f80801007387 */ /* 0x0003e80000100a00 */
[----:B-1----:R-:W3:Y:S04]  /*8f1b0*/  LDL R8, [R1+0x174] ;  /* 0x0001740001087983 */ /* 0x002ee80000100800 */
[----:B--2---:R1:W-:Y:S02]  /*8f1c0*/  STL.64 [R1+0x37f0], R28 ;  /* 0x0037f01c01007387 */ /* 0x0043e40000100a00 */
[----:B-1----:R-:W-:-:S02]  /*8f1d0*/  IADD3 R28, P2, R0, R6, RZ ;  /* 0x00000006001c7210 */ /* 0x002fc40007f5e0ff */
[----:B------:R-:W2:Y:S04]  /*8f1e0*/  LDL.LU R0, [R1+0x380c] ;  /* 0x00380c0001007983 */ /* 0x000ea80000300800 */
[----:B------:R-:W4:Y:S01]  /*8f1f0*/  LDL.LU R29, [R1+0x11c] ;  /* 0x00011c00011d7983 */ /* 0x000f220000300800 */
[----:B---3--:R-:W-:Y:S01]  /*8f200*/  SHF.R.S32.HI R3, RZ, 0x1f, R8 ;  /* 0x0000001fff037819 */ /* 0x008fe20000011408 */
[----:B----4-:R-:W-:-:S05]  /*8f210*/  IMAD.X R15, R29, 0x1, R4, P4 ;  /* 0x000000011d0f7824 */ /* 0x010fca00020e0604 */
[----:B------:R1:W-:Y:S04]  /*8f220*/  STL [R1+0x21ac], R15 ;  /* 0x0021ac0f01007387 */ /* 0x0003e80000100800 */
[----:B------:R3:W-:Y:S04]  /*8f230*/  STL [R1+0x118], R3 ;  /* 0x0001180301007387 */ /* 0x0007e80000100800 */
[----:B------:R-:W4:Y:S04]  /*8f240*/  LDL.LU R14, [R1+0x3808] ;  /* 0x00380800010e7983 */ /* 0x000f280000300800 */
[----:B------:R-:W-:Y:S04]  /*8f250*/  STL.64 [R1+0x37e8], R18 ;  /* 0x0037e81201007387 */ /* 0x000fe80000100a00 */
[----:B-1----:R-:W2:Y:S01]  /*8f260*/  LDL R15, [R1+0x168] ;  /* 0x00016800010f7983 */ /* 0x002ea20000100800 */
[----:B---3--:R-:W-:-:S03]  /*8f270*/  IMAD.X R3, R29, 0x1, R7, P1 ;  /* 0x000000011d037824 */ /* 0x008fc600008e0607 */
[----:B--2---:R1:W-:Y:S04]  /*8f280*/  STL [R1+0x3778], R15 ;  /* 0x0037780f01007387 */ /* 0x0043e80000100800 */
[----:B-1----:R-:W2:Y:S04]  /*8f290*/  LDL.LU R15, [R1+0x170] ;  /* 0x00017000010f7983 */ /* 0x002ea80000300800 */
[----:B------:R1:W-:Y:S04]  /*8f2a0*/  STL [R1+0x216c], R3 ;  /* 0x00216c0301007387 */ /* 0x0003e80000100800 */
[----:B-1----:R-:W3:Y:S01]  /*8f2b0*/  LDL.LU.64 R2, [R1+0x3800] ;  /* 0x0038000001027983 */ /* 0x002ee20000300a00 */
[----:B------:R-:W-:-:S02]  /*8f2c0*/  IADD3 R18, P4, R8, R0, RZ ;  /* 0x0000000008127210 */ /* 0x000fc40007f9e0ff */
[----:B---3--:R-:W-:-:S05]  /*8f2d0*/  IADD3 R8, P1, R8, R3, RZ ;  /* 0x0000000308087210 */ /* 0x008fca0007f3e0ff */
[----:B------:R1:W-:Y:S04]  /*8f2e0*/  STL [R1+0x2130], R8 ;  /* 0x0021300801007387 */ /* 0x0003e80000100800 */
[----:B-1----:R-:W3:Y:S02]  /*8f2f0*/  LDL.LU.64 R8, [R1+0x37f8] ;  /* 0x0037f80001087983 */ /* 0x002ee40000300a00 */
[----:B---3--:R-:W-:-:S05]  /*8f300*/  IMAD.X R29, R29, 0x1, R8, P2 ;  /* 0x000000011d1d7824 */ /* 0x008fca00010e0608 */
[----:B------:R1:W-:Y:S04]  /*8f310*/  STL.64 [R1+0x2140], R28 ;  /* 0x0021401c01007387 */ /* 0x0003e80000100a00 */
[----:B-1----:R-:W3:Y:S04]  /*8f320*/  LDL.LU.64 R28, [R1+0x37f0] ;  /* 0x0037f000011c7983 */ /* 0x002ee80000300a00 */
[----:B---3--:R-:W-:Y:S04]  /*8f330*/  STL.64 [R1+0x37e0], R28 ;  /* 0x0037e01c01007387 */ /* 0x008fe80000100a00 */
[----:B------:R1:W-:Y:S04]  /*8f340*/  STL [R1+0x37d0], R9 ;  /* 0x0037d00901007387 */ /* 0x0003e80000100800 */
[----:B-1----:R-:W3:Y:S04]  /*8f350*/  LDL.LU R9, [R1+0x118] ;  /* 0x0001180001097983 */ /* 0x002ee80000300800 */
[----:B------:R1:W-:Y:S04]  /*8f360*/  STL.64 [R1+0x37c8], R20 ;  /* 0x0037c81401007387 */ /* 0x0003e80000100a00 */
[----:B-1----:R-:W4:Y:S04]  /*8f370*/  LDL.LU R21, [R1+0x174] ;  /* 0x0001740001157983 */ /* 0x002f280000300800 */
[----:B------:R-:W-:Y:S01]  /*8f380*/  STL.64 [R1+0x37d8], R22 ;  /* 0x0037d81601007387 */ /* 0x000fe20000100a00 */
[----:B---3--:R-:W-:-:S05]  /*8f390*/  IMAD.X R19, R9, 0x1, R2, P4 ;  /* 0x0000000109137824 */ /* 0x008fca00020e0602 */
[----:B------:R1:W-:Y:S04]  /*8f3a0*/  STL.64 [R1+0x2138], R18 ;  /* 0x0021381201007387 */ /* 0x0003e80000100a00 */
[----:B-1----:R-:W3:Y:S01]  /*8f3b0*/  LDL.LU.64 R18, [R1+0x37e8] ;  /* 0x0037e80001127983 */ /* 0x002ee20000300a00 */
[----:B----4-:R-:W-:-:S03]  /*8f3c0*/  IADD3 R28, P2, R21, R5, RZ ;  /* 0x00000005151c7210 */ /* 0x010fc60007f5e0ff */
[----:B---3--:R1:W-:Y:S04]  /*8f3d0*/  STL.64 [R1+0x37b8], R18 ;  /* 0x0037b81201007387 */ /* 0x0083e80000100a00 */
[----:B-1----:R0:W3:Y:S01]  /*8f3e0*/  LDL.64 R18, [R1+0x2130] ;  /* 0x0021300001127983 */ /* 0x0020e20000100a00 */
[----:B------:R-:W-:Y:S02]  /*8f3f0*/  IADD3 R20, P4, R21, R6, RZ ;  /* 0x0000000615147210 */ /* 0x000fe40007f9e0ff */
[----:B--2---:R-:W-:Y:S01]  /*8f400*/  SHF.R.S32.HI R21, RZ, 0x1f, R15 ;  /* 0x0000001fff157819 */ /* 0x004fe2000001140f */
[----:B------:R-:W-:-:S04]  /*8f410*/  IMAD.X R29, R9, 0x1, R7, P2 ;  /* 0x00000001091d7824 */ /* 0x000fc800010e0607 */
[----:B------:R-:W-:Y:S01]  /*8f420*/  STL [R1+0x11c], R21 ;  /* 0x00011c1501007387 */ /* 0x000fe20000100800 */
[----:B---3--:R-:W-:-:S05]  /*8f430*/  IMAD.X R19, R9, 0x1, R4, P1 ;  /* 0x0000000109137824 */ /* 0x008fca00008e0604 */
[----:B------:R-:W-:Y:S04]  /*8f440*/  STL [R1+0x2134], R19 ;  /* 0x0021341301007387 */ /* 0x000fe80000100800 */
[----:B------:R1:W-:Y:S04]  /*8f450*/  STL.64 [R1+0x2110], R28 ;  /* 0x0021101c01007387 */ /* 0x0003e80000100a00 */
[----:B-1----:R-:W2:Y:S01]  /*8f460*/  LDL.LU.64 R28, [R1+0x37e0] ;  /* 0x0037e000011c7983 */ /* 0x002ea20000300a00 */
[----:B------:R-:W-:-:S03]  /*8f470*/  IADD3 R22, P2, R15, R3, RZ ;  /* 0x000000030f167210 */ /* 0x000fc60007f5e0ff */
[----:B------:R1:W-:Y:S01]  /*8f480*/  STL.64 [R1+0x37c0], R6 ;  /* 0x0037c00601007387 */ /* 0x0003e20000100a00 */
[----:B------:R-:W-:Y:S01]  /*8f490*/  IMAD.X R21, R9, 0x1, R8, P4 ;  /* 0x0000000109157824 */ /* 0x000fe200020e0608 */
[C---:B-1----:R-:W-:Y:S02]  /*8f4a0*/  IADD3 R6, P4, R15.reuse, R5, RZ ;  /* 0x000000050f067210 */ /* 0x042fe40007f9e0ff */
[----:B--2---:R-:W-:Y:S04]  /*8f4b0*/  STL.64 [R1+0x37b0], R28 ;  /* 0x0037b01c01007387 */ /* 0x004fe80000100a00 */
[----:B------:R1:W-:Y:S04]  /*8f4c0*/  STL [R1+0x20c8], R22 ;  /* 0x0020c81601007387 */ /* 0x0003e80000100800 */
[----:B-1----:R-:W2:Y:S04]  /*8f4d0*/  LDL.LU.64 R22, [R1+0x37d8] ;  /* 0x0037d80001167983 */ /* 0x002ea80000300a00 */
[----:B------:R-:W3:Y:S04]  /*8f4e0*/  LDL.LU R9, [R1+0x37d0] ;  /* 0x0037d00001097983 */ /* 0x000ee80000300800 */
[----:B------:R1:W-:Y:S04]  /*8f4f0*/  STL.64 [R1+0x20d8], R20 ;  /* 0x0020d81401007387 */ /* 0x0003e80000100a00 */
[----:B-1----:R-:W4:Y:S04]  /*8f500*/  LDL.LU.64 R20, [R1+0x37c8] ;  /* 0x0037c80001147983 */ /* 0x002f280000300a00 */
[----:B------:R1:W-:Y:S04]  /*8f510*/  STL [R1+0x20c0], R6 ;  /* 0x0020c00601007387 */ /* 0x0003e80000100800 */
[----:B-1----:R-:W2:Y:S01]  /*8f520*/  LDL.LU.64 R6, [R1+0x37c0] ;  /* 0x0037c00001067983 */ /* 0x002ea20000300a00 */
[----:B------:R-:W-:-:S02]  /*8f530*/  IADD3 R18, P1, R15, R0, RZ ;  /* 0x000000000f127210 */ /* 0x000fc40007f3e0ff */
[----:B------:R-:W-:-:S05]  /*8f540*/  SHF.R.S32.HI R19, RZ, 0x1f, R15 ;  /* 0x0000001fff137819 */ /* 0x000fca000001140f */
[----:B------:R-:W-:-:S05]  /*8f550*/  IMAD.X R19, R19, 0x1, R2, P1 ;  /* 0x0000000113137824 */ /* 0x000fca00008e0602 */
[----:B------:R1:W-:Y:S04]  /*8f560*/  STL.64 [R1+0x20d0], R18 ;  /* 0x0020d01201007387 */ /* 0x0003e80000100a00 */
[----:B-1----:R-:W4:Y:S04]  /*8f570*/  LDL.LU.64 R18, [R1+0x37b8] ;  /* 0x0037b80001127983 */ /* 0x002f280000300a00 */
[----:B---3--:R1:W-:Y:S04]  /*8f580*/  STL.64 [R1+0x37a8], R8 ;  /* 0x0037a80801007387 */ /* 0x0083e80000100a00 */
[----:B-1----:R0:W3:Y:S04]  /*8f590*/  LDL.64 R8, [R1+0x20c8] ;  /* 0x0020c80001087983 */ /* 0x0020e80000100a00 */
[----:B------:R1:W-:Y:S04]  /*8f5a0*/  STL [R1+0x3790], R2 ;  /* 0x0037900201007387 */ /* 0x0003e80000100800 */
[----:B-1----:R-:W3:Y:S01]  /*8f5b0*/  LDL.LU R2, [R1+0x11c] ;  /* 0x00011c0001027983 */ /* 0x002ee20000300800 */
[----:B--2---:R-:W-:-:S05]  /*8f5c0*/  IADD3 R28, P1, R15, R6, RZ ;  /* 0x000000060f1c7210 */ /* 0x004fca0007f3e0ff */
[----:B------:R1:W-:Y:S04]  /*8f5d0*/  STL [R1+0x20b8], R28 ;  /* 0x0020b81c01007387 */ /* 0x0003e80000100800 */
[----:B-1----:R-:W2:Y:S04]  /*8f5e0*/  LDL.LU.64 R28, [R1+0x37b0] ;  /* 0x0037b000011c7983 */ /* 0x002ea80000300a00 */
[----:B------:R1:W-:Y:S04]  /*8f5f0*/  STL.64 [R1+0x37a0], R6 ;  /* 0x0037a00601007387 */ /* 0x0003e80000100a00 */
[----:B-1----:R-:W4:Y:S01]  /*8f600*/  LDL R6, [R1+0x16c] ;  /* 0x00016c0001067983 */ /* 0x002f220000100800 */
[----:B---3--:R-:W-:-:S03]  /*8f610*/  IMAD.X R9, R2, 0x1, R4, P2 ;  /* 0x0000000102097824 */ /* 0x008fc600010e0604 */
[----:B--2---:R1:W-:Y:S04]  /*8f620*/  STL.64 [R1+0x3798], R28 ;  /* 0x0037981c01007387 */ /* 0x0043e80000100a00 */
[----:B-1----:R0:W2:Y:S04]  /*8f630*/  LDL.64 R28, [R1+0x20c0] ;  /* 0x0020c000011c7983 */ /* 0x0020a80000100a00 */
[----:B------:R1:W-:Y:S04]  /*8f640*/  STL [R1+0x20cc], R9 ;  /* 0x0020cc0901007387 */ /* 0x0003e80000100800 */
[----:B-1----:R-:W3:Y:S04]  /*8f650*/  LDL.LU.64 R8, [R1+0x37a8] ;  /* 0x0037a80001087983 */ /* 0x002ee80000300a00 */
[----:B------:R1:W-:Y:S04]  /*8f660*/  STL.64 [R1+0x3788], R4 ;  /* 0x0037880401007387 */ /* 0x0003e80000100a00 */
[----:B-1----:R-:W2:Y:S01]  /*8f670*/  LDL.64 R4, [R1+0x20b8] ;  /* 0x0020b80001047983 */ /* 0x002ea20000100a00 */
[----:B----4-:R-:W-:-:S02]  /*8f680*/  SHF.R.S32.HI R15, RZ, 0x1f, R6 ;  /* 0x0000001fff0f7819 */ /* 0x010fc40000011406 */
[----:B------:R-:W-:Y:S01]  /*8f690*/  IADD3 R6, P2, R6, R0, RZ ;  /* 0x0000000006067210 */ /* 0x000fe20007f5e0ff */
[----:B--2---:R-:W-:Y:S04]  /*8f6a0*/  STL [R1+0x3794], R4 ;  /* 0x0037940401007387 */ /* 0x004fe80000100800 */
[----:B------:R-:W-:Y:S04]  /*8f6b0*/  STL.64 [R1+0x3780], R18 ;  /* 0x0037801201007387 */ /* 0x000fe80000100a00 */
[----:B------:R-:W-:Y:S04]  /*8f6c0*/  STL [R1+0x118], R15 ;  /* 0x0001180f01007387 */ /* 0x000fe80000100800 */
[----:B------:R1:W-:Y:S04]  /*8f6d0*/  STL [R1+0x20b0], R6 ;  /* 0x0020b00601007387 */ /* 0x0003e80000100800 */
[----:B-1----:R-:W2:Y:S02]  /*8f6e0*/  LDL.LU.64 R6, [R1+0x37a0] ;  /* 0x0037a00001067983 */ /* 0x002ea40000300a00 */
[----:B--2---:R-:W-:-:S05]  /*8f6f0*/  IMAD.X R29, R2, 0x1, R7, P4 ;  /* 0x00000001021d7824 */ /* 0x004fca00020e0607 */
[----:B------:R1:W-:Y:S04]  /*8f700*/  STL [R1+0x20c4], R29 ;  /* 0x0020c41d01007387 */ /* 0x0003e80000100800 */
[----:B-1----:R-:W2:Y:S04]  /*8f710*/  LDL.LU.64 R28, [R1+0x3798] ;  /* 0x00379800011c7983 */ /* 0x002ea80000300a00 */
[----:B------:R1:W-:Y:S04]  /*8f720*/  STL.64 [R1+0x3770], R6 ;  /* 0x0037700601007387 */ /* 0x0003e80000100a00 */
[----:B-1----:R0:W4:Y:S04]  /*8f730*/  LDL.64 R6, [R1+0x20b0] ;  /* 0x0020b00001067983 */ /* 0x0021280000100a00 */
[----:B--2---:R1:W-:Y:S04]  /*8f740*/  STL.64 [R1+0x3768], R28 ;  /* 0x0037681c01007387 */ /* 0x0043e80000100a00 */
[----:B-1----:R-:W2:Y:S02]  /*8f750*/  LDL.LU R28, [R1+0x16c] ;  /* 0x00016c00011c7983 */ /* 0x002ea40000300800 */
[----:B--2---:R-:W-:-:S05]  /*8f760*/  IADD3 R4, P4, R28, R3, RZ ;  /* 0x000000031c047210 */ /* 0x004fca0007f9e0ff */
[----:B------:R1:W-:Y:S04]  /*8f770*/  STL [R1+0x20a8], R4 ;  /* 0x0020a80401007387 */ /* 0x0003e80000100800 */
[----:B-1----:R0:W2:Y:S01]  /*8f780*/  LDL.LU R4, [R1+0x3794] ;  /* 0x0037940001047983 */ /* 0x0020a20000300800 */
[----:B---3--:R-:W-:-:S03]  /*8f790*/  IMAD.X R5, R2, 0x1, R8, P1 ;  /* 0x0000000102057824 */ /* 0x008fc600008e0608 */
[----:B------:R-:W4:Y:S04]  /*8f7a0*/  LDL.LU R2, [R1+0x3790] ;  /* 0x0037900001027983 */ /* 0x000f280000300800 */
[----:B------:R2:W-:Y:S04]  /*8f7b0*/  STL [R1+0x20bc], R5 ;  /* 0x0020bc0501007387 */ /* 0x0005e80000100800 */
[----:B--2---:R-:W2:Y:S01]  /*8f7c0*/  LDL.LU.64 R4, [R1+0x3788] ;  /* 0x0037880001047983 */ /* 0x004ea20000300a00 */
[----:B----4-:R-:W-:Y:S01]  /*8f7d0*/  IMAD.X R7, R15, 0x1, R2, P2 ;  /* 0x000000010f077824 */ /* 0x010fe200010e0602 */
[----:B--2---:R-:W-:-:S05]  /*8f7e0*/  IADD3 R18, P1, R28, R5, RZ ;  /* 0x000000051c127210 */ /* 0x004fca0007f3e0ff */
[----:B------:R1:W-:Y:S04]  /*8f7f0*/  STL [R1+0x2098], R18 ;  /* 0x0020981201007387 */ /* 0x0003e80000100800 */
[----:B-1----:R-:W2:Y:S04]  /*8f800*/  LDL.LU.64 R18, [R1+0x3780] ;  /* 0x0037800001127983 */ /* 0x002ea80000300a00 */
[----:B------:R1:W-:Y:S04]  /*8f810*/  STL.64 [R1+0x3760], R22 ;  /* 0x0037601601007387 */ /* 0x0003e80000100a00 */
[----:B-1----:R0:W3:Y:S04]  /*8f820*/  LDL.64 R22, [R1+0x20a8] ;  /* 0x0020a80001167983 */ /* 0x0020e80000100a00 */
[----:B------:R-:W4:Y:S04]  /*8f830*/  LDL.LU R15, [R1+0x3778] ;  /* 0x00377800010f7983 */ /* 0x000f280000300800 */
[----:B------:R1:W-:Y:S04]  /*8f840*/  STL [R1+0x20b4], R7 ;  /* 0x0020b40701007387 */ /* 0x0003e80000100800 */
[----:B-1----:R-:W2:Y:S04]  /*8f850*/  LDL.LU.64 R6, [R1+0x3770] ;  /* 0x0037700001067983 */ /* 0x002ea80000300a00 */
[----:B------:R1:W-:Y:S04]  /*8f860*/  STL [R1+0x3748], R2 ;  /* 0x0037480201007387 */ /* 0x0003e80000100800 */
[----:B-1----:R-:W3:Y:S01]  /*8f870*/  LDL.LU R2, [R1+0x118] ;  /* 0x0001180001027983 */ /* 0x002ee20000300800 */
[----:B--2---:R-:W-:-:S05]  /*8f880*/  IADD3 R28, P2, R28, R6, RZ ;  /* 0x000000061c1c7210 */ /* 0x004fca0007f5e0ff */
[----:B------:R1:W-:Y:S04]  /*8f890*/  STL [R1+0x2088], R28 ;  /* 0x0020881c01007387 */ /* 0x0003e80000100800 */
[----:B-1----:R-:W2:Y:S04]  /*8f8a0*/  LDL.LU.64 R28, [R1+0x3768] ;  /* 0x00376800011c7983 */ /* 0x002ea80000300a00 */
[----:B------:R4:W-:Y:S01]  /*8f8b0*/  STL.64 [R1+0x3758], R6 ;  /* 0x0037580601007387 */ /* 0x0009e20000100a00 */
[----:B---3--:R-:W-:Y:S01]  /*8f8c0*/  IMAD.X R23, R2, 0x1, R4, P4 ;  /* 0x0000000102177824 */ /* 0x008fe200020e0604 */
[----:B----4-:R-:W-:-:S05]  /*8f8d0*/  SHF.R.S32.HI R6, RZ, 0x1f, R15 ;  /* 0x0000001fff067819 */ /* 0x010fca000001140f */
[----:B------:R1:W-:Y:S02]  /*8f8e0*/  STL [R1+0x11c], R6 ;  /* 0x00011c0601007387 */ /* 0x0003e40000100800 */
[----:B-1----:R-:W-:Y:S02]  /*8f8f0*/  IADD3 R6, P4, R15, R0, RZ ;  /* 0x000000000f067210 */ /* 0x002fe40007f9e0ff */
[----:B--2---:R1:W-:Y:S04]  /*8f900*/  STL.64 [R1+0x3750], R28 ;  /* 0x0037501c01007387 */ /* 0x0043e80000100a00 */
[----:B-1----:R0:W2:Y:S04]  /*8f910*/  LDL.64 R28, [R1+0x2098] ;  /* 0x00209800011c7983 */ /* 0x0020a80000100a00 */
[----:B------:R1:W-:Y:S04]  /*8f920*/  STL [R1+0x20ac], R23 ;  /* 0x0020ac1701007387 */ /* 0x0003e80000100800 */
[----:B-1----:R-:W3:Y:S04]  /*8f930*/  LDL.LU.64 R22, [R1+0x3760] ;  /* 0x0037600001167983 */ /* 0x002ee80000300a00 */
[----:B------:R1:W-:Y:S04]  /*8f940*/  STL.64 [R1+0x3740], R4 ;  /* 0x0037400401007387 */ /* 0x0003e80000100a00 */
[----:B-1----:R0:W4:Y:S04]  /*8f950*/  LDL.64 R4, [R1+0x2088] ;  /* 0x0020880001047983 */ /* 0x0021280000100a00 */
[----:B------:R-:W-:Y:S04]  /*8f960*/  STL.64 [R1+0x3738], R18 ;  /* 0x0037381201007387 */ /* 0x000fe80000100a00 */
[----:B------:R1:W-:Y:S04]  /*8f970*/  STL [R1+0x2080], R6 ;  /* 0x0020800601007387 */ /* 0x0003e80000100800 */
[----:B-1----:R-:W2:Y:S04]  /*8f980*/  LDL.LU.64 R6, [R1+0x3758] ;  /* 0x0037580001067983 */ /* 0x002ea80000300a00 */
[----:B------:R1:W-:Y:S04]  /*8f990*/  STL [R1+0x3728], R0 ;  /* 0x0037280001007387 */ /* 0x0003e80000100800 */
[----:B-1----:R-:W3:Y:S01]  /*8f9a0*/  LDL.LU R0, [R1+0x168] ;  /* 0x0001680001007983 */ /* 0x002ee20000300800 */
[----:B--2---:R-:W-:-:S05]  /*8f9b0*/  IMAD.X R29, R2, 0x1, R7, P1 ;  /* 0x00000001021d7824 */ /* 0x004fca00008e0607 */
[----:B------:R1:W-:Y:S04]  /*8f9c0*/  STL [R1+0x209c], R29 ;  /* 0x00209c1d01007387 */ /* 0x0003e80000100800 */
[----:B-1----:R-:W2:Y:S01]  /*8f9d0*/  LDL.LU.64 R28, [R1+0x3750] ;  /* 0x00375000011c7983 */ /* 0x002ea20000300a00 */
[----:B----4-:R-:W-:-:S03]  /*8f9e0*/  IMAD.X R5, R2, 0x1, R8, P2 ;  /* 0x0000000102057824 */ /* 0x010fc600010e0608 */
[----:B------:R1:W-:Y:S04]  /*8f9f0*/  STL.64 [R1+0x3730], R6 ;  /* 0x0037300601007387 */ /* 0x0003e80000100a00 */
[----:B------:R-:W4:Y:S04]  /*8fa00*/  LDL R15, [R1+0x164] ;  /* 0x00016400010f7983 */ /* 0x000f280000100800 */
[----:B-1----:R0:W4:Y:S04]  /*8fa10*/  LDL.64 R6, [R1+0x2080] ;  /* 0x0020800001067983 */ /* 0x0021280000100a00 */
[----:B--2---:R-:W-:Y:S04]  /*8fa20*/  STL.64 [R1+0x3720], R28 ;  /* 0x0037201c01007387 */ /* 0x004fe80000100a00 */
[----:B------:R-:W4:Y:S04]  /*8fa30*/  LDL.LU R2, [R1+0x3748] ;  /* 0x0037480001027983 */ /* 0x000f280000300800 */
[----:B------:R1:W-:Y:S04]  /*8fa40*/  STL [R1+0x208c], R5 ;  /* 0x00208c0501007387 */ /* 0x0003e80000100800 */
[----:B-1----:R-:W3:Y:S02]  /*8fa50*/  LDL.LU.64 R4, [R1+0x3740] ;  /* 0x0037400001047983 */ /* 0x002ee40000300a00 */
[----:B---3--:R-:W-:-:S05]  /*8fa60*/  IADD3 R18, P2, R0, R5, RZ ;  /* 0x0000000500127210 */ /* 0x008fca0007f5e0ff */
[----:B------:R1:W-:Y:S04]  /*8fa70*/  STL [R1+0x2060], R18 ;  /* 0x0020601201007387 */ /* 0x0003e80000100800 */
[----:B-1----:R-:W2:Y:S04]  /*8fa80*/  LDL.LU.64 R18, [R1+0x3738] ;  /* 0x0037380001127983 */ /* 0x002ea80000300a00 */
[----:B------:R1:W-:Y:S04]  /*8fa90*/  STL [R1+0x3708], R5 ;  /* 0x0037080501007387 */ /* 0x0003e80000100800 */
[----:B-1----:R-:W4:Y:S02]  /*8faa0*/  LDL.LU R5, [R1+0x11c] ;  /* 0x00011c0001057983 */ /* 0x002f240000300800 */
[----:B----4-:R-:W-:-:S05]  /*8fab0*/  IMAD.X R7, R5, 0x1, R2, P4 ;  /* 0x0000000105077824 */ /* 0x010fca00020e0602 */
[----:B------:R1:W-:Y:S04]  /*8fac0*/  STL [R1+0x2084], R7 ;  /* 0x0020840701007387 */ /* 0x0003e80000100800 */
[----:B-1----:R-:W3:Y:S04]  /*8fad0*/  LDL.LU.64 R6, [R1+0x3730] ;  /* 0x0037300001067983 */ /* 0x002ee80000300a00 */
[----:B------:R3:W-:Y:S01]  /*8fae0*/  STL.64 [R1+0x3710], R2 ;  /* 0x0037100201007387 */ /* 0x0007e20000100a00 */
[C---:B------:R-:W-:Y:S02]  /*8faf0*/  IADD3 R28, P1, R0.reuse, R3, RZ ;  /* 0x00000003001c7210 */ /* 0x040fe40007f3e0ff */
[----:B---3--:R-:W-:-:S02]  /*8fb00*/  IADD3 R2, P4, R0, R6, RZ ;  /* 0x0000000600027210 */ /* 0x008fc40007f9e0ff */
[----:B------:R-:W3:Y:S04]  /*8fb10*/  LDL.LU R0, [R1+0x3728] ;  /* 0x0037280001007983 */ /* 0x000ee80000300800 */
[----:B------:R-:W-:Y:S04]  /*8fb20*/  STL.64 [R1+0x3718], R6 ;  /* 0x0037180601007387 */ /* 0x000fe80000100a00 */
[----:B------:R1:W-:Y:S04]  /*8fb30*/  STL [R1+0x2058], R2 ;  /* 0x0020580201007387 */ /* 0x0003e80000100800 */
[----:B-1----:R0:W4:Y:S01]  /*8fb40*/  LDL.64 R2, [R1+0x2060] ;  /* 0x0020600001027983 */ /* 0x0021220000100a00 */
[----:B------:R-:W-:-:S05]  /*8fb50*/  IMAD.X R29, R5, 0x1, R4, P1 ;  /* 0x00000001051d7824 */ /* 0x000fca00008e0604 */
[----:B------:R1:W-:Y:S01]  /*8fb60*/  STL.64 [R1+0x2078], R28 ;  /* 0x0020781c01007387 */ /* 0x0003e20000100a00 */
[----:B----4-:R-:W-:-:S05]  /*8fb70*/  SHF.R.S32.HI R3, RZ, 0x1f, R15 ;  /* 0x0000001fff037819 */ /* 0x010fca000001140f */
[----:B------:R-:W-:Y:S04]  /*8fb80*/  STL [R1+0x118], R3 ;  /* 0x0001180301007387 */ /* 0x000fe80000100800 */
[----:B-1----:R-:W4:Y:S04]  /*8fb90*/  LDL.LU.64 R28, [R1+0x3720] ;  /* 0x00372000011c7983 */ /* 0x002f280000300a00 */
[----:B------:R1:W-:Y:S01]  /*8fba0*/  STL.64 [R1+0x3700], R10 ;  /* 0x0037000a01007387 */ /* 0x0003e20000100a00 */
[----:B------:R-:W-:-:S03]  /*8fbb0*/  IMAD.MOV.U32 R15, RZ, RZ, R14 ;  /* 0x000000ffff0f7224 */ /* 0x000fc600078e000e */
[----:B-1----:R0:W2:Y:S04]  /*8fbc0*/  LDL.64 R10, [R1+0x2058] ;  /* 0x00205800010a7983 */ /* 0x0020a80000100a00 */
[----:B------:R1:W-:Y:S04]  /*8fbd0*/  STL [R1+0x36f0], R4 ;  /* 0x0036f00401007387 */ /* 0x0003e80000100800 */
[----:B-1----:R-:W3:Y:S04]  /*8fbe0*/  LDL.LU R4, [R1+0x164] ;  /* 0x0001640001047983 */ /* 0x002ee80000300800 */
[----:B------:R-:W4:Y:S01]  /*8fbf0*/  LDL.LU R14, [R1+0x15c] ;  /* 0x00015c00010e7983 */ /* 0x000f220000300800 */
[----:B---3--:R-:W-:-:S03]  /*8fc00*/  IADD3 R6, P1, R4, R0, RZ ;  /* 0x0000000004067210 */ /* 0x008fc60007f3e0ff */
[----:B----4-:R1:W-:Y:S04]  /*8fc10*/  STL [R1+0x36c0], R14 ;  /* 0x0036c00e01007387 */ /* 0x0103e80000100800 */
[----:B-1----:R-:W3:Y:S04]  /*8fc20*/  LDL.LU R14, [R1+0x118] ;  /* 0x00011800010e7983 */ /* 0x002ee80000300800 */
[----:B------:R1:W-:Y:S04]  /*8fc30*/  STL [R1+0x2050], R6 ;  /* 0x0020500601007387 */ /* 0x0003e80000100800 */
[----:B-1----:R-:W4:Y:S02]  /*8fc40*/  LDL.LU.64 R6, [R1+0x3718] ;  /* 0x0037180001067983 */ /* 0x002f240000300a00 */
[----:B----4-:R-:W-:-:S05]  /*8fc50*/  IMAD.X R3, R5, 0x1, R7, P2 ;  /* 0x0000000105037824 */ /* 0x010fca00010e0607 */
[----:B------:R1:W-:Y:S04]  /*8fc60*/  STL [R1+0x2064], R3 ;  /* 0x0020640301007387 */ /* 0x0003e80000100800 */
[----:B-1----:R-:W4:Y:S04]  /*8fc70*/  LDL.LU.64 R2, [R1+0x3710] ;  /* 0x0037100001027983 */ /* 0x002f280000300a00 */
[----:B------:R4:W-:Y:S01]  /*8fc80*/  STL.64 [R1+0x36f8], R6 ;  /* 0x0036f80601007387 */ /* 0x0009e20000100a00 */
[----:B--2---:R-:W-:Y:S01]  /*8fc90*/  IMAD.X R11, R5, 0x1, R8, P4 ;  /* 0x00000001050b7824 */ /* 0x004fe200020e0608 */
[----:B----4-:R-:W-:-:S05]  /*8fca0*/  IADD3 R6, P2, R4, R3, RZ ;  /* 0x0000000304067210 */ /* 0x010fca0007f5e0ff */
[----:B------:R1:W-:Y:S04]  /*8fcb0*/  STL [R1+0x2048], R6 ;  /* 0x0020480601007387 */ /* 0x0003e80000100800 */
[----:B-1----:R0:W3:Y:S04]  /*8fcc0*/  LDL.64 R6, [R1+0x2050] ;  /* 0x0020500001067983 */ /* 0x0020e80000100a00 */
[----:B------:R-:W-:Y:S04]  /*8fcd0*/  STL.64 [R1+0x36e8], R24 ;  /* 0x0036e81801007387 */ /* 0x000fe80000100a00 */
[----:B------:R-:W2:Y:S04]  /*8fce0*/  LDL.LU R5, [R1+0x3708] ;  /* 0x0037080001057983 */ /* 0x000ea80000300800 */
[----:B------:R1:W-:Y:S04]  /*8fcf0*/  STL [R1+0x205c], R11 ;  /* 0x00205c0b01007387 */ /* 0x0003e80000100800 */
[----:B-1----:R-:W4:Y:S01]  /*8fd00*/  LDL.LU.64 R10, [R1+0x3700] ;  /* 0x00370000010a7983 */ /* 0x002f220000300a00 */
[----:B---3--:R-:W-:-:S03]  /*8fd10*/  IMAD.X R7, R14, 0x1, R2, P1 ;  /* 0x000000010e077824 */ /* 0x008fc600008e0602 */
[----:B----4-:R-:W-:Y:S04]  /*8fd20*/  STL.64 [R1+0x36d0], R10 ;  /* 0x0036d00a01007387 */ /* 0x010fe80000100a00 */
[----:B------:R-:W-:Y:S04]  /*8fd30*/  STL.64 [R1+0x36d8], R22 ;  /* 0x0036d81601007387 */ /* 0x000fe80000100a00 */
[----:B------:R1:W-:Y:S04]  /*8fd40*/  STL [R1+0x36e0], R23 ;  /* 0x0036e01701007387 */ /* 0x0003e80000100800 */
[----:B-1----:R0:W3:Y:S04]  /*8fd50*/  LDL.64 R22, [R1+0x2048] ;  /* 0x0020480001167983 */ /* 0x0020e80000100a00 */
[----:B------:R-:W-:Y:S04]  /*8fd60*/  STL.64 [R1+0x36c8], R8 ;  /* 0x0036c80801007387 */ /* 0x000fe80000100a00 */
[----:B------:R1:W-:Y:S04]  /*8fd70*/  STL [R1+0x3678], R15 ;  /* 0x0036780f01007387 */ /* 0x0003e80000100800 */
[----:B-1----:R-:W4:Y:S04]  /*8fd80*/  LDL.LU R15, [R1+0x160] ;  /* 0x00016000010f7983 */ /* 0x002f280000300800 */
[----:B------:R1:W-:Y:S04]  /*8fd90*/  STL [R1+0x2054], R7 ;  /* 0x0020540701007387 */ /* 0x0003e80000100800 */
[----:B-1----:R-:W3:Y:S01]  /*8fda0*/  LDL.LU.64 R6, [R1+0x36f8] ;  /* 0x0036f80001067983 */ /* 0x002ee20000300a00 */
[----:B--2---:R-:W-:-:S02]  /*8fdb0*/  IADD3 R10, P4, R4, R5, RZ ;  /* 0x00000005040a7210 */ /* 0x004fc40007f9e0ff */
[----:B---3--:R-:W-:Y:S02]  /*8fdc0*/  IADD3 R24, P1, R4, R6, RZ ;  /* 0x0000000604187210 */ /* 0x008fe40007f3e0ff */
[----:B------:R-:W2:Y:S04]  /*8fdd0*/  LDL.LU R4, [R1+0x36f0] ;  /* 0x0036f00001047983 */ /* 0x000ea80000300800 */
[----:B------:R1:W-:Y:S04]  /*8fde0*/  STL [R1+0x2038], R24 ;  /* 0x0020381801007387 */ /* 0x0003e80000100800 */
[----:B-1----:R-:W3:Y:S01]  /*8fdf0*/  LDL.LU.64 R24, [R1+0x36e8] ;  /* 0x0036e80001187983 */ /* 0x002ee20000300a00 */
[----:B----4-:R-:W-:Y:S01]  /*8fe00*/  SHF.R.S32.HI R8, RZ, 0x1f, R15 ;  /* 0x0000001fff087819 */ /* 0x010fe2000001140f */
[----:B--2---:R-:W-:-:S02]  /*8fe10*/  IMAD.X R23, R14, 0x1, R4, P2 ;  /* 0x000000010e177824 */ /* 0x004fc400010e0604 */
[----:B---3--:R1:W-:Y:S04]  /*8fe20*/  STL.64 [R1+0x36b8], R24 ;  /* 0x0036b81801007387 */ /* 0x0083e80000100a00 */
[----:B-1----:R0:W2:Y:S04]  /*8fe30*/  LDL.64 R24, [R1+0x2038] ;  /* 0x0020380001187983 */ /* 0x0020a80000100a00 */
[----:B------:R1:W-:Y:S04]  /*8fe40*/  STL [R1+0x204c], R23 ;  /* 0x00204c1701007387 */ /* 0x0003e80000100800 */
[----:B------:R-:W-:Y:S04]  /*8fe50*/  STL [R1+0x11c], R8 ;  /* 0x00011c0801007387 */ /* 0x000fe80000100800 */
[----:B-1----:R0:W3:Y:S01]  /*8fe60*/  LDL.LU R23, [R1+0x36e0] ;  /* 0x0036e00001177983 */ /* 0x0020e20000300800 */
[----:B------:R-:W-:Y:S01]  /*8fe70*/  IADD3 R22, P2, R15, R0, RZ ;  /* 0x000000000f167210 */ /* 0x000fe20007f5e0ff */
[----:B------:R-:W-:-:S04]  /*8fe80*/  IMAD.X R11, R14, 0x1, R7, P4 ;  /* 0x000000010e0b7824 */ /* 0x000fc800020e0607 */
[----:B------:R3:W-:Y:S04]  /*8fe90*/  STL [R1+0x2030], R22 ;  /* 0x0020301601007387 */ /* 0x0007e80000100800 */
[----:B---3--:R-:W3:Y:S04]  /*8fea0*/  LDL.LU.64 R22, [R1+0x36d8] ;  /* 0x0036d80001167983 */ /* 0x008ee80000300a00 */
[----:B------:R1:W-:Y:S04]  /*8feb0*/  STL.64 [R1+0x2040], R10 ;  /* 0x0020400a01007387 */ /* 0x0003e80000100a00 */
[----:B-1----:R-:W4:Y:S01]  /*8fec0*/  LDL.LU.64 R10, [R1+0x36d0] ;  /* 0x0036d000010a7983 */ /* 0x002f220000300a00 */
[----:B------:R-:W-:-:S03]  /*8fed0*/  IADD3 R8, P4, R15, R3, RZ ;  /* 0x000000030f087210 */ /* 0x000fc60007f9e0ff */
[----:B----4-:R1:W-:Y:S04]  /*8fee0*/  STL.64 [R1+0x3698], R10 ;  /* 0x0036980a01007387 */ /* 0x0103e80000100a00 */
[----:B-1----:R0:W4:Y:S04]  /*8fef0*/  LDL.64 R10, [R1+0x2030] ;  /* 0x00203000010a7983 */ /* 0x0021280000100a00 */
[----:B------:R1:W-:Y:S04]  /*8ff00*/  STL [R1+0x2028], R8 ;  /* 0x0020280801007387 */ /* 0x0003e80000100800 */
[----:B-1----:R-:W2:Y:S02]  /*8ff10*/  LDL.LU.64 R8, [R1+0x36c8] ;  /* 0x0036c80001087983 */ /* 0x002ea40000300a00 */
[----:B--2---:R-:W-:-:S02]  /*8ff20*/  IMAD.X R25, R14, 0x1, R8, P1 ;  /* 0x000000010e197824 */ /* 0x004fc400008e0608 */
[----:B------:R-:W2:Y:S04]  /*8ff30*/  LDL.LU R14, [R1+0x36c0] ;  /* 0x0036c000010e7983 */ /* 0x000ea80000300800 */
[----:B------:R1:W-:Y:S04]  /*8ff40*/  STL [R1+0x203c], R25 ;  /* 0x00203c1901007387 */ /* 0x0003e80000100800 */
[----:B-1----:R-:W3:Y:S04]  /*8ff50*/  LDL.LU.64 R24, [R1+0x36b8] ;  /* 0x0036b80001187983 */ /* 0x002ee80000300a00 */
[----:B------:R1:W-:Y:S04]  /*8ff60*/  STL [R1+0x36a0], R21 ;  /* 0x0036a01501007387 */ /* 0x0003e80000100800 */
[----:B-1----:R-:W4:Y:S04]  /*8ff70*/  LDL.LU R21, [R1+0x11c] ;  /* 0x00011c0001157983 */ /* 0x002f280000300800 */
[----:B------:R-:W-:Y:S04]  /*8ff80*/  STL.64 [R1+0x36a8], R8 ;  /* 0x0036a80801007387 */ /* 0x000fe80000100a00 */
[----:B------:R-:W-:Y:S04]  /*8ff90*/  STL [R1+0x36b0], R9 ;  /* 0x0036b00901007387 */ /* 0x000fe80000100800 */
[----:B---3--:R-:W-:Y:S04]  /*8ffa0*/  STL.64 [R1+0x3688], R24 ;  /* 0x0036881801007387 */ /* 0x008fe80000100a00 */
[----:B------:R1:W-:Y:S04]  /*8ffb0*/  STL [R1+0x3690], R25 ;  /* 0x0036901901007387 */ /* 0x0003e80000100800 */
[----:B-1----:R0:W3:Y:S01]  /*8ffc0*/  LDL.64 R24, [R1+0x2028] ;  /* 0x0020280001187983 */ /* 0x0020e20000100a00 */
[----:B------:R-:W-:Y:S01]  /*8ffd0*/  IADD3 R8, P1, R15, R5, RZ ;  /* 0x000000050f087210 */ /* 0x000fe20007f3e0ff */
[----:B----4-:R-:W-:-:S04]  /*8ffe0*/  IMAD.X R11, R21, 0x1, R2, P2 ;  /* 0x00000001150b7824 */ /* 0x010fc800010e0602 */
[C---:B------:R-:W-:Y:S01]  /*8fff0*/  IMAD.X R9, R21.reuse, 0x1, R7, P1 ;  /* 0x0000000115097824 */ /* 0x040fe200008e0607 */
[----:B------:R-:W-:Y:S01]  /*90000*/  STL [R1+0x2034], R11 ;  /* 0x0020340b01007387 */ /* 0x000fe20000100800 */
[----:B---3--:R-:W-:-:S05]  /*90010*/  IMAD.X R25, R21, 0x1, R4, P4 ;  /* 0x0000000115197824 */ /* 0x008fca00020e0604 */
[----:B------:R-:W-:Y:S04]  /*90020*/  STL [R1+0x202c], R25 ;  /* 0x00202c1901007387 */ /* 0x000fe80000100800 */
[----:B------:R1:W-:Y:S04]  /*90030*/  STL.64 [R1+0x2020], R8 ;  /* 0x0020200801007387 */ /* 0x0003e80000100a00 */
[----:B-1----:R0:W3:Y:S01]  /*90040*/  LDL.LU R9, [R1+0x36b0] ;  /* 0x0036b00001097983 */ /* 0x0020e20000300800 */
[----:B--2---:R-:W-:-:S05]  /*90050*/  IADD3 R8, P1, R14, R3, RZ ;  /* 0x000000030e087210 */ /* 0x004fca0007f3e0ff */
[----:B------:R3:W-:Y:S04]  /*90060*/  STL [R1+0x2008], R8 ;  /* 0x0020080801007387 */ /* 0x0007e80000100800 */
[----:B---3--:R-:W2:Y:S01]  /*90070*/  LDL.LU.64 R8, [R1+0x36a8] ;  /* 0x0036a80001087983 */ /* 0x008ea20000300a00 */
[----:B------:R-:W-:Y:S02]  /*90080*/  IADD3 R10, P2, R15, R6, RZ ;  /* 0x000000060f0a7210 */ /* 0x000fe40007f5e0ff */
[----:B------:R-:W-:Y:S02]  /*90090*/  SHF.R.S32.HI R15, RZ, 0x1f, R14 ;  /* 0x0000001fff0f7819 */ /* 0x000fe4000001140e */
[----:B------:R-:W-:Y:S01]  /*900a0*/  IADD3 R24, P4, R14, R0, RZ ;  /* 0x000000000e187210 */ /* 0x000fe20007f9e0ff */
[----:B--2---:R-:W-:-:S02]  /*900b0*/  IMAD.X R11, R21, 0x1, R8, P2 ;  /* 0x00000001150b7824 */ /* 0x004fc400010e0608 */
[----:B------:R-:W2:Y:S04]  /*900c0*/  LDL.LU R21, [R1+0x36a0] ;  /* 0x0036a00001157983 */ /* 0x000ea80000300800 */
[----:B------:R1:W-:Y:S04]  /*900d0*/  STL.64 [R1+0x2018], R10 ;  /* 0x0020180a01007387 */ /* 0x0003e80000100a00 */
[----:B-1----:R-:W3:Y:S01]  /*900e0*/  LDL.LU.64 R10, [R1+0x3698] ;  /* 0x00369800010a7983 */ /* 0x002ee20000300a00 */
[----:B------:R-:W-:-:S03]  /*900f0*/  IMAD.X R25, R15, 0x1, R2, P4 ;  /* 0x000000010f197824 */ /* 0x000fc600020e0602 */
[----:B---3--:R-:W-:Y:S04]  /*90100*/  STL.64 [R1+0x3680], R10 ;  /* 0x0036800a01007387 */ /* 0x008fe80000100a00 */
[----:B------:R1:W-:Y:S04]  /*90110*/  STL.64 [R1+0x2010], R24 ;  /* 0x0020101801007387 */ /* 0x0003e80000100a00 */
[----:B-1----:R0:W3:Y:S01]  /*90120*/  LDL.LU R25, [R1+0x3690] ;  /* 0x0036900001197983 */ /* 0x0020e20000300800 */
[----:B------:R-:W-:-:S05]  /*90130*/  IADD3 R24, P4, R14, R6, RZ ;  /* 0x000000060e187210 */ /* 0x000fca0007f9e0ff */
[----:B------:R3:W-:Y:S04]  /*90140*/  STL [R1+0x1ff0], R24 ;  /* 0x001ff01801007387 */ /* 0x0007e80000100800 */
[----:B---3--:R-:W3:Y:S04]  /*90150*/  LDL.LU.64 R24, [R1+0x3688] ;  /* 0x0036880001187983 */ /* 0x008ee80000300a00 */
[----:B--2---:R1:W-:Y:S04]  /*90160*/  STL.64 [R1+0x3670], R20 ;  /* 0x0036701401007387 */ /* 0x0043e80000100a00 */
[----:B-1----:R0:W2:Y:S01]  /*90170*/  LDL.64 R20, [R1+0x2008] ;  /* 0x0020080001147983 */ /* 0x0020a20000100a00 */
[----:B------:R-:W-:-:S03]  /*90180*/  IADD3 R10, P2, R14, R5, RZ ;  /* 0x000000050e0a7210 */ /* 0x000fc60007f5e0ff */
[----:B------:R1:W-:Y:S02]  /*90190*/  STL.64 [R1+0x3668], R16 ;  /* 0x0036681001007387 */ /* 0x0003e40000100a00 */
[C---:B------:R-:W-:Y:S02]  /*901a0*/  IMAD.X R11, R15.reuse, 0x1, R7, P2 ;  /* 0x000000010f0b7824 */ /* 0x040fe400010e0607 */
[----:B-1----:R-:W4:Y:S01]  /*901b0*/  LDL.LU R16, [R1+0x158] ;  /* 0x0001580001107983 */ /* 0x002f220000300800 */
[----:B--2---:R-:W-:-:S05]  /*901c0*/  IMAD.X R21, R15, 0x1, R4, P1 ;  /* 0x000000010f157824 */ /* 0x004fca00008e0604 */
[----:B------:R-:W-:Y:S04]  /*901d0*/  STL [R1+0x200c], R21 ;  /* 0x00200c1501007387 */ /* 0x000fe80000100800 */
[----:B------:R1:W-:Y:S04]  /*901e0*/  STL.64 [R1+0x2000], R10 ;  /* 0x0020000a01007387 */ /* 0x0003e80000100a00 */
[----:B-1----:R-:W2:Y:S04]  /*901f0*/  LDL.LU.64 R10, [R1+0x3680] ;  /* 0x00368000010a7983 */ /* 0x002ea80000300a00 */
[----:B------:R-:W-:Y:S04]  /*90200*/  STL.64 [R1+0x3658], R18 ;  /* 0x0036581201007387 */ /* 0x000fe80000100a00 */
[----:B------:R-:W-:Y:S04]  /*90210*/  STL [R1+0x3660], R19 ;  /* 0x0036601301007387 */ /* 0x000fe80000100800 */
[----:B--2---:R-:W-:Y:S04]  /*90220*/  STL.64 [R1+0x3648], R10 ;  /* 0x0036480a01007387 */ /* 0x004fe80000100a00 */
[----:B------:R1:W-:Y:S04]  /*90230*/  STL [R1+0x3650], R11 ;  /* 0x0036500b01007387 */ /* 0x0003e80000100800 */
[----:B-1----:R0:W2:Y:S01]  /*90240*/  LDL.64 R10, [R1+0x1ff0] ;  /* 0x001ff000010a7983 */ /* 0x0020a20000100a00 */
[----:B----4-:R-:W-:-:S02]  /*90250*/  SHF.R.S32.HI R14, RZ, 0x1f, R16 ;  /* 0x0000001fff0e7819 */ /* 0x010fc40000011410 */
[C---:B------:R-:W-:Y:S02]  /*90260*/  IADD3 R20, P1, R16.reuse, R0, RZ ;  /* 0x0000000010147210 */ /* 0x040fe40007f3e0ff */
[----:B------:R-:W-:Y:S01]  /*90270*/  IADD3 R18, P2, R16, R3, RZ ;  /* 0x0000000310127210 */ /* 0x000fe20007f5e0ff */
[----:B--2---:R-:W-:Y:S02]  /*90280*/  IMAD.X R11, R15, 0x1, R8, P4 ;  /* 0x000000010f0b7824 */ /* 0x004fe400020e0608 */
[----:B------:R-:W2:Y:S01]  /*90290*/  LDL.LU R15, [R1+0x3678] ;  /* 0x00367800010f7983 */ /* 0x000ea20000300800 */
[----:B------:R-:W-:Y:S01]  /*902a0*/  IMAD.X R21, R14, 0x1, R2, P1 ;  /* 0x000000010e157824 */ /* 0x000fe200008e0602 */
[C---:B------:R-:W-:Y:S02]  /*902b0*/  IADD3 R10, P4, R16.reuse, R5, RZ ;  /* 0x00000005100a7210 */ /* 0x040fe40007f9e0ff */
[----:B------:R-:W-:Y:S01]  /*902c0*/  IADD3 R16, P1, R16, R6, RZ ;  /* 0x0000000610107210 */ /* 0x000fe20007f3e0ff */
[----:B------:R-:W-:Y:S01]  /*902d0*/  STL [R1+0x1ff4], R11 ;  /* 0x001ff40b01007387 */ /* 0x000fe20000100800 */
[----:B------:R-:W-:-:S03]  /*902e0*/  IMAD.X R19, R14, 0x1, R4, P2 ;  /* 0x000000010e137824 */ /* 0x000fc600010e0604 */
[----:B------:R1:W-:Y:S04]  /*902f0*/  STL.64 [R1+0x1fe8], R20 ;  /* 0x001fe81401007387 */ /* 0x0003e80000100a00 */
[----:B-1----:R-:W4:Y:S04]  /*90300*/  LDL.LU.64 R20, [R1+0x3670] ;  /* 0x0036700001147983 */ /* 0x002f280000300a00 */
[----:B------:R1:W-:Y:S04]  /*90310*/  STL [R1+0x1fb0], R16 ;  /* 0x001fb01001007387 */ /* 0x0003e80000100800 */
[----:B-1----:R-:W3:Y:S04]  /*90320*/  LDL.LU.64 R16, [R1+0x3668] ;  /* 0x0036680001107983 */ /* 0x002ee80000300a00 */
[----:B------:R1:W-:Y:S01]  /*90330*/  STL.64 [R1+0x1fe0], R18 ;  /* 0x001fe01201007387 */ /* 0x0003e20000100a00 */
[----:B--2---:R-:W-:-:S05]  /*90340*/  SHF.R.S32.HI R11, RZ, 0x1f, R15 ;  /* 0x0000001fff0b7819 */ /* 0x004fca000001140f */
[----:B------:R2:W-:Y:S04]  /*90350*/  STL [R1+0x118], R11 ;  /* 0x0001180b01007387 */ /* 0x0005e80000100800 */
[----:B-1----:R0:W4:Y:S01]  /*90360*/  LDL.LU R19, [R1+0x3660] ;  /* 0x0036600001137983 */ /* 0x0021220000300800 */
[----:B------:R-:W-:-:S05]  /*90370*/  IADD3 R18, P2, R15, R0, RZ ;  /* 0x000000000f127210 */ /* 0x000fca0007f5e0ff */
[----:B------:R4:W-:Y:S01]  /*90380*/  STL [R1+0x1fa8], R18 ;  /* 0x001fa81201007387 */ /* 0x0009e20000100800 */
[----:B--2---:R-:W-:-:S03]  /*90390*/  IMAD.X R11, R14, 0x1, R7, P4 ;  /* 0x000000010e0b7824 */ /* 0x004fc600020e0607 */
[----:B----4-:R-:W2:Y:S04]  /*903a0*/  LDL.LU.64 R18, [R1+0x3658] ;  /* 0x0036580001127983 */ /* 0x010ea80000300a00 */
[----:B------:R1:W-:Y:S04]  /*903b0*/  STL.64 [R1+0x1fc8], R10 ;  /* 0x001fc80a01007387 */ /* 0x0003e80000100a00 */
[----:B-1----:R0:W4:Y:S04]  /*903c0*/  LDL.LU R11, [R1+0x3650] ;  /* 0x00365000010b7983 */ /* 0x0021280000300800 */
[----:B------:R1:W-:Y:S01]  /*903d0*/  STL.64 [R1+0x3640], R6 ;  /* 0x0036400601007387 */ /* 0x0003e20000100a00 */
[----:B------:R-:W-:-:S03]  /*903e0*/  IADD3 R10, P4, R15, R3, RZ ;  /* 0x000000030f0a7210 */ /* 0x000fc60007f9e0ff */
[----:B-1----:R0:W3:Y:S04]  /*903f0*/  LDL.64 R6, [R1+0x1fb0] ;  /* 0x001fb00001067983 */ /* 0x0020e80000100a00 */
[----:B------:R4:W-:Y:S04]  /*90400*/  STL [R1+0x1fa0], R10 ;  /* 0x001fa00a01007387 */ /* 0x0009e80000100800 */
[----:B----4-:R-:W4:Y:S01]  /*90410*/  LDL.LU.64 R10, [R1+0x3648] ;  /* 0x00364800010a7983 */ /* 0x010f220000300a00 */
[----:B---3--:R-:W-:-:S05]  /*90420*/  IMAD.X R7, R14, 0x1, R8, P1 ;  /* 0x000000010e077824 */ /* 0x008fca00008e0608 */
[----:B------:R1:W-:Y:S04]  /*90430*/  STL [R1+0x1fb4], R7 ;  /* 0x001fb40701007387 */ /* 0x0003e80000100800 */
[----:B-1----:R0:W3:Y:S04]  /*90440*/  LDL.64 R6, [R1+0x1fa8] ;  /* 0x001fa80001067983 */ /* 0x0020e80000100a00 */
[----:B----4-:R-:W-:Y:S04]  /*90450*/  STL.64 [R1+0x3638], R10 ;  /* 0x0036380a01007387 */ /* 0x010fe80000100a00 */
[----:B------:R1:W-:Y:S04]  /*90460*/  STL.64 [R1+0x3618], R8 ;  /* 0x0036180801007387 */ /* 0x0003e80000100a00 */
[----:B-1----:R-:W4:Y:S04]  /*90470*/  LDL R8, [R1+0x150] ;  /* 0x0001500001087983 */ /* 0x002f280000100800 */
[----:B------:R-:W-:Y:S04]  /*90480*/  STL.64 [R1+0x3620], R20 ;  /* 0x0036201401007387 */ /* 0x000fe80000100a00 */
[----:B------:R-:W-:Y:S04]  /*90490*/  STL.64 [R1+0x3628], R16 ;  /* 0x0036281001007387 */ /* 0x000fe80000100a00 */
[----:B------:R1:W-:Y:S04]  /*904a0*/  STL [R1+0x3630], R17 ;  /* 0x0036301101007387 */ /* 0x0003e80000100800 */
[----:B-1----:R0:W2:Y:S04]  /*904b0*/  LDL.64 R16, [R1+0x1fa0] ;  /* 0x001fa00001107983 */ /* 0x0020a80000100a00 */
[----:B------:R-:W3:Y:S04]  /*904c0*/  LDL.LU R14, [R1+0x144] ;  /* 0x00014400010e7983 */ /* 0x000ee80000300800 */
[----:B---3--:R1:W-:Y:S04]  /*904d0*/  STL [R1+0x3590], R14 ;  /* 0x0035900e01007387 */ /* 0x0083e80000100800 */
[----:B-1----:R-:W3:Y:S04]  /*904e0*/  LDL.LU R14, [R1+0x148] ;  /* 0x00014800010e7983 */ /* 0x002ee80000300800 */
[----:B---3--:R1:W-:Y:S04]  /*904f0*/  STL [R1+0x35c8], R14 ;  /* 0x0035c80e01007387 */ /* 0x0083e80000100800 */
[----:B-1----:R-:W3:Y:S04]  /*90500*/  LDL.LU R14, [R1+0x14c] ;  /* 0x00014c00010e7983 */ /* 0x002ee80000300800 */
[----:B---3--:R1:W-:Y:S04]  /*90510*/  STL [R1+0x3610], R14 ;  /* 0x0036100e01007387 */ /* 0x0083e80000100800 */
[----:B-1----:R-:W3:Y:S02]  /*90520*/  LDL.LU R14, [R1+0x118] ;  /* 0x00011800010e7983 */ /* 0x002ee40000300800 */
[----:B---3--:R-:W-:-:S05]  /*90530*/  IMAD.X R7, R14, 0x1, R2, P2 ;  /* 0x000000010e077824 */ /* 0x008fca00010e0602 */
[----:B------:R1:W-:Y:S04]  /*90540*/  STL [R1+0x1fac], R7 ;  /* 0x001fac0701007387 */ /* 0x0003e80000100800 */
[----:B-1----:R-:W3:Y:S02]  /*90550*/  LDL.LU.64 R6, [R1+0x3640] ;  /* 0x0036400001067983 */ /* 0x002ee40000300a00 */
[----:B---3--:R-:W-:-:S05]  /*90560*/  IADD3 R10, P2, R15, R6, RZ ;  /* 0x000000060f0a7210 */ /* 0x008fca0007f5e0ff */
[----:B------:R1:W-:Y:S04]  /*90570*/  STL [R1+0x1f70], R10 ;  /* 0x001f700a01007387 */ /* 0x0003e80000100800 */
[----:B-1----:R-:W3:Y:S01]  /*90580*/  LDL.LU.64 R10, [R1+0x3638] ;  /* 0x00363800010a7983 */ /* 0x002ee20000300a00 */
[----:B--2---:R-:W-:Y:S01]  /*90590*/  IMAD.X R17, R14, 0x1, R4, P4 ;  /* 0x000000010e117824 */ /* 0x004fe200020e0604 */
[----:B------:R-:W-:Y:S02]  /*905a0*/  IADD3 R20, P1, R15, R5, RZ ;  /* 0x000000050f147210 */ /* 0x000fe40007f3e0ff */
[----:B----4-:R-:W-:Y:S01]  /*905b0*/  IADD3 R16, P4, R8, R0, RZ ;  /* 0x0000000008107210 */ /* 0x010fe20007f9e0ff */
[----:B---3--:R1:W-:Y:S04]  /*905c0*/  STL.64 [R1+0x3608], R10 ;  /* 0x0036080a01007387 */ /* 0x0083e80000100a00 */
[----:B-1----:R0:W2:Y:S04]  /*905d0*/  LDL.64 R10, [R1+0x1f70] ;  /* 0x001f7000010a7983 */ /* 0x0020a80000100a00 */
[----:B------:R1:W-:Y:S04]  /*905e0*/  STL [R1+0x1fa4], R17 ;  /* 0x001fa41101007387 */ /* 0x0003e80000100800 */
[----:B-1----:R0:W3:Y:S01]  /*905f0*/  LDL.LU R17, [R1+0x3630] ;  /* 0x0036300001117983 */ /* 0x0020e20000300800 */
[----:B------:R-:W-:Y:S01]  /*90600*/  IMAD.X R21, R14, 0x1, R7, P1 ;  /* 0x000000010e157824 */ /* 0x000fe200008e0607 */
[----:B------:R-:W-:-:S02]  /*90610*/  SHF.R.S32.HI R15, RZ, 0x1f, R8 ;  /* 0x0000001fff0f7819 */ /* 0x000fc40000011408 */
[----:B------:R3:W-:Y:S01]  /*90620*/  STL [R1+0x1f68], R16 ;  /* 0x001f681001007387 */ /* 0x0007e20000100800 */
[----:B------:R-:W-:-:S03]  /*90630*/  IADD3 R8, P1, R8, R3, RZ ;  /* 0x0000000308087210 */ /* 0x000fc60007f3e0ff */
[----:B---3--:R-:W3:Y:S04]  /*90640*/  LDL.LU.64 R16, [R1+0x3628] ;  /* 0x0036280001107983 */ /* 0x008ee80000300a00 */
[----:B------:R1:W-:Y:S04]  /*90650*/  STL.64 [R1+0x1f88], R20 ;  /* 0x001f881401007387 */ /* 0x0003e80000100a00 */
[----:B-1----:R-:W4:Y:S04]  /*90660*/  LDL.LU.64 R20, [R1+0x3620] ;  /* 0x0036200001147983 */ /* 0x002f280000300a00 */
[----:B------:R1:W-:Y:S04]  /*90670*/  STL.64 [R1+0x3600], R6 ;  /* 0x0036000601007387 */ /* 0x0003e80000100a00 */
[----:B-1----:R0:W3:Y:S04]  /*90680*/  LDL.64 R6, [R1+0x1f68] ;  /* 0x001f680001067983 */ /* 0x0020e80000100a00 */
[----:B------:R1:W-:Y:S04]  /*90690*/  STL [R1+0x1f60], R8 ;  /* 0x001f600801007387 */ /* 0x0003e80000100800 */
[----:B-1----:R-:W2:Y:S02]  /*906a0*/  LDL.LU.64 R8, [R1+0x3618] ;  /* 0x0036180001087983 */ /* 0x002ea40000300a00 */
[----:B--2---:R-:W-:-:S02]  /*906b0*/  IMAD.X R11, R14, 0x1, R8, P2 ;  /* 0x000000010e0b7824 */ /* 0x004fc400010e0608 */
[----:B------:R-:W2:Y:S04]  /*906c0*/  LDL.LU R14, [R1+0x3610] ;  /* 0x00361000010e7983 */ /* 0x000ea80000300800 */
[----:B------:R1:W-:Y:S04]  /*906d0*/  STL [R1+0x1f74], R11 ;  /* 0x001f740b01007387 */ /* 0x0003e80000100800 */
[----:B-1----:R-:W4:Y:S04]  /*906e0*/  LDL.LU.64 R10, [R1+0x3608] ;  /* 0x00360800010a7983 */ /* 0x002f280000300a00 */
[----:B------:R-:W-:Y:S01]  /*906f0*/  STL.64 [R1+0x35f0], R8 ;  /* 0x0035f00801007387 */ /* 0x000fe20000100a00 */
[----:B---3--:R-:W-:-:S03]  /*90700*/  IMAD.X R7, R15, 0x1, R2, P4 ;  /* 0x000000010f077824 */ /* 0x008fc600020e0602 */
[----:B------:R-:W-:Y:S04]  /*90710*/  STL [R1+0x35f8], R9 ;  /* 0x0035f80901007387 */ /* 0x000fe80000100800 */
[----:B------:R1:W-:Y:S04]  /*90720*/  STL.64 [R1+0x35e0], R18 ;  /* 0x0035e01201007387 */ /* 0x0003e80000100a00 */
[----:B-1----:R-:W3:Y:S04]  /*90730*/  LDL.LU R18, [R1+0x150] ;  /* 0x0001500001127983 */ /* 0x002ee80000300800 */
[----:B------:R-:W-:Y:S04]  /*90740*/  STL [R1+0x35e8], R19 ;  /* 0x0035e81301007387 */ /* 0x000fe80000100800 */
[----:B------:R1:W-:Y:S04]  /*90750*/  STL [R1+0x1f6c], R7 ;  /* 0x001f6c0701007387 */ /* 0x0003e80000100800 */
[----:B-1----:R-:W2:Y:S04]  /*90760*/  LDL.LU.64 R6, [R1+0x3600] ;  /* 0x0036000001067983 */ /* 0x002ea80000300a00 */
[----:B----4-:R-:W-:Y:S04]  /*90770*/  STL [R1+0x35d8], R11 ;  /* 0x0035d80b01007387 */ /* 0x010fe80000100800 */
[----:B------:R1:W-:Y:S04]  /*90780*/  STL.64 [R1+0x35d0], R24 ;  /* 0x0035d01801007387 */ /* 0x0003e80000100a00 */
[----:B-1----:R0:W4:Y:S01]  /*90790*/  LDL.64 R24, [R1+0x1f60] ;  /* 0x001f600001187983 */ /* 0x0021220000100a00 */
[----:B---3--:R-:W-:-:S02]  /*907a0*/  IADD3 R8, P2, R18, R5, RZ ;  /* 0x0000000512087210 */ /* 0x008fc40007f5e0ff */
[----:B--2---:R-:W-:-:S03]  /*907b0*/  SHF.R.S32.HI R11, RZ, 0x1f, R14 ;  /* 0x0000001fff0b7819 */ /* 0x004fc6000001140e */
[C---:B------:R-:W-:Y:S02]  /*907c0*/  IMAD.X R9, R15.reuse, 0x1, R7, P2 ;  /* 0x000000010f097824 */ /* 0x040fe400010e0607 */
[----:B----4-:R-:W-:-:S05]  /*907d0*/  IMAD.X R25, R15, 0x1, R4, P1 ;  /* 0x000000010f197824 */ /* 0x010fca00008e0604 */
[----:B------:R-:W-:Y:S04]  /*907e0*/  STL [R1+0x1f64], R25 ;  /* 0x001f641901007387 */ /* 0x000fe80000100800 */
[----:B------:R-:W-:Y:S04]  /*907f0*/  STL [R1+0x118], R11 ;  /* 0x0001180b01007387 */ /* 0x000fe80000100800 */
[----:B------:R1:W-:Y:S04]  /*90800*/  STL.64 [R1+0x1f48], R8 ;  /* 0x001f480801007387 */ /* 0x0003e80000100a00 */
[----:B-1----:R0:W2:Y:S01]  /*90810*/  LDL.LU R9, [R1+0x35f8] ;  /* 0x0035f80001097983 */ /* 0x0020a20000300800 */
[----:B------:R-:W-:-:S05]  /*90820*/  IADD3 R8, P2, R14, R3, RZ ;  /* 0x000000030e087210 */ /* 0x000fca0007f5e0ff */
[----:B------:R2:W-:Y:S04]  /*90830*/  STL [R1+0x1f18], R8 ;  /* 0x001f180801007387 */ /* 0x0005e80000100800 */
[----:B--2---:R-:W2:Y:S01]  /*90840*/  LDL.LU.64 R8, [R1+0x35f0] ;  /* 0x0035f00001087983 */ /* 0x004ea20000300a00 */
[----:B------:R-:W-:Y:S02]  /*90850*/  IADD3 R18, P4, R18, R6, RZ ;  /* 0x0000000612127210 */ /* 0x000fe40007f9e0ff */
[----:B------:R-:W-:-:S03]  /*90860*/  IADD3 R24, P1, R14, R0, RZ ;  /* 0x000000000e187210 */ /* 0x000fc60007f3e0ff */
[----:B--2---:R-:W-:Y:S02]  /*90870*/  IMAD.X R19, R15, 0x1, R8, P4 ;  /* 0x000000010f137824 */ /* 0x004fe400020e0608 */
[----:B------:R0:W2:Y:S04]  /*90880*/  LDL.LU R15, [R1+0x35ec] ;  /* 0x0035ec00010f7983 */ /* 0x0000a80000300800 */
[----:B------:R1:W-:Y:S04]  /*90890*/  STL.64 [R1+0x1f28], R18 ;  /* 0x001f281201007387 */ /* 0x0003e80000100a00 */
[----:B-1----:R0:W3:Y:S01]  /*908a0*/  LDL.LU R19, [R1+0x35e8] ;  /* 0x0035e80001137983 */ /* 0x0020e20000300800 */
[----:B------:R-:W-:Y:S01]  /*908b0*/  IADD3 R18, P4, R14, R5, RZ ;  /* 0x000000050e127210 */ /* 0x000fe20007f9e0ff */
[----:B------:R-:W-:-:S04]  /*908c0*/  IMAD.X R25, R11, 0x1, R2, P1 ;  /* 0x000000010b197824 */ /* 0x000fc800008e0602 */
[----:B------:R3:W-:Y:S04]  /*908d0*/  STL [R1+0x1ef8], R18 ;  /* 0x001ef81201007387 */ /* 0x0007e80000100800 */
[----:B---3--:R-:W3:Y:S04]  /*908e0*/  LDL.LU.64 R18, [R1+0x35e0] ;  /* 0x0035e00001127983 */ /* 0x008ee80000300a00 */
[----:B------:R-:W4:Y:S04]  /*908f0*/  LDL.LU R11, [R1+0x35d8] ;  /* 0x0035d800010b7983 */ /* 0x000f280000300800 */
[----:B------:R1:W-:Y:S04]  /*90900*/  STL.64 [R1+0x1f20], R24 ;  /* 0x001f201801007387 */ /* 0x0003e80000100a00 */
[----:B-1----:R-:W2:Y:S01]  /*90910*/  LDL.LU.64 R24, [R1+0x35d0] ;  /* 0x0035d00001187983 */ /* 0x002ea20000300a00 */
[----:B------:R-:W-:-:S03]  /*90920*/  IADD3 R14, P1, R14, R6, RZ ;  /* 0x000000060e0e7210 */ /* 0x000fc60007f3e0ff */
[----:B------:R1:W-:Y:S04]  /*90930*/  STL.64 [R1+0x35c0], R2 ;  /* 0x0035c00201007387 */ /* 0x0003e80000100a00 */
[----:B-1----:R0:W3:Y:S04]  /*90940*/  LDL.64 R2, [R1+0x1ef8] ;  /* 0x001ef80001027983 */ /* 0x0020e80000100a00 */
[----:B------:R1:W-:Y:S04]  /*90950*/  STL [R1+0x1ed0], R14 ;  /* 0x001ed00e01007387 */ /* 0x0003e80000100800 */
[----:B-1----:R-:W4:Y:S04]  /*90960*/  LDL.LU R14, [R1+0x35c8] ;  /* 0x0035c800010e7983 */ /* 0x002f280000300800 */
[----:B--2---:R-:W-:Y:S04]  /*90970*/  STL.64 [R1+0x35b8], R24 ;  /* 0x0035b81801007387 */ /* 0x004fe80000100a00 */
[----:B------:R1:W-:Y:S04]  /*90980*/  STL.64 [R1+0x3598], R16 ;  /* 0x0035981001007387 */ /* 0x0003e80000100a00 */
[----:B-1----:R0:W2:Y:S04]  /*90990*/  LDL.64 R16, [R1+0x1f18] ;  /* 0x001f180001107983 */ /* 0x0020a80000100a00 */
[----:B------:R-:W-:Y:S04]  /*909a0*/  STL.64 [R1+0x35a8], R22 ;  /* 0x0035a81601007387 */ /* 0x000fe80000100a00 */
[----:B------:R1:W-:Y:S04]  /*909b0*/  STL [R1+0x35b0], R23 ;  /* 0x0035b01701007387 */ /* 0x0003e80000100800 */
[----:B-1----:R0:W3:Y:S01]  /*909c0*/  LDL.64 R22, [R1+0x1ed0] ;  /* 0x001ed00001167983 */ /* 0x0020e20000100a00 */
[----:B----4-:R-:W-:-:S03]  /*909d0*/  SHF.R.S32.HI R15, RZ, 0x1f, R14 ;  /* 0x0000001fff0f7819 */ /* 0x010fc6000001140e */
[----:B---3--:R-:W2:Y:S04]  /*909e0*/  LDL.LU R23, [R1+0x118] ;  /* 0x0001180001177983 */ /* 0x008ea80000300800 */
[----:B------:R-:W-:Y:S01]  /*909f0*/  STL [R1+0x11c], R15 ;  /* 0x00011c0f01007387 */ /* 0x000fe20000100800 */
[C---:B--2---:R-:W-:Y:S02]  /*90a00*/  IMAD.X R17, R23.reuse, 0x1, R4, P2 ;  /* 0x0000000117117824 */ /* 0x044fe400010e0604 */
[----:B------:R-:W-:-:S03]  /*90a10*/  IMAD.X R3, R23, 0x1, R7, P4 ;  /* 0x0000000117037824 */ /* 0x000fc600020e0607 */
[----:B------:R-:W-:Y:S04]  /*90a20*/  STL [R1+0x1f1c], R17 ;  /* 0x001f1c1101007387 */ /* 0x000fe80000100800 */
[----:B------:R1:W-:Y:S04]  /*90a30*/  STL [R1+0x1efc], R3 ;  /* 0x001efc0301007387 */ /* 0x0003e80000100800 */
[----:B-1----:R-:W2:Y:S01]  /*90a40*/  LDL.LU.64 R2, [R1+0x35c0] ;  /* 0x0035c00001027983 */ /* 0x002ea20000300a00 */
[----:B------:R-:W-:Y:S01]  /*90a50*/  IMAD.X R23, R23, 0x1, R8, P1 ;  /* 0x0000000117177824 */ /* 0x000fe200008e0608 */
[----:B--2---:R-:W-:-:S05]  /*90a60*/  IADD3 R24, P4, R14, R3, RZ ;  /* 0x000000030e187210 */ /* 0x004fca0007f9e0ff */
[----:B------:R1:W-:Y:S04]  /*90a70*/  STL [R1+0x1ec0], R24 ;  /* 0x001ec01801007387 */ /* 0x0003e80000100800 */
[----:B-1----:R-:W2:Y:S04]  /*90a80*/  LDL.LU.64 R24, [R1+0x35b8] ;  /* 0x0035b80001187983 */ /* 0x002ea80000300a00 */
[----:B------:R1:W-:Y:S04]  /*90a90*/  STL [R1+0x1ed4], R23 ;  /* 0x001ed41701007387 */ /* 0x0003e80000100800 */
[----:B-1----:R0:W3:Y:S01]  /*90aa0*/  LDL.LU R23, [R1+0x35b0] ;  /* 0x0035b00001177983 */ /* 0x0020e20000300800 */
[----:B------:R-:W-:-:S02]  /*90ab0*/  IADD3 R16, P2, R14, R0, RZ ;  /* 0x000000000e107210 */ /* 0x000fc40007f5e0ff */
[----:B------:R-:W-:-:S03]  /*90ac0*/  IADD3 R22, P1, R14, R5, RZ ;  /* 0x000000050e167210 */ /* 0x000fc60007f3e0ff */
[----:B------:R-:W-:Y:S02]  /*90ad0*/  IMAD.X R17, R15, 0x1, R2, P2 ;  /* 0x000000010f117824 */ /* 0x000fe400010e0602 */
[----:B------:R3:W-:Y:S04]  /*90ae0*/  STL [R1+0x1ea8], R22 ;  /* 0x001ea81601007387 */ /* 0x0007e80000100800 */
[----:B---3--:R-:W3:Y:S04]  /*90af0*/  LDL.LU.64 R22, [R1+0x35a8] ;  /* 0x0035a80001167983 */ /* 0x008ee80000300a00 */
[----:B------:R0:W4:Y:S04]  /*90b00*/  LDL.LU R15, [R1+0x35a0] ;  /* 0x0035a000010f7983 */ /* 0x0001280000300800 */
[----:B------:R1:W-:Y:S04]  /*90b10*/  STL.64 [R1+0x1ec8], R16 ;  /* 0x001ec81001007387 */ /* 0x0003e80000100a00 */
[----:B-1----:R-:W2:Y:S04]  /*90b20*/  LDL.LU.64 R16, [R1+0x3598] ;  /* 0x0035980001107983 */ /* 0x002ea80000300a00 */
[----:B------:R1:W-:Y:S04]  /*90b30*/  STL.64 [R1+0x3580], R2 ;  /* 0x0035800201007387 */ /* 0x0003e80000100a00 */
[----:B-1----:R-:W3:Y:S01]  /*90b40*/  LDL.64 R2, [R1+0x1ea8] ;  /* 0x001ea80001027983 */ /* 0x002ee20000100a00 */
[----:B------:R-:W-:-:S03]  /*90b50*/  IADD3 R14, P2, R14, R6, RZ ;  /* 0x000000060e0e7210 */ /* 0x000fc60007f5e0ff */
[----:B---3--:R-:W-:Y:S04]  /*90b60*/  STL [R1+0x3588], R2 ;  /* 0x0035880201007387 */ /* 0x008fe80000100800 */
[----:B------:R1:W-:Y:S04]  /*90b70*/  STL [R1+0x358c], R3 ;  /* 0x00358c0301007387 */ /* 0x0003e80000100800 */
[----:B-1----:R0:W3:Y:S04]  /*90b80*/  LDL.64 R2, [R1+0x1ec0] ;  /* 0x001ec00001027983 */ /* 0x0020e80000100a00 */
[----:B------:R1:W-:Y:S04]  /*90b90*/  STL [R1+0x1e90], R14 ;  /* 0x001e900e01007387 */ /* 0x0003e80000100800 */
[----:B-1----:R-:W4:Y:S04]  /*90ba0*/  LDL.LU R14, [R1+0x3590] ;  /* 0x00359000010e7983 */ /* 0x002f280000300800 */
[----:B------:R1:W-:Y:S04]  /*90bb0*/  STL.64 [R1+0x3570], R18 ;  /* 0x0035701201007387 */ /* 0x0003e80000100a00 */
[----:B-1----:R0:W2:Y:S04]  /*90bc0*/  LDL.64 R18, [R1+0x1e90] ;  /* 0x001e900001127983 */ /* 0x0020a80000100a00 */
[----:B--2---:R-:W3:Y:S02]  /*90bd0*/  LDL.LU R19, [R1+0x11c] ;  /* 0x00011c0001137983 */ /* 0x004ee40000300800 */
[----:B---3--:R-:W-:Y:S01]  /*90be0*/  IMAD.X R3, R19, 0x1, R4, P4 ;  /* 0x0000000113037824 */ /* 0x008fe200020e0604 */
[----:B----4-:R-:W-:-:S04]  /*90bf0*/  IADD3 R2, P4, R14, R0, RZ ;  /* 0x000000000e027210 */ /* 0x010fc80007f9e0ff */
[----:B------:R1:W-:Y:S04]  /*90c00*/  STL [R1+0x1ec4], R3 ;  /* 0x001ec40301007387 */ /* 0x0003e80000100800 */
[----:B-1----:R0:W2:Y:S04]  /*90c10*/  LDL.LU R3, [R1+0x358c] ;  /* 0x00358c0001037983 */ /* 0x0020a80000300800 */
[----:B------:R-:W-:Y:S04]  /*90c20*/  STL.64 [R1+0x3578], R4 ;  /* 0x0035780401007387 */ /* 0x000fe80000100a00 */
        /* <DEDUP_REMOVED lines=10> */
[----:B------:R1:W-:Y:S04]  /*90cd0*/  STL.64 [R1+0x3550], R10 ;  /* 0x0035500a01007387 */ /* 0x0003e80000100a00 */
[----:B-1----:R-:W2:Y:S04]  /*90ce0*/  LDL R10, [R1+0x140] ;  /* 0x00014000010a7983 */ /* 0x002ea80000100800 */
[----:B------:R1:W-:Y:S04]  /*90cf0*/  STL [R1+0x1e80], R4 ;  /* 0x001e800401007387 */ /* 0x0003e80000100800 */
[----:B-1----:R-:W3:Y:S04]  /*90d00*/  LDL.LU.64 R4, [R1+0x3578] ;  /* 0x0035780001047983 */ /* 0x002ee80000300a00 */
[----:B------:R1:W-:Y:S04]  /*90d10*/  STL [R1+0x1e94], R19 ;  /* 0x001e941301007387 */ /* 0x0003e80000100800 */
[----:B-1----:R-:W4:Y:S04]  /*90d20*/  LDL.LU.64 R18, [R1+0x3570] ;  /* 0x0035700001127983 */ /* 0x002f280000300a00 */
[----:B------:R1:W-:Y:S04]  /*90d30*/  STL.64 [R1+0x3558], R8 ;  /* 0x0035580801007387 */ /* 0x0003e80000100a00 */
[----:B-1----:R0:W2:Y:S01]  /*90d40*/  LDL.64 R8, [R1+0x1e80] ;  /* 0x001e800001087983 */ /* 0x0020a20000100a00 */
[----:B---3--:R-:W-:-:S03]  /*90d50*/  IADD3 R6, P2, R14, R5, RZ ;  /* 0x000000050e067210 */ /* 0x008fc60007f5e0ff */
[----:B----4-:R-:W-:Y:S04]  /*90d60*/  STL.64 [R1+0x3538], R18 ;  /* 0x0035381201007387 */ /* 0x010fe80000100a00 */
[----:B------:R1:W-:Y:S04]  /*90d70*/  STL [R1+0x1e60], R6 ;  /* 0x001e600601007387 */ /* 0x0003e80000100800 */
[----:B-1----:R0:W3:Y:S01]  /*90d80*/  LDL.LU R6, [R1+0x3568] ;  /* 0x0035680001067983 */ /* 0x0020e20000300800 */
[----:B------:R-:W-:-:S05]  /*90d90*/  SHF.R.S32.HI R15, RZ, 0x1f, R14 ;  /* 0x0000001fff0f7819 */ /* 0x000fca000001140e */
[----:B------:R-:W-:-:S05]  /*90da0*/  IMAD.X R7, R15, 0x1, R2, P4 ;  /* 0x000000010f077824 */ /* 0x000fca00020e0602 */
[----:B------:R3:W-:Y:S04]  /*90db0*/  STL [R1+0x1e8c], R7 ;  /* 0x001e8c0701007387 */ /* 0x0007e80000100800 */
[----:B---3--:R-:W3:Y:S04]  /*90dc0*/  LDL.LU.64 R6, [R1+0x3560] ;  /* 0x0035600001067983 */ /* 0x008ee80000300a00 */
[----:B------:R1:W-:Y:S04]  /*90dd0*/  STL.64 [R1+0x3548], R2 ;  /* 0x0035480201007387 */ /* 0x0003e80000100a00 */
[----:B-1----:R0:W4:Y:S01]  /*90de0*/  LDL.64 R2, [R1+0x1e60] ;  /* 0x001e600001027983 */ /* 0x0021220000100a00 */
[----:B--2---:R-:W-:Y:S01]  /*90df0*/  IMAD.X R9, R15, 0x1, R4, P1 ;  /* 0x000000010f097824 */ /* 0x004fe200008e0604 */
[----:B---3--:R-:W-:-:S02]  /*90e00*/  IADD3 R18, P4, R14, R6, RZ ;  /* 0x000000060e127210 */ /* 0x008fc40007f9e0ff */
[----:B------:R-:W-:Y:S02]  /*90e10*/  SHF.R.S32.HI R14, RZ, 0x1f, R10 ;  /* 0x0000001fff0e7819 */ /* 0x000fe4000001140a */
[----:B------:R-:W-:Y:S01]  /*90e20*/  IADD3 R10, P1, R10, R0, RZ ;  /* 0x000000000a0a7210 */ /* 0x000fe20007f3e0ff */
[----:B------:R-:W-:Y:S04]  /*90e30*/  STL [R1+0x3540], R18 ;  /* 0x0035401201007387 */ /* 0x000fe80000100800 */
[----:B------:R1:W-:Y:S01]  /*90e40*/  STL [R1+0x1e84], R9 ;  /* 0x001e840901007387 */ /* 0x0003e20000100800 */
[----:B----4-:R-:W-:-:S03]  /*90e50*/  IMAD.X R3, R15, 0x1, R7, P2 ;  /* 0x000000010f037824 */ /* 0x010fc600010e0607 */
[----:B-1----:R-:W2:Y:S04]  /*90e60*/  LDL.LU.64 R8, [R1+0x3558] ;  /* 0x0035580001087983 */ /* 0x002ea80000300a00 */
[----:B------:R1:W-:Y:S04]  /*90e70*/  STL [R1+0x1e38], R10 ;  /* 0x001e380a01007387 */ /* 0x0003e80000100800 */
[----:B-1----:R-:W3:Y:S04]  /*90e80*/  LDL.LU.64 R10, [R1+0x3550] ;  /* 0x00355000010a7983 */ /* 0x002ee80000300a00 */
[----:B------:R1:W-:Y:S04]  /*90e90*/  STL [R1+0x352c], R0 ;  /* 0x00352c0001007387 */ /* 0x0003e80000100800 */
[----:B-1----:R-:W4:Y:S04]  /*90ea0*/  LDL.LU R0, [R1+0x140] ;  /* 0x0001400001007983 */ /* 0x002f280000300800 */
[----:B------:R1:W-:Y:S04]  /*90eb0*/  STL [R1+0x1e64], R3 ;  /* 0x001e640301007387 */ /* 0x0003e80000100800 */
[----:B-1----:R-:W4:Y:S04]  /*90ec0*/  LDL.LU.64 R2, [R1+0x3548] ;  /* 0x0035480001027983 */ /* 0x002f280000300a00 */
[----:B------:R1:W-:Y:S04]  /*90ed0*/  STL.64 [R1+0x3530], R6 ;  /* 0x0035300601007387 */ /* 0x0003e80000100a00 */
[----:B-1----:R0:W3:Y:S01]  /*90ee0*/  LDL.64 R6, [R1+0x1e38] ;  /* 0x001e380001067983 */ /* 0x0020e20000100a00 */
[----:B----4-:R-:W-:-:S05]  /*90ef0*/  IADD3 R18, P2, R0, R3, RZ ;  /* 0x0000000300127210 */ /* 0x010fca0007f5e0ff */
[----:B------:R1:W-:Y:S04]  /*90f00*/  STL [R1+0x1e30], R18 ;  /* 0x001e301201007387 */ /* 0x0003e80000100800 */
[----:B-1----:R-:W4:Y:S01]  /*90f10*/  LDL.LU R18, [R1+0x3540] ;  /* 0x0035400001127983 */ /* 0x002f220000300800 */
[----:B--2---:R-:W-:-:S05]  /*90f20*/  IMAD.X R19, R15, 0x1, R8, P4 ;  /* 0x000000010f137824 */ /* 0x004fca00020e0608 */
[----:B----4-:R1:W-:Y:S04]  /*90f30*/  STL.64 [R1+0x1e40], R18 ;  /* 0x001e401201007387 */ /* 0x0103e80000100a00 */
[----:B-1----:R-:W2:Y:S04]  /*90f40*/  LDL.LU.64 R18, [R1+0x3538] ;  /* 0x0035380001127983 */ /* 0x002ea80000300a00 */
[----:B--2---:R1:W-:Y:S04]  /*90f50*/  STL.64 [R1+0x3520], R18 ;  /* 0x0035201201007387 */ /* 0x0043e80000100a00 */
[----:B-1----:R-:W2:Y:S04]  /*90f60*/  LDL.64 R18, [R1+0x1e30] ;  /* 0x001e300001127983 */ /* 0x002ea80000100a00 */
[----:B--2---:R-:W-:Y:S04]  /*90f70*/  STL [R1+0x3528], R18 ;  /* 0x0035281201007387 */ /* 0x004fe80000100800 */
[----:B------:R-:W-:Y:S04]  /*90f80*/  STL.64 [R1+0x3510], R22 ;  /* 0x0035101601007387 */ /* 0x000fe80000100a00 */
[----:B------:R-:W-:Y:S04]  /*90f90*/  STL [R1+0x3518], R23 ;  /* 0x0035181701007387 */ /* 0x000fe80000100800 */
[----:B------:R-:W2:Y:S01]  /*90fa0*/  LDL.LU R15, [R1+0x130] ;  /* 0x00013000010f7983 */ /* 0x000ea20000300800 */
[----:B---3--:R-:W-:-:S03]  /*90fb0*/  IMAD.X R7, R14, 0x1, R2, P1 ;  /* 0x000000010e077824 */ /* 0x008fc600008e0602 */
[----:B--2---:R1:W-:Y:S04]  /*90fc0*/  STL [R1+0x34b8], R15 ;  /* 0x0034b80f01007387 */ /* 0x0043e80000100800 */
[----:B-1----:R-:W2:Y:S04]  /*90fd0*/  LDL.LU R15, [R1+0x13c] ;  /* 0x00013c00010f7983 */ /* 0x002ea80000300800 */
[----:B------:R1:W-:Y:S04]  /*90fe0*/  STL [R1+0x1e3c], R7 ;  /* 0x001e3c0701007387 */ /* 0x0003e80000100800 */
[----:B-1----:R-:W3:Y:S01]  /*90ff0*/  LDL.LU.64 R6, [R1+0x3530] ;  /* 0x0035300001067983 */ /* 0x002ee20000300a00 */
[----:B------:R-:W-:-:S02]  /*91000*/  IADD3 R22, P4, R0, R5, RZ ;  /* 0x0000000500167210 */ /* 0x000fc40007f9e0ff */
[----:B---3--:R-:W-:Y:S02]  /*91010*/  IADD3 R18, P1, R0, R6, RZ ;  /* 0x0000000600127210 */ /* 0x008fe40007f3e0ff */
[----:B------:R-:W3:Y:S04]  /*91020*/  LDL.LU R0, [R1+0x352c] ;  /* 0x00352c0001007983 */ /* 0x000ee80000300800 */
[----:B------:R1:W-:Y:S04]  /*91030*/  STL [R1+0x1df0], R18 ;  /* 0x001df01201007387 */ /* 0x0003e80000100800 */
[----:B-1----:R0:W4:Y:S01]  /*91040*/  LDL.LU R18, [R1+0x3528] ;  /* 0x0035280001127983 */ /* 0x0021220000300800 */
[----:B------:R-:W-:Y:S01]  /*91050*/  IMAD.X R19, R14, 0x1, R4, P2 ;  /* 0x000000010e137824 */ /* 0x000fe200010e0604 */
[----:B--2---:R-:W-:-:S04]  /*91060*/  SHF.R.S32.HI R23, RZ, 0x1f, R15 ;  /* 0x0000001fff177819 */ /* 0x004fc8000001140f */
[----:B------:R4:W-:Y:S04]  /*91070*/  STL [R1+0x1e34], R19 ;  /* 0x001e341301007387 */ /* 0x0009e80000100800 */
[----:B------:R1:W-:Y:S04]  /*91080*/  STL [R1+0x118], R23 ;  /* 0x0001181701007387 */ /* 0x0003e80000100800 */
[----:B----4-:R-:W2:Y:S04]  /*91090*/  LDL.LU.64 R18, [R1+0x3520] ;  /* 0x0035200001127983 */ /* 0x010ea80000300a00 */
[----:B------:R4:W-:Y:S01]  /*910a0*/  STL.64 [R1+0x3508], R4 ;  /* 0x0035080401007387 */ /* 0x0009e20000100a00 */
[----:B-1----:R-:W-:-:S03]  /*910b0*/  IMAD.X R23, R14, 0x1, R7, P4 ;  /* 0x000000010e177824 */ /* 0x002fc600020e0607 */
[----:B----4-:R0:W4:Y:S04]  /*910c0*/  LDL.64 R4, [R1+0x1df0] ;  /* 0x001df00001047983 */ /* 0x0101280000100a00 */
[----:B--2---:R3:W-:Y:S04]  /*910d0*/  STL.64 [R1+0x34f8], R18 ;  /* 0x0034f81201007387 */ /* 0x0047e80000100a00 */
[----:B------:R-:W-:Y:S01]  /*910e0*/  STL.64 [R1+0x34f0], R16 ;  /* 0x0034f01001007387 */ /* 0x000fe20000100a00 */
[----:B---3--:R-:W-:-:S05]  /*910f0*/  IADD3 R18, P2, R15, R0, RZ ;  /* 0x000000000f127210 */ /* 0x008fca0007f5e0ff */
[----:B------:R-:W-:Y:S04]  /*91100*/  STL [R1+0x3500], R18 ;  /* 0x0035001201007387 */ /* 0x000fe80000100800 */
[----:B------:R1:W-:Y:S04]  /*91110*/  STL.64 [R1+0x1e08], R22 ;  /* 0x001e081601007387 */ /* 0x0003e80000100a00 */
[----:B-1----:R0:W2:Y:S01]  /*91120*/  LDL.LU R23, [R1+0x3518] ;  /* 0x0035180001177983 */ /* 0x0020a20000300800 */
[----:B------:R-:W-:Y:S01]  /*91130*/  IADD3 R22, P4, R15, R3, RZ ;  /* 0x000000030f167210 */ /* 0x000fe20007f9e0ff */
[----:B----4-:R-:W-:-:S04]  /*91140*/  IMAD.X R5, R14, 0x1, R8, P1 ;  /* 0x000000010e057824 */ /* 0x010fc800008e0608 */
[----:B------:R2:W-:Y:S04]  /*91150*/  STL [R1+0x1de0], R22 ;  /* 0x001de01601007387 */ /* 0x0005e80000100800 */
[----:B--2---:R-:W2:Y:S04]  /*91160*/  LDL.LU.64 R22, [R1+0x3510] ;  /* 0x0035100001167983 */ /* 0x004ea80000300a00 */
[----:B------:R1:W-:Y:S04]  /*91170*/  STL [R1+0x1df4], R5 ;  /* 0x001df40501007387 */ /* 0x0003e80000100800 */
[----:B-1----:R-:W3:Y:S04]  /*91180*/  LDL.LU.64 R4, [R1+0x3508] ;  /* 0x0035080001047983 */ /* 0x002ee80000300a00 */
[----:B------:R-:W4:Y:S01]  /*91190*/  LDL.LU R14, [R1+0x12c] ;  /* 0x00012c00010e7983 */ /* 0x000f220000300800 */
[----:B------:R-:W-:-:S02]  /*911a0*/  SHF.R.S32.HI R16, RZ, 0x1f, R15 ;  /* 0x0000001fff107819 */ /* 0x000fc4000001140f */
[C---:B---3--:R-:W-:Y:S01]  /*911b0*/  IADD3 R18, P1, R15.reuse, R5, RZ ;  /* 0x000000050f127210 */ /* 0x048fe20007f3e0ff */
[----:B----4-:R1:W-:Y:S04]  /*911c0*/  STL [R1+0x3490], R14 ;  /* 0x0034900e01007387 */ /* 0x0103e80000100800 */
[----:B-1----:R-:W3:Y:S04]  /*911d0*/  LDL.LU R14, [R1+0x138] ;  /* 0x00013800010e7983 */ /* 0x002ee80000300800 */
[----:B------:R1:W-:Y:S04]  /*911e0*/  STL [R1+0x1dc8], R18 ;  /* 0x001dc81201007387 */ /* 0x0003e80000100800 */
[----:B-1----:R-:W4:Y:S01]  /*911f0*/  LDL.LU R18, [R1+0x3500] ;  /* 0x0035000001127983 */ /* 0x002f220000300800 */
[----:B------:R-:W-:Y:S01]  /*91200*/  IMAD.X R19, R16, 0x1, R2, P2 ;  /* 0x0000000110137824 */ /* 0x000fe200010e0602 */
[----:B------:R-:W-:-:S04]  /*91210*/  IADD3 R16, P2, R15, R6, RZ ;  /* 0x000000060f107210 */ /* 0x000fc80007f5e0ff */
[----:B----4-:R1:W-:Y:S04]  /*91220*/  STL.64 [R1+0x1de8], R18 ;  /* 0x001de81201007387 */ /* 0x0103e80000100a00 */
[----:B-1----:R-:W4:Y:S04]  /*91230*/  LDL.LU.64 R18, [R1+0x34f8] ;  /* 0x0034f80001127983 */ /* 0x002f280000300a00 */
[----:B------:R1:W-:Y:S04]  /*91240*/  STL.64 [R1+0x34e8], R2 ;  /* 0x0034e80201007387 */ /* 0x0003e80000100a00 */
[----:B-1----:R0:W3:Y:S04]  /*91250*/  LDL.64 R2, [R1+0x1de0] ;  /* 0x001de00001027983 */ /* 0x0020e80000100a00 */
[----:B------:R1:W-:Y:S04]  /*91260*/  STL [R1+0x1d98], R16 ;  /* 0x001d981001007387 */ /* 0x0003e80000100800 */
[----:B-1----:R-:W2:Y:S04]  /*91270*/  LDL.LU.64 R16, [R1+0x34f0] ;  /* 0x0034f00001107983 */ /* 0x002ea80000300a00 */
[----:B--2---:R1:W-:Y:S04]  /*91280*/  STL.64 [R1+0x34e0], R16 ;  /* 0x0034e01001007387 */ /* 0x0043e80000100a00 */
[----:B-1----:R0:W2:Y:S04]  /*91290*/  LDL.64 R16, [R1+0x1d98] ;  /* 0x001d980001107983 */ /* 0x0020a80000100a00 */
[----:B--2---:R-:W3:Y:S04]  /*912a0*/  LDL.LU R17, [R1+0x118] ;  /* 0x0001180001117983 */ /* 0x004ee80000300800 */
[----:B------:R1:W-:Y:S04]  /*912b0*/  STL.64 [R1+0x34c8], R22 ;  /* 0x0034c81601007387 */ /* 0x0003e80000100a00 */
[----:B-1----:R0:W2:Y:S01]  /*912c0*/  LDL.64 R22, [R1+0x1dc8] ;  /* 0x001dc80001167983 */ /* 0x0020a20000100a00 */
[----:B---3--:R-:W-:-:S05]  /*912d0*/  IMAD.X R3, R17, 0x1, R4, P4 ;  /* 0x0000000111037824 */ /* 0x008fca00020e0604 */
[----:B------:R1:W-:Y:S04]  /*912e0*/  STL [R1+0x1de4], R3 ;  /* 0x001de40301007387 */ /* 0x0003e80000100800 */
[----:B-1----:R-:W3:Y:S04]  /*912f0*/  LDL.LU.64 R2, [R1+0x34e8] ;  /* 0x0034e80001027983 */ /* 0x002ee80000300a00 */
[----:B------:R1:W-:Y:S01]  /*91300*/  STL.64 [R1+0x34d0], R26 ;  /* 0x0034d01a01007387 */ /* 0x0003e20000100a00 */
[----:B--2---:R-:W-:-:S03]  /*91310*/  IMAD.X R23, R17, 0x1, R7, P1 ;  /* 0x0000000111177824 */ /* 0x004fc600008e0607 */
[----:B------:R-:W-:Y:S01]  /*91320*/  STL [R1+0x34d8], R27 ;  /* 0x0034d81b01007387 */ /* 0x000fe20000100800 */
[----:B------:R-:W-:Y:S01]  /*91330*/  IMAD.X R17, R17, 0x1, R8, P2 ;  /* 0x0000000111117824 */ /* 0x000fe200010e0608 */
[----:B-1----:R-:W-:-:S05]  /*91340*/  IADD3 R26, P4, R14, R0, RZ ;  /* 0x000000000e1a7210 */ /* 0x002fca0007f9e0ff */
[----:B------:R1:W-:Y:S04]  /*91350*/  STL [R1+0x34dc], R26 ;  /* 0x0034dc1a01007387 */ /* 0x0003e80000100800 */
[----:B------:R-:W-:Y:S04]  /*91360*/  STL [R1+0x1dcc], R23 ;  /* 0x001dcc1701007387 */ /* 0x000fe80000100800 */
[----:B----4-:R2:W-:Y:S01]  /*91370*/  STL.64 [R1+0x34c0], R18 ;  /* 0x0034c01201007387 */ /* 0x0105e20000100a00 */
[----:B-1----:R-:W-:-:S03]  /*91380*/  IADD3 R26, P2, R14, R5, RZ ;  /* 0x000000050e1a7210 */ /* 0x002fc60007f5e0ff */
[----:B--2---:R-:W2:Y:S04]  /*91390*/  LDL R18, [R1+0x134] ;  /* 0x0001340001127983 */ /* 0x004ea80000100800 */
[----:B------:R1:W-:Y:S04]  /*913a0*/  STL [R1+0x1d9c], R17 ;  /* 0x001d9c1101007387 */ /* 0x0003e80000100800 */
[----:B-1----:R-:W4:Y:S04]  /*913b0*/  LDL.LU.64 R16, [R1+0x34e0] ;  /* 0x0034e00001107983 */ /* 0x002f280000300a00 */
[----:B------:R1:W-:Y:S04]  /*913c0*/  STL [R1+0x1d90], R26 ;  /* 0x001d901a01007387 */ /* 0x0003e80000100800 */
[----:B-1----:R-:W2:Y:S01]  /*913d0*/  LDL.LU R26, [R1+0x34dc] ;  /* 0x0034dc00011a7983 */ /* 0x002ea20000300800 */
[----:B------:R-:W-:-:S05]  /*913e0*/  SHF.R.S32.HI R15, RZ, 0x1f, R14 ;  /* 0x0000001fff0f7819 */ /* 0x000fca000001140e */
[----:B---3--:R-:W-:-:S05]  /*913f0*/  IMAD.X R27, R15, 0x1, R2, P4 ;  /* 0x000000010f1b7824 */ /* 0x008fca00020e0602 */
[----:B--2---:R1:W-:Y:S04]  /*91400*/  STL.64 [R1+0x1dc0], R26 ;  /* 0x001dc01a01007387 */ /* 0x0043e80000100a00 */
[----:B-1----:R0:W2:Y:S01]  /*91410*/  LDL.LU R27, [R1+0x34d8] ;  /* 0x0034d800011b7983 */ /* 0x0020a20000300800 */
[C---:B------:R-:W-:Y:S02]  /*91420*/  IADD3 R22, P1, R14.reuse, R3, RZ ;  /* 0x000000030e167210 */ /* 0x040fe40007f3e0ff */
[----:B------:R-:W-:-:S03]  /*91430*/  IADD3 R26, P4, R14, R6, RZ ;  /* 0x000000060e1a7210 */ /* 0x000fc60007f9e0ff */
[----:B------:R-:W-:Y:S02]  /*91440*/  IMAD.X R23, R15, 0x1, R4, P1 ;  /* 0x000000010f177824 */ /* 0x000fe400008e0604 */
[----:B------:R2:W-:Y:S04]  /*91450*/  STL [R1+0x1d78], R26 ;  /* 0x001d781a01007387 */ /* 0x0005e80000100800 */
[----:B--2---:R-:W2:Y:S04]  /*91460*/  LDL.LU.64 R26, [R1+0x34d0] ;  /* 0x0034d000011a7983 */ /* 0x004ea80000300a00 */
[----:B------:R1:W-:Y:S04]  /*91470*/  STL.64 [R1+0x1db8], R22 ;  /* 0x001db81601007387 */ /* 0x0003e80000100a00 */
[----:B-1----:R-:W3:Y:S01]  /*91480*/  LDL.LU.64 R22, [R1+0x34c8] ;  /* 0x0034c80001167983 */ /* 0x002ee20000300a00 */
[----:B------:R-:W-:-:S02]  /*91490*/  SHF.R.S32.HI R14, RZ, 0x1f, R18 ;  /* 0x0000001fff0e7819 */ /* 0x000fc40000011412 */
[----:B------:R-:W-:Y:S01]  /*914a0*/  IADD3 R18, P1, R18, R0, RZ ;  /* 0x0000000012127210 */ /* 0x000fe20007f3e0ff */
[----:B---3--:R1:W-:Y:S04]  /*914b0*/  STL.64 [R1+0x34a0], R22 ;  /* 0x0034a01601007387 */ /* 0x0083e80000100a00 */
[----:B-1----:R0:W3:Y:S04]  /*914c0*/  LDL.64 R22, [R1+0x1d90] ;  /* 0x001d900001167983 */ /* 0x0020e80000100a00 */
[----:B------:R1:W-:Y:S04]  /*914d0*/  STL [R1+0x1d70], R18 ;  /* 0x001d701201007387 */ /* 0x0003e80000100800 */
[----:B-1----:R-:W4:Y:S04]  /*914e0*/  LDL.LU.64 R18, [R1+0x34c0] ;  /* 0x0034c00001127983 */ /* 0x002f280000300a00 */
[----:B------:R1:W-:Y:S01]  /*914f0*/  STL.64 [R1+0x34b0], R6 ;  /* 0x0034b00601007387 */ /* 0x0003e20000100a00 */
[----:B---3--:R-:W-:-:S03]  /*91500*/  IMAD.X R23, R15, 0x1, R7, P2 ;  /* 0x000000010f177824 */ /* 0x008fc600010e0607 */
[----:B-1----:R0:W3:Y:S04]  /*91510*/  LDL.64 R6, [R1+0x1d70] ;  /* 0x001d700001067983 */ /* 0x0020e80000100a00 */
[----:B------:R-:W-:Y:S04]  /*91520*/  STL [R1+0x1d94], R23 ;  /* 0x001d941701007387 */ /* 0x000fe80000100800 */
[----:B----4-:R1:W-:Y:S04]  /*91530*/  STL.64 [R1+0x34a8], R18 ;  /* 0x0034a81201007387 */ /* 0x0103e80000100a00 */
[----:B-1----:R-:W4:Y:S04]  /*91540*/  LDL.LU R18, [R1+0x134] ;  /* 0x0001340001127983 */ /* 0x002f280000300800 */
[----:B------:R1:W-:Y:S04]  /*91550*/  STL.64 [R1+0x3498], R10 ;  /* 0x0034980a01007387 */ /* 0x0003e80000100a00 */
[----:B-1----:R0:W2:Y:S01]  /*91560*/  LDL.64 R10, [R1+0x1d78] ;  /* 0x001d7800010a7983 */ /* 0x0020a20000100a00 */
[----:B---3--:R-:W-:-:S02]  /*91570*/  IMAD.X R7, R14, 0x1, R2, P1 ;  /* 0x000000010e077824 */ /* 0x008fc400008e0602 */
[----:B--2---:R-:W-:Y:S02]  /*91580*/  IMAD.X R11, R15, 0x1, R8, P4 ;  /* 0x000000010f0b7824 */ /* 0x004fe400020e0608 */
[----:B------:R-:W2:Y:S04]  /*91590*/  LDL.LU R15, [R1+0x34b8] ;  /* 0x0034b800010f7983 */ /* 0x000ea80000300800 */
[----:B------:R-:W-:Y:S04]  /*915a0*/  STL [R1+0x1d7c], R11 ;  /* 0x001d7c0b01007387 */ /* 0x000fe80000100800 */
[----:B------:R1:W-:Y:S04]  /*915b0*/  STL [R1+0x1d74], R7 ;  /* 0x001d740701007387 */ /* 0x0003e80000100800 */
[----:B-1----:R-:W3:Y:S01]  /*915c0*/  LDL.LU.64 R6, [R1+0x34b0] ;  /* 0x0034b00001067983 */ /* 0x002ee20000300a00 */
[----:B----4-:R-:W-:-:S02]  /*915d0*/  IADD3 R22, P2, R18, R3, RZ ;  /* 0x0000000312167210 */ /* 0x010fc40007f5e0ff */
[----:B------:R-:W-:-:S03]  /*915e0*/  IADD3 R10, P4, R18, R5, RZ ;  /* 0x00000005120a7210 */ /* 0x000fc60007f9e0ff */
[----:B------:R-:W-:Y:S01]  /*915f0*/  IMAD.X R23, R14, 0x1, R4, P2 ;  /* 0x000000010e177824 */ /* 0x000fe200010e0604 */
[----:B--2---:R-:W-:Y:S02]  /*91600*/  SHF.R.S32.HI R11, RZ, 0x1f, R15 ;  /* 0x0000001fff0b7819 */ /* 0x004fe4000001140f */
[----:B---3--:R-:W-:-:S05]  /*91610*/  IADD3 R18, P1, R18, R6, RZ ;  /* 0x0000000612127210 */ /* 0x008fca0007f3e0ff */
[----:B------:R1:W-:Y:S04]  /*91620*/  STL [R1+0x1d28], R18 ;  /* 0x001d281201007387 */ /* 0x0003e80000100800 */
[----:B-1----:R-:W2:Y:S04]  /*91630*/  LDL.LU.64 R18, [R1+0x34a8] ;  /* 0x0034a80001127983 */ /* 0x002ea80000300a00 */
[----:B------:R1:W-:Y:S04]  /*91640*/  STL.64 [R1+0x1d68], R22 ;  /* 0x001d681601007387 */ /* 0x0003e80000100a00 */
[----:B------:R3:W-:Y:S04]  /*91650*/  STL [R1+0x11c], R11 ;  /* 0x00011c0b01007387 */ /* 0x0007e80000100800 */
[----:B-1----:R-:W4:Y:S04]  /*91660*/  LDL.LU.64 R22, [R1+0x34a0] ;  /* 0x0034a00001167983 */ /* 0x002f280000300a00 */
[----:B------:R1:W-:Y:S01]  /*91670*/  STL.64 [R1+0x3488], R4 ;  /* 0x0034880401007387 */ /* 0x0003e20000100a00 */
[----:B---3--:R-:W-:-:S03]  /*91680*/  IMAD.X R11, R14, 0x1, R7, P4 ;  /* 0x000000010e0b7824 */ /* 0x008fc600020e0607 */
[----:B-1----:R0:W3:Y:S04]  /*91690*/  LDL.64 R4, [R1+0x1d28] ;  /* 0x001d280001047983 */ /* 0x0020e80000100a00 */
[----:B----4-:R1:W-:Y:S04]  /*916a0*/  STL.64 [R1+0x3480], R22 ;  /* 0x0034801601007387 */ /* 0x0103e80000100a00 */
[----:B------:R4:W-:Y:S01]  /*916b0*/  STL.64 [R1+0x1d50], R10 ;  /* 0x001d500a01007387 */ /* 0x0009e20000100a00 */
[----:B-1----:R-:W-:-:S05]  /*916c0*/  IADD3 R22, P2, R15, R0, RZ ;  /* 0x000000000f167210 */ /* 0x002fca0007f5e0ff */
[----:B------:R-:W-:Y:S04]  /*916d0*/  STL [R1+0x1d20], R22 ;  /* 0x001d201601007387 */ /* 0x000fe80000100800 */
[----:B----4-:R-:W4:Y:S04]  /*916e0*/  LDL.LU.64 R10, [R1+0x3498] ;  /* 0x00349800010a7983 */ /* 0x010f280000300a00 */
[----:B----4-:R1:W-:Y:S04]  /*916f0*/  STL.64 [R1+0x3468], R10 ;  /* 0x0034680a01007387 */ /* 0x0103e80000100a00 */
[----:B-1----:R0:W4:Y:S01]  /*91700*/  LDL.64 R10, [R1+0x1d20] ;  /* 0x001d2000010a7983 */ /* 0x0021220000100a00 */
[----:B---3--:R-:W-:-:S03]  /*91710*/  IMAD.X R5, R14, 0x1, R8, P1 ;  /* 0x000000010e057824 */ /* 0x008fc600008e0608 */
[----:B------:R-:W3:Y:S04]  /*91720*/  LDL.LU R14, [R1+0x3490] ;  /* 0x00349000010e7983 */ /* 0x000ee80000300800 */
[----:B------:R1:W-:Y:S04]  /*91730*/  STL [R1+0x1d2c], R5 ;  /* 0x001d2c0501007387 */ /* 0x0003e80000100800 */
[----:B-1----:R-:W2:Y:S04]  /*91740*/  LDL.LU.64 R4, [R1+0x3488] ;  /* 0x0034880001047983 */ /* 0x002ea80000300a00 */
[----:B------:R-:W-:Y:S04]  /*91750*/  STL.64 [R1+0x3470], R8 ;  /* 0x0034700801007387 */ /* 0x000fe80000100a00 */
[----:B------:R-:W-:Y:S01]  /*91760*/  STL [R1+0x3478], R9 ;  /* 0x0034780901007387 */ /* 0x000fe20000100800 */
[----:B----4-:R-:W-:-:S05]  /*91770*/  SHF.R.S32.HI R11, RZ, 0x1f, R15 ;  /* 0x0000001fff0b7819 */ /* 0x010fca000001140f */
[----:B------:R-:W-:-:S05]  /*91780*/  IMAD.X R11, R11, 0x1, R2, P2 ;  /* 0x000000010b0b7824 */ /* 0x000fca00010e0602 */
[----:B------:R1:W-:Y:S04]  /*91790*/  STL [R1+0x1d24], R11 ;  /* 0x001d240b01007387 */ /* 0x0003e80000100800 */
[----:B-1----:R-:W4:Y:S01]  /*917a0*/  LDL.LU R11, [R1+0x11c] ;  /* 0x00011c00010b7983 */ /* 0x002f220000300800 */
[C---:B------:R-:W-:Y:S02]  /*917b0*/  IADD3 R22, P4, R15.reuse, R3, RZ ;  /* 0x000000030f167210 */ /* 0x040fe40007f9e0ff */
[----:B--2---:R-:W-:-:S03]  /*917c0*/  IADD3 R8, P1, R15, R5, RZ ;  /* 0x000000050f087210 */ /* 0x004fc60007f3e0ff */
[----:B----4-:R-:W-:-:S05]  /*917d0*/  IMAD.X R23, R11, 0x1, R4, P4 ;  /* 0x000000010b177824 */ /* 0x010fca00020e0604 */
[----:B------:R1:W-:Y:S04]  /*917e0*/  STL.64 [R1+0x1d18], R22 ;  /* 0x001d181601007387 */ /* 0x0003e80000100a00 */
[----:B-1----:R-:W2:Y:S01]  /*917f0*/  LDL.LU.64 R22, [R1+0x3480] ;  /* 0x0034800001167983 */ /* 0x002ea20000300a00 */
[----:B------:R-:W-:-:S03]  /*91800*/  IMAD.X R9, R11, 0x1, R7, P1 ;  /* 0x000000010b097824 */ /* 0x000fc600008e0607 */
[----:B--2---:R-:W-:Y:S04]  /*91810*/  STL.64 [R1+0x3460], R22 ;  /* 0x0034601601007387 */ /* 0x004fe80000100a00 */
[----:B------:R-:W-:Y:S04]  /*91820*/  STL.64 [R1+0x3458], R16 ;  /* 0x0034581001007387 */ /* 0x000fe80000100a00 */
[----:B------:R1:W-:Y:S04]  /*91830*/  STL.64 [R1+0x1cf8], R8 ;  /* 0x001cf80801007387 */ /* 0x0003e80000100a00 */
[----:B-1----:R0:W2:Y:S01]  /*91840*/  LDL.LU R9, [R1+0x3478] ;  /* 0x0034780001097983 */ /* 0x0020a20000300800 */
[----:B---3--:R-:W-:-:S05]  /*91850*/  IADD3 R8, P1, R14, R3, RZ ;  /* 0x000000030e087210 */ /* 0x008fca0007f3e0ff */
[----:B------:R2:W-:Y:S04]  /*91860*/  STL [R1+0x1cc8], R8 ;  /* 0x001cc80801007387 */ /* 0x0005e80000100800 */
[----:B--2---:R-:W2:Y:S01]  /*91870*/  LDL.LU.64 R8, [R1+0x3470] ;  /* 0x0034700001087983 */ /* 0x004ea20000300a00 */
[----:B------:R-:W-:Y:S02]  /*91880*/  IADD3 R10, P2, R15, R6, RZ ;  /* 0x000000060f0a7210 */ /* 0x000fe40007f5e0ff */
[----:B------:R-:W-:Y:S02]  /*91890*/  SHF.R.S32.HI R15, RZ, 0x1f, R14 ;  /* 0x0000001fff0f7819 */ /* 0x000fe4000001140e */
[----:B------:R-:W-:-:S05]  /*918a0*/  IADD3 R22, P4, R14, R0, RZ ;  /* 0x000000000e167210 */ /* 0x000fca0007f9e0ff */
[----:B------:R-:W-:Y:S01]  /*918b0*/  IMAD.X R23, R15, 0x1, R2, P4 ;  /* 0x000000010f177824 */ /* 0x000fe200020e0602 */
[----:B------:R-:W-:Y:S01]  /*918c0*/  IADD3 R16, P4, R14, R6, RZ ;  /* 0x000000060e107210 */ /* 0x000fe20007f9e0ff */
[----:B--2---:R-:W-:-:S05]  /*918d0*/  IMAD.X R11, R11, 0x1, R8, P2 ;  /* 0x000000010b0b7824 */ /* 0x004fca00010e0608 */
[----:B------:R1:W-:Y:S04]  /*918e0*/  STL.64 [R1+0x1cd8], R10 ;  /* 0x001cd80a01007387 */ /* 0x0003e80000100a00 */
[----:B-1----:R-:W2:Y:S04]  /*918f0*/  LDL.LU.64 R10, [R1+0x3468] ;  /* 0x00346800010a7983 */ /* 0x002ea80000300a00 */
[----:B------:R1:W-:Y:S04]  /*91900*/  STL.64 [R1+0x3440], R8 ;  /* 0x0034400801007387 */ /* 0x0003e80000100a00 */
[----:B------:R-:W-:Y:S01]  /*91910*/  STL [R1+0x3448], R9 ;  /* 0x0034480901007387 */ /* 0x000fe20000100800 */
[----:B-1----:R-:W-:-:S05]  /*91920*/  IADD3 R8, P2, R14, R5, RZ ;  /* 0x000000050e087210 */ /* 0x002fca0007f5e0ff */
[----:B------:R-:W-:Y:S04]  /*91930*/  STL [R1+0x344c], R8 ;  /* 0x00344c0801007387 */ /* 0x000fe80000100800 */
[----:B------:R1:W-:Y:S04]  /*91940*/  STL [R1+0x3450], R9 ;  /* 0x0034500901007387 */ /* 0x0003e80000100800 */
[----:B-1----:R0:W3:Y:S04]  /*91950*/  LDL.64 R8, [R1+0x1cc8] ;  /* 0x001cc80001087983 */ /* 0x0020e80000100a00 */
[----:B------:R1:W-:Y:S04]  /*91960*/  STL.64 [R1+0x1cd0], R22 ;  /* 0x001cd01601007387 */ /* 0x0003e80000100a00 */
[----:B-1----:R-:W4:Y:S04]  /*91970*/  LDL.LU.64 R22, [R1+0x3460] ;  /* 0x0034600001167983 */ /* 0x002f280000300a00 */
[----:B------:R1:W-:Y:S04]  /*91980*/  STL [R1+0x1c48], R16 ;  /* 0x001c481001007387 */ /* 0x0003e80000100800 */
[----:B-1----:R-:W4:Y:S04]  /*91990*/  LDL.LU.64 R16, [R1+0x3458] ;  /* 0x0034580001107983 */ /* 0x002f280000300a00 */
[----:B------:R-:W2:Y:S04]  /*919a0*/  LDL.LU R14, [R1+0x114] ;  /* 0x00011400010e7983 */ /* 0x000ea80000300800 */
[----:B--2---:R1:W-:Y:S04]  /*919b0*/  STL [R1+0x33e0], R14 ;  /* 0x0033e00e01007387 */ /* 0x0043e80000100800 */
[----:B-1----:R-:W3:Y:S02]  /*919c0*/  LDL.LU R14, [R1+0x128] ;  /* 0x00012800010e7983 */ /* 0x002ee40000300800 */
[----:B---3--:R-:W-:-:S05]  /*919d0*/  SHF.R.S32.HI R9, RZ, 0x1f, R14 ;  /* 0x0000001fff097819 */ /* 0x008fca000001140e */
[----:B------:R1:W-:Y:S02]  /*919e0*/  STL [R1+0x11c], R9 ;  /* 0x00011c0901007387 */ /* 0x0003e40000100800 */
[----:B-1----:R-:W-:Y:S01]  /*919f0*/  IMAD.X R9, R15, 0x1, R4, P1 ;  /* 0x000000010f097824 */ /* 0x002fe200008e0604 */
[----:B------:R-:W-:-:S04]  /*91a00*/  IADD3 R8, P1, R14, R0, RZ ;  /* 0x000000000e087210 */ /* 0x000fc80007f3e0ff */
[----:B------:R1:W-:Y:S04]  /*91a10*/  STL [R1+0x1ccc], R9 ;  /* 0x001ccc0901007387 */ /* 0x0003e80000100800 */
[----:B-1----:R0:W2:Y:S04]  /*91a20*/  LDL.LU R9, [R1+0x3450] ;  /* 0x0034500001097983 */ /* 0x0020a80000300800 */
[----:B------:R1:W-:Y:S04]  /*91a30*/  STL [R1+0x1c40], R8 ;  /* 0x001c400801007387 */ /* 0x0003e80000100800 */
[----:B-1----:R-:W3:Y:S01]  /*91a40*/  LDL.LU R8, [R1+0x344c] ;  /* 0x00344c0001087983 */ /* 0x002ee20000300800 */
[----:B--2---:R-:W-:-:S05]  /*91a50*/  IMAD.X R9, R15, 0x1, R7, P2 ;  /* 0x000000010f097824 */ /* 0x004fca00010e0607 */
[----:B---3--:R1:W-:Y:S04]  /*91a60*/  STL.64 [R1+0x1c90], R8 ;  /* 0x001c900801007387 */ /* 0x0083e80000100a00 */
[----:B-1----:R0:W2:Y:S01]  /*91a70*/  LDL.LU R9, [R1+0x3448] ;  /* 0x0034480001097983 */ /* 0x0020a20000300800 */
[----:B------:R-:W-:-:S03]  /*91a80*/  IADD3 R8, P2, R14, R3, RZ ;  /* 0x000000030e087210 */ /* 0x000fc60007f5e0ff */
[----:B------:R1:W-:Y:S04]  /*91a90*/  STL.64 [R1+0x3438], R6 ;  /* 0x0034380601007387 */ /* 0x0003e80000100a00 */
[----:B-1----:R0:W3:Y:S04]  /*91aa0*/  LDL.64 R6, [R1+0x1c48] ;  /* 0x001c480001067983 */ /* 0x0020e80000100a00 */
[----:B------:R2:W-:Y:S04]  /*91ab0*/  STL [R1+0x1c38], R8 ;  /* 0x001c380801007387 */ /* 0x0005e80000100800 */
[----:B--2---:R-:W3:Y:S02]  /*91ac0*/  LDL.LU.64 R8, [R1+0x3440] ;  /* 0x0034400001087983 */ /* 0x004ee40000300a00 */
[----:B---3--:R-:W-:-:S05]  /*91ad0*/  IMAD.X R7, R15, 0x1, R8, P4 ;  /* 0x000000010f077824 */ /* 0x008fca00020e0608 */
[----:B------:R1:W-:Y:S04]  /*91ae0*/  STL [R1+0x1c4c], R7 ;  /* 0x001c4c0701007387 */ /* 0x0003e80000100800 */
[----:B-1----:R0:W2:Y:S04]  /*91af0*/  LDL.64 R6, [R1+0x1c40] ;  /* 0x001c400001067983 */ /* 0x0020a80000100a00 */
[----:B------:R1:W-:Y:S04]  /*91b00*/  STL.64 [R1+0x3428], R18 ;  /* 0x0034281201007387 */ /* 0x0003e80000100a00 */
[----:B-1----:R-:W3:Y:S04]  /*91b10*/  LDL.64 R18, [R1+0x1c38] ;  /* 0x001c380001127983 */ /* 0x002ee80000100a00 */
[----:B---3--:R-:W-:Y:S04]  /*91b20*/  STL [R1+0x3430], R18 ;  /* 0x0034301201007387 */ /* 0x008fe80000100800 */
[----:B------:R1:W-:Y:S04]  /*91b30*/  STL.64 [R1+0x3418], R8 ;  /* 0x0034180801007387 */ /* 0x0003e80000100a00 */
[----:B------:R-:W-:Y:S04]  /*91b40*/  STL [R1+0x3420], R9 ;  /* 0x0034200901007387 */ /* 0x000fe80000100800 */
[----:B------:R-:W3:Y:S01]  /*91b50*/  LDL.LU R15, [R1+0x110] ;  /* 0x00011000010f7983 */ /* 0x000ee20000300800 */
[----:B-1----:R-:W-:-:S03]  /*91b60*/  IADD3 R8, P4, R14, R5, RZ ;  /* 0x000000050e087210 */ /* 0x002fc60007f9e0ff */
[----:B---3--:R-:W-:Y:S04]  /*91b70*/  STL [R1+0x33a8], R15 ;  /* 0x0033a80f01007387 */ /* 0x008fe80000100800 */
[----:B------:R1:W-:Y:S04]  /*91b80*/  STL [R1+0x33c0], R15 ;  /* 0x0033c00f01007387 */ /* 0x0003e80000100800 */
[----:B-1----:R-:W3:Y:S04]  /*91b90*/  LDL.LU R15, [R1+0x124] ;  /* 0x00012400010f7983 */ /* 0x002ee80000300800 */
[----:B------:R1:W-:Y:S04]  /*91ba0*/  STL [R1+0x3414], R5 ;  /* 0x0034140501007387 */ /* 0x0003e80000100800 */
[----:B-1----:R-:W2:Y:S02]  /*91bb0*/  LDL.LU R5, [R1+0x11c] ;  /* 0x00011c0001057983 */ /* 0x002ea40000300800 */
[----:B--2---:R-:W-:-:S05]  /*91bc0*/  IMAD.X R7, R5, 0x1, R2, P1 ;  /* 0x0000000105077824 */ /* 0x004fca00008e0602 */
[----:B------:R1:W-:Y:S04]  /*91bd0*/  STL [R1+0x1c44], R7 ;  /* 0x001c440701007387 */ /* 0x0003e80000100800 */
[----:B-1----:R-:W2:Y:S02]  /*91be0*/  LDL.LU.64 R6, [R1+0x3438] ;  /* 0x0034380001067983 */ /* 0x002ea40000300a00 */
[----:B--2---:R-:W-:-:S05]  /*91bf0*/  IADD3 R18, P1, R14, R6, RZ ;  /* 0x000000060e127210 */ /* 0x004fca0007f3e0ff */
[----:B------:R1:W-:Y:S04]  /*91c00*/  STL [R1+0x1bc0], R18 ;  /* 0x001bc01201007387 */ /* 0x0003e80000100800 */
[----:B-1----:R0:W2:Y:S01]  /*91c10*/  LDL.LU R18, [R1+0x3430] ;  /* 0x0034300001127983 */ /* 0x0020a20000300800 */
[----:B------:R-:W-:-:S05]  /*91c20*/  IMAD.X R19, R5, 0x1, R4, P2 ;  /* 0x0000000105137824 */ /* 0x000fca00010e0604 */
[----:B------:R2:W-:Y:S04]  /*91c30*/  STL [R1+0x1c3c], R19 ;  /* 0x001c3c1301007387 */ /* 0x0005e80000100800 */
[----:B--2---:R-:W2:Y:S01]  /*91c40*/  LDL.LU.64 R18, [R1+0x3428] ;  /* 0x0034280001127983 */ /* 0x004ea20000300a00 */
[----:B------:R-:W-:-:S03]  /*91c50*/  IMAD.X R9, R5, 0x1, R7, P4 ;  /* 0x0000000105097824 */ /* 0x000fc600020e0607 */
[----:B--2---:R-:W-:Y:S04]  /*91c60*/  STL.64 [R1+0x3408], R18 ;  /* 0x0034081201007387 */ /* 0x004fe80000100a00 */
[----:B------:R-:W-:Y:S04]  /*91c70*/  STL [R1+0x3410], R19 ;  /* 0x0034101301007387 */ /* 0x000fe80000100800 */
[----:B------:R1:W-:Y:S04]  /*91c80*/  STL.64 [R1+0x1c08], R8 ;  /* 0x001c080801007387 */ /* 0x0003e80000100a00 */
[----:B-1----:R0:W2:Y:S01]  /*91c90*/  LDL.LU R9, [R1+0x3420] ;  /* 0x0034200001097983 */ /* 0x0020a20000300800 */
[----:B---3--:R-:W-:-:S03]  /*91ca0*/  IADD3 R8, P4, R15, R3, RZ ;  /* 0x000000030f087210 */ /* 0x008fc60007f9e0ff */
[----:B------:R1:W-:Y:S04]  /*91cb0*/  STL.64 [R1+0x33f0], R10 ;  /* 0x0033f00a01007387 */ /* 0x0003e80000100a00 */
[----:B-1----:R0:W3:Y:S04]  /*91cc0*/  LDL.64 R10, [R1+0x1bc0] ;  /* 0x001bc000010a7983 */ /* 0x0020e80000100a00 */
[----:B------:R2:W-:Y:S04]  /*91cd0*/  STL [R1+0x1bb0], R8 ;  /* 0x001bb00801007387 */ /* 0x0005e80000100800 */
[----:B--2---:R-:W3:Y:S01]  /*91ce0*/  LDL.LU.64 R8, [R1+0x3418] ;  /* 0x0034180001087983 */ /* 0x004ee20000300a00 */
[----:B------:R-:W-:-:S02]  /*91cf0*/  SHF.R.S32.HI R14, RZ, 0x1f, R15 ;  /* 0x0000001fff0e7819 */ /* 0x000fc4000001140f */
[----:B------:R-:W-:-:S05]  /*91d00*/  IADD3 R18, P2, R15, R0, RZ ;  /* 0x000000000f127210 */ /* 0x000fca0007f5e0ff */
[----:B------:R-:W-:Y:S02]  /*91d10*/  IMAD.X R19, R14, 0x1, R2, P2 ;  /* 0x000000010e137824 */ /* 0x000fe400010e0602 */
[----:B---3--:R-:W-:Y:S02]  /*91d20*/  IMAD.X R11, R5, 0x1, R8, P1 ;  /* 0x00000001050b7824 */ /* 0x008fe400008e0608 */
[----:B------:R-:W2:Y:S04]  /*91d30*/  LDL.LU R5, [R1+0x3414] ;  /* 0x0034140001057983 */ /* 0x000ea80000300800 */
[----:B------:R-:W-:Y:S04]  /*91d40*/  STL [R1+0x1bc4], R11 ;  /* 0x001bc40b01007387 */ /* 0x000fe80000100800 */
[----:B------:R1:W-:Y:S04]  /*91d50*/  STL.64 [R1+0x33f8], R8 ;  /* 0x0033f80801007387 */ /* 0x0003e80000100a00 */
[----:B-1----:R-:W3:Y:S04]  /*91d60*/  LDL R8, [R1+0x120] ;  /* 0x0001200001087983 */ /* 0x002ee80000100800 */
[----:B------:R1:W-:Y:S04]  /*91d70*/  STL.64 [R1+0x3400], R26 ;  /* 0x0034001a01007387 */ /* 0x0003e80000100a00 */
[----:B-1----:R0:W4:Y:S04]  /*91d80*/  LDL.64 R26, [R1+0x1bb0] ;  /* 0x001bb000011a7983 */ /* 0x0021280000100a00 */
[----:B------:R1:W-:Y:S04]  /*91d90*/  STL.64 [R1+0x1bb8], R18 ;  /* 0x001bb81201007387 */ /* 0x0003e80000100a00 */
[----:B-1----:R0:W4:Y:S01]  /*91da0*/  LDL.LU R19, [R1+0x3410] ;  /* 0x0034100001137983 */ /* 0x0021220000300800 */
[----:B------:R-:W-:-:S05]  /*91db0*/  IADD3 R18, P2, R15, R6, RZ ;  /* 0x000000060f127210 */ /* 0x000fca0007f5e0ff */
[----:B------:R1:W-:Y:S01]  /*91dc0*/  STL [R1+0x1b90], R18 ;  /* 0x001b901201007387 */ /* 0x0003e20000100800 */
[----:B--2---:R-:W-:-:S05]  /*91dd0*/  IADD3 R10, P1, R15, R5, RZ ;  /* 0x000000050f0a7210 */ /* 0x004fca0007f3e0ff */
[C---:B------:R-:W-:Y:S01]  /*91de0*/  IMAD.X R11, R14.reuse, 0x1, R7, P1 ;  /* 0x000000010e0b7824 */ /* 0x040fe200008e0607 */
[----:B---3--:R-:W-:Y:S01]  /*91df0*/  SHF.R.S32.HI R15, RZ, 0x1f, R8 ;  /* 0x0000001fff0f7819 */ /* 0x008fe20000011408 */
[----:B----4-:R-:W-:Y:S01]  /*91e00*/  IMAD.X R27, R14, 0x1, R4, P4 ;  /* 0x000000010e1b7824 */ /* 0x010fe200020e0604 */
[----:B------:R-:W-:Y:S01]  /*91e10*/  IADD3 R8, P4, R8, R0, RZ ;  /* 0x0000000008087210 */ /* 0x000fe20007f9e0ff */
[----:B-1----:R-:W2:Y:S04]  /*91e20*/  LDL.LU.64 R18, [R1+0x3408] ;  /* 0x0034080001127983 */ /* 0x002ea80000300a00 */
[----:B------:R-:W-:Y:S04]  /*91e30*/  STL.64 [R1+0x33e8], R20 ;  /* 0x0033e81401007387 */ /* 0x000fe80000100a00 */
[----:B------:R1:W-:Y:S04]  /*91e40*/  STL [R1+0x1bb4], R27 ;  /* 0x001bb41b01007387 */ /* 0x0003e80000100800 */
[----:B-1----:R-:W3:Y:S04]  /*91e50*/  LDL.LU.64 R26, [R1+0x3400] ;  /* 0x00340000011a7983 */ /* 0x002ee80000300a00 */
[----:B------:R1:W-:Y:S04]  /*91e60*/  STL [R1+0x1b88], R8 ;  /* 0x001b880801007387 */ /* 0x0003e80000100800 */
[----:B-1----:R-:W4:Y:S04]  /*91e70*/  LDL.LU.64 R8, [R1+0x33f8] ;  /* 0x0033f80001087983 */ /* 0x002f280000300a00 */
[----:B------:R1:W-:Y:S04]  /*91e80*/  STL.64 [R1+0x1b98], R10 ;  /* 0x001b980a01007387 */ /* 0x0003e80000100a00 */
[----:B-1----:R-:W2:Y:S04]  /*91e90*/  LDL.LU.64 R10, [R1+0x33f0] ;  /* 0x0033f000010a7983 */ /* 0x002ea80000300a00 */
[----:B------:R1:W-:Y:S04]  /*91ea0*/  STL.64 [R1+0x33d8], R6 ;  /* 0x0033d80601007387 */ /* 0x0003e80000100a00 */
[----:B-1----:R0:W4:Y:S04]  /*91eb0*/  LDL.64 R6, [R1+0x1b88] ;  /* 0x001b880001067983 */ /* 0x0021280000100a00 */
[----:B--2---:R1:W-:Y:S04]  /*91ec0*/  STL.64 [R1+0x33d0], R10 ;  /* 0x0033d00a01007387 */ /* 0x0043e80000100a00 */
[----:B-1----:R0:W4:Y:S04]  /*91ed0*/  LDL.64 R10, [R1+0x1b90] ;  /* 0x001b9000010a7983 */ /* 0x0021280000100a00 */
[----:B---3--:R1:W-:Y:S04]  /*91ee0*/  STL.64 [R1+0x33b8], R26 ;  /* 0x0033b81a01007387 */ /* 0x0083e80000100a00 */
[----:B-1----:R-:W2:Y:S04]  /*91ef0*/  LDL.LU R27, [R1+0x120] ;  /* 0x00012000011b7983 */ /* 0x002ea80000300800 */
[----:B------:R-:W-:Y:S01]  /*91f00*/  STL.64 [R1+0x33c8], R22 ;  /* 0x0033c81601007387 */ /* 0x000fe20000100a00 */
[----:B--2---:R-:W-:-:S05]  /*91f10*/  IADD3 R20, P1, R27, R3, RZ ;  /* 0x000000031b147210 */ /* 0x004fca0007f3e0ff */
[----:B------:R1:W-:Y:S04]  /*91f20*/  STL [R1+0x1b80], R20 ;  /* 0x001b801401007387 */ /* 0x0003e80000100800 */
[----:B-1----:R-:W2:Y:S01]  /*91f30*/  LDL.LU.64 R20, [R1+0x33e8] ;  /* 0x0033e80001147983 */ /* 0x002ea20000300a00 */
[----:B----4-:R-:W-:-:S03]  /*91f40*/  IMAD.X R11, R14, 0x1, R8, P2 ;  /* 0x000000010e0b7824 */ /* 0x010fc600010e0608 */
[----:B------:R-:W3:Y:S01]  /*91f50*/  LDL.LU R14, [R1+0x33e0] ;  /* 0x0033e000010e7983 */ /* 0x000ee20000300800 */
[----:B------:R-:W-:-:S03]  /*91f60*/  IMAD.X R7, R15, 0x1, R2, P4 ;  /* 0x000000010f077824 */ /* 0x000fc600020e0602 */
[----:B------:R-:W-:Y:S04]  /*91f70*/  STL [R1+0x1b94], R11 ;  /* 0x001b940b01007387 */ /* 0x000fe80000100800 */
[----:B--2---:R1:W-:Y:S04]  /*91f80*/  STL.64 [R1+0x33b0], R20 ;  /* 0x0033b01401007387 */ /* 0x0043e80000100a00 */
[----:B-1----:R0:W2:Y:S04]  /*91f90*/  LDL.64 R20, [R1+0x1b80] ;  /* 0x001b800001147983 */ /* 0x0020a80000100a00 */
[----:B------:R1:W-:Y:S04]  /*91fa0*/  STL [R1+0x1b8c], R7 ;  /* 0x001b8c0701007387 */ /* 0x0003e80000100800 */
[----:B-1----:R-:W4:Y:S01]  /*91fb0*/  LDL.LU.64 R6, [R1+0x33d8] ;  /* 0x0033d80001067983 */ /* 0x002f220000300a00 */
[----:B---3--:R-:W-:-:S02]  /*91fc0*/  SHF.R.S32.HI R11, RZ, 0x1f, R14 ;  /* 0x0000001fff0b7819 */ /* 0x008fc4000001140e */
[----:B------:R-:W-:Y:S01]  /*91fd0*/  IADD3 R10, P2, R27, R5, RZ ;  /* 0x000000051b0a7210 */ /* 0x000fe20007f5e0ff */
[----:B--2---:R-:W-:-:S05]  /*91fe0*/  IMAD.X R21, R15, 0x1, R4, P1 ;  /* 0x000000010f157824 */ /* 0x004fca00008e0604 */
[----:B------:R-:W-:Y:S04]  /*91ff0*/  STL [R1+0x1b84], R21 ;  /* 0x001b841501007387 */ /* 0x000fe80000100800 */
[----:B------:R1:W-:Y:S01]  /*92000*/  STL [R1+0x118], R11 ;  /* 0x0001180b01007387 */ /* 0x0003e20000100800 */
[C---:B------:R-:W-:Y:S02]  /*92010*/  IADD3 R20, P1, R14.reuse, R0, RZ ;  /* 0x000000000e147210 */ /* 0x040fe40007f3e0ff */
[----:B----4-:R-:W-:Y:S01]  /*92020*/  IADD3 R26, P4, R27, R6, RZ ;  /* 0x000000061b1a7210 */ /* 0x010fe20007f9e0ff */
[C---:B-1----:R-:W-:Y:S01]  /*92030*/  IMAD.X R11, R15.reuse, 0x1, R7, P2 ;  /* 0x000000010f0b7824 */ /* 0x042fe200010e0607 */
[C---:B------:R-:W-:Y:S02]  /*92040*/  IADD3 R22, P2, R14.reuse, R3, RZ ;  /* 0x000000030e167210 */ /* 0x040fe40007f5e0ff */
[----:B------:R-:W-:Y:S01]  /*92050*/  SHF.R.S32.HI R21, RZ, 0x1f, R14 ;  /* 0x0000001fff157819 */ /* 0x000fe2000001140e */
[----:B------:R-:W-:Y:S01]  /*92060*/  IMAD.X R27, R15, 0x1, R8, P4 ;  /* 0x000000010f1b7824 */ /* 0x000fe200020e0608 */
[----:B------:R1:W-:Y:S03]  /*92070*/  STL.64 [R1+0x1b58], R10 ;  /* 0x001b580a01007387 */ /* 0x0003e60000100a00 */
[----:B------:R-:W-:Y:S01]  /*92080*/  IMAD.X R21, R21, 0x1, R2, P1 ;  /* 0x0000000115157824 */ /* 0x000fe200008e0602 */
[----:B-1----:R-:W2:Y:S04]  /*92090*/  LDL.LU.64 R10, [R1+0x33d0] ;  /* 0x0033d000010a7983 */ /* 0x002ea80000300a00 */
[----:B------:R1:W-:Y:S04]  /*920a0*/  STL [R1+0x1b28], R22 ;  /* 0x001b281601007387 */ /* 0x0003e80000100800 */
[----:B-1----:R-:W3:Y:S04]  /*920b0*/  LDL.LU.64 R22, [R1+0x33c8] ;  /* 0x0033c80001167983 */ /* 0x002ee80000300a00 */
[----:B------:R0:W4:Y:S04]  /*920c0*/  LDL.LU R15, [R1+0x33c0] ;  /* 0x0033c000010f7983 */ /* 0x0001280000300800 */
[----:B------:R1:W-:Y:S04]  /*920d0*/  STL.64 [R1+0x1b38], R26 ;  /* 0x001b381a01007387 */ /* 0x0003e80000100a00 */
[----:B-1----:R-:W3:Y:S04]  /*920e0*/  LDL.LU.64 R26, [R1+0x33b8] ;  /* 0x0033b800011a7983 */ /* 0x002ee80000300a00 */
[----:B------:R-:W-:Y:S04]  /*920f0*/  STL.64 [R1+0x33a0], R18 ;  /* 0x0033a01201007387 */ /* 0x000fe80000100a00 */
[----:B------:R1:W-:Y:S04]  /*92100*/  STL.64 [R1+0x1b30], R20 ;  /* 0x001b301401007387 */ /* 0x0003e80000100a00 */
[----:B-1----:R-:W2:Y:S01]  /*92110*/  LDL.LU.64 R20, [R1+0x33b0] ;  /* 0x0033b00001147983 */ /* 0x002ea20000300a00 */
[----:B------:R-:W-:-:S02]  /*92120*/  IADD3 R18, P4, R14, R5, RZ ;  /* 0x000000050e127210 */ /* 0x000fc40007f9e0ff */
[----:B------:R-:W-:Y:S01]  /*92130*/  IADD3 R14, P1, R14, R6, RZ ;  /* 0x000000060e0e7210 */ /* 0x000fe20007f3e0ff */
[----:B--2---:R1:W-:Y:S04]  /*92140*/  STL.64 [R1+0x3380], R20 ;  /* 0x0033801401007387 */ /* 0x0043e80000100a00 */
[----:B-1----:R0:W2:Y:S04]  /*92150*/  LDL.64 R20, [R1+0x1b28] ;  /* 0x001b280001147983 */ /* 0x0020a80000100a00 */
[----:B------:R-:W-:Y:S04]  /*92160*/  STL [R1+0x1ae8], R14 ;  /* 0x001ae80e01007387 */ /* 0x000fe80000100800 */
[----:B----4-:R-:W4:Y:S04]  /*92170*/  LDL.LU R15, [R1+0x33a8] ;  /* 0x0033a800010f7983 */ /* 0x010f280000300800 */
[----:B------:R-:W-:Y:S04]  /*92180*/  STL.64 [R1+0x3388], R16 ;  /* 0x0033881001007387 */ /* 0x000fe80000100a00 */
[----:B------:R1:W-:Y:S04]  /*92190*/  STL [R1+0x3390], R17 ;  /* 0x0033901101007387 */ /* 0x0003e80000100800 */
[----:B-1----:R0:W3:Y:S04]  /*921a0*/  LDL.64 R16, [R1+0x1ae8] ;  /* 0x001ae80001107983 */ /* 0x0020e80000100a00 */
[----:B---3--:R-:W2:Y:S04]  /*921b0*/  LDL.LU R17, [R1+0x118] ;  /* 0x0001180001117983 */ /* 0x008ea80000300800 */
[----:B------:R4:W-:Y:S02]  /*921c0*/  STL.64 [R1+0x3398], R10 ;  /* 0x0033980a01007387 */ /* 0x0009e40000100a00 */
[----:B----4-:R-:W-:-:S05]  /*921d0*/  SHF.R.S32.HI R10, RZ, 0x1f, R15 ;  /* 0x0000001fff0a7819 */ /* 0x010fca000001140f */
[----:B------:R-:W-:Y:S01]  /*921e0*/  STL [R1+0x114], R10 ;  /* 0x0001140a01007387 */ /* 0x000fe20000100800 */
[C---:B--2---:R-:W-:Y:S02]  /*921f0*/  IMAD.X R21, R17.reuse, 0x1, R4, P2 ;  /* 0x0000000111157824 */ /* 0x044fe400010e0604 */
[----:B------:R-:W-:-:S03]  /*92200*/  IMAD.X R19, R17, 0x1, R7, P4 ;  /* 0x0000000111137824 */ /* 0x000fc600020e0607 */
[----:B------:R-:W-:Y:S04]  /*92210*/  STL [R1+0x1b2c], R21 ;  /* 0x001b2c1501007387 */ /* 0x000fe80000100800 */
[----:B------:R1:W-:Y:S04]  /*92220*/  STL.64 [R1+0x1af8], R18 ;  /* 0x001af81201007387 */ /* 0x0003e80000100a00 */
[----:B-1----:R-:W2:Y:S04]  /*92230*/  LDL.LU.64 R18, [R1+0x33a0] ;  /* 0x0033a00001127983 */ /* 0x002ea80000300a00 */
[----:B------:R-:W3:Y:S01]  /*92240*/  LDL.LU R14, [R1+0xa8] ;  /* 0x0000a800010e7983 */ /* 0x000ee20000300800 */
[----:B------:R-:W-:Y:S01]  /*92250*/  IADD3 R10, P4, R15, R3, RZ ;  /* 0x000000030f0a7210 */ /* 0x000fe20007f9e0ff */
[----:B------:R-:W-:Y:S01]  /*92260*/  IMAD.X R17, R17, 0x1, R8, P1 ;  /* 0x0000000111117824 */ /* 0x000fe200008e0608 */
[----:B------:R-:W-:-:S02]  /*92270*/  IADD3 R20, P2, R15, R0, RZ ;  /* 0x000000000f147210 */ /* 0x000fc40007f5e0ff */
[----:B------:R-:W-:Y:S01]  /*92280*/  SHF.R.S32.HI R21, RZ, 0x1f, R15 ;  /* 0x0000001fff157819 */ /* 0x000fe2000001140f */
[----:B---3--:R1:W-:Y:S04]  /*92290*/  STL [R1+0x333c], R14 ;  /* 0x00333c0e01007387 */ /* 0x0083e80000100800 */
[----:B-1----:R-:W3:Y:S04]  /*922a0*/  LDL.LU R14, [R1+0xac] ;  /* 0x0000ac00010e7983 */ /* 0x002ee80000300800 */
[----:B------:R1:W-:Y:S04]  /*922b0*/  STL [R1+0x1ad8], R10 ;  /* 0x001ad80a01007387 */ /* 0x0003e80000100800 */
[----:B-1----:R-:W4:Y:S04]  /*922c0*/  LDL.LU.64 R10, [R1+0x3398] ;  /* 0x00339800010a7983 */ /* 0x002f280000300a00 */
[----:B------:R1:W-:Y:S04]  /*922d0*/  STL [R1+0x1aec], R17 ;  /* 0x001aec1101007387 */ /* 0x0003e80000100800 */
[----:B-1----:R0:W2:Y:S01]  /*922e0*/  LDL.LU R17, [R1+0x3390] ;  /* 0x0033900001117983 */ /* 0x0020a20000300800 */
[----:B------:R-:W-:Y:S01]  /*922f0*/  IADD3 R16, P1, R15, R5, RZ ;  /* 0x000000050f107210 */ /* 0x000fe20007f3e0ff */
[----:B------:R-:W-:-:S04]  /*92300*/  IMAD.X R21, R21, 0x1, R2, P2 ;  /* 0x0000000115157824 */ /* 0x000fc800010e0602 */
[----:B------:R2:W-:Y:S04]  /*92310*/  STL [R1+0x1ab8], R16 ;  /* 0x001ab81001007387 */ /* 0x0005e80000100800 */
[----:B--2---:R-:W2:Y:S04]  /*92320*/  LDL.LU.64 R16, [R1+0x3388] ;  /* 0x0033880001107983 */ /* 0x004ea80000300a00 */
[----:B------:R1:W-:Y:S04]  /*92330*/  STL.64 [R1+0x1ae0], R20 ;  /* 0x001ae01401007387 */ /* 0x0003e80000100a00 */
[----:B-1----:R-:W2:Y:S04]  /*92340*/  LDL.LU.64 R20, [R1+0x3380] ;  /* 0x0033800001147983 */ /* 0x002ea80000300a00 */
[----:B------:R1:W-:Y:S04]  /*92350*/  STL.64 [R1+0x3378], R2 ;  /* 0x0033780201007387 */ /* 0x0003e80000100a00 */
[----:B-1----:R0:W3:Y:S04]  /*92360*/  LDL.64 R2, [R1+0x1ab8] ;  /* 0x001ab80001027983 */ /* 0x0020e80000100a00 */
[----:B----4-:R-:W-:Y:S04]  /*92370*/  STL.64 [R1+0x3368], R10 ;  /* 0x0033680a01007387 */ /* 0x010fe80000100a00 */
[----:B------:R-:W-:Y:S04]  /*92380*/  STL.64 [R1+0x3370], R8 ;  /* 0x0033700801007387 */ /* 0x000fe80000100a00 */
[----:B------:R1:W-:Y:S04]  /*92390*/  STL.64 [R1+0x3358], R22 ;  /* 0x0033581601007387 */ /* 0x0003e80000100a00 */
[----:B-1----:R0:W4:Y:S04]  /*923a0*/  LDL.64 R22, [R1+0x1ad8] ;  /* 0x001ad80001167983 */ /* 0x0021280000100a00 */
[----:B------:R-:W4:Y:S04]  /*923b0*/  LDL.LU R11, [R1+0x114] ;  /* 0x00011400010b7983 */ /* 0x000f280000300800 */
[----:B------:R1:W-:Y:S04]  /*923c0*/  STL.64 [R1+0x3350], R18 ;  /* 0x0033501201007387 */ /* 0x0003e80000100a00 */
[----:B-1----:R-:W2:Y:S01]  /*923d0*/  LDL.LU R18, [R1+0xf0] ;  /* 0x0000f00001127983 */ /* 0x002ea20000300800 */
[----:B------:R-:W-:Y:S01]  /*923e0*/  IADD3 R10, P2, R15, R6, RZ ;  /* 0x000000060f0a7210 */ /* 0x000fe20007f5e0ff */
[----:B----4-:R-:W-:-:S02]  /*923f0*/  IMAD.X R23, R11, 0x1, R4, P4 ;  /* 0x000000010b177824 */ /* 0x010fc400020e0604 */
[----:B---3--:R-:W-:Y:S01]  /*92400*/  IMAD.X R3, R11, 0x1, R7, P1 ;  /* 0x000000010b037824 */ /* 0x008fe200008e0607 */
[----:B--2---:R-:W-:-:S05]  /*92410*/  SHF.R.S32.HI R15, RZ, 0x1f, R18 ;  /* 0x0000001fff0f7819 */ /* 0x004fca0000011412 */
[----:B------:R-:W-:Y:S04]  /*92420*/  STL.64 [R1+0x3360], R14 ;  /* 0x0033600e01007387 */ /* 0x000fe80000100a00 */
[----:B------:R-:W-:Y:S04]  /*92430*/  STL [R1+0x1adc], R23 ;  /* 0x001adc1701007387 */ /* 0x000fe80000100800 */
[----:B------:R-:W-:Y:S04]  /*92440*/  STL [R1+0x331c], R16 ;  /* 0x00331c1001007387 */ /* 0x000fe80000100800 */
        /* <DEDUP_REMOVED lines=9> */
[----:B------:R1:W-:Y:S04]  /*924e0*/  STL [R1+0x1a78], R14 ;  /* 0x001a780e01007387 */ /* 0x0003e80000100800 */
[----:B-1----:R-:W3:Y:S01]  /*924f0*/  LDL.LU.64 R14, [R1+0x3360] ;  /* 0x00336000010e7983 */ /* 0x002ee20000300a00 */
[----:B------:R-:W-:-:S05]  /*92500*/  IADD3 R22, P4, R18, R0, RZ ;  /* 0x0000000012167210 */ /* 0x000fca0007f9e0ff */
[----:B---3--:R-:W-:-:S05]  /*92510*/  IMAD.X R23, R15, 0x1, R2, P4 ;  /* 0x000000010f177824 */ /* 0x008fca00020e0602 */
[----:B------:R1:W-:Y:S04]  /*92520*/  STL.64 [R1+0x1aa0], R22 ;  /* 0x001aa01601007387 */ /* 0x0003e80000100a00 */
[----:B-1----:R-:W3:Y:S01]  /*92530*/  LDL.LU.64 R22, [R1+0x3358] ;  /* 0x0033580001167983 */ /* 0x002ee20000300a00 */
[----:B------:R-:W-:-:S03]  /*92540*/  IADD3 R18, P4, R18, R6, RZ ;  /* 0x0000000612127210 */ /* 0x000fc60007f9e0ff */
[----:B---3--:R1:W-:Y:S04]  /*92550*/  STL.64 [R1+0x3340], R22 ;  /* 0x0033401601007387 */ /* 0x0083e80000100a00 */
[----:B-1----:R0:W3:Y:S04]  /*92560*/  LDL.64 R22, [R1+0x1a98] ;  /* 0x001a980001167983 */ /* 0x0020e80000100a00 */
[----:B------:R1:W-:Y:S04]  /*92570*/  STL [R1+0x1a68], R18 ;  /* 0x001a681201007387 */ /* 0x0003e80000100800 */
[----:B-1----:R-:W4:Y:S01]  /*92580*/  LDL.LU.64 R18, [R1+0x3350] ;  /* 0x0033500001127983 */ /* 0x002f220000300a00 */
[----:B---3--:R-:W-:-:S03]  /*92590*/  IMAD.X R23, R15, 0x1, R4, P1 ;  /* 0x000000010f177824 */ /* 0x008fc600008e0604 */
[----:B----4-:R1:W-:Y:S04]  /*925a0*/  STL.64 [R1+0x3328], R18 ;  /* 0x0033281201007387 */ /* 0x0103e80000100a00 */
[----:B-1----:R0:W3:Y:S04]  /*925b0*/  LDL.64 R18, [R1+0x1a68] ;  /* 0x001a680001127983 */ /* 0x0020e80000100a00 */
[----:B------:R-:W-:Y:S04]  /*925c0*/  STL.64 [R1+0x3330], R20 ;  /* 0x0033301401007387 */ /* 0x000fe80000100a00 */
[----:B------:R-:W-:Y:S04]  /*925d0*/  STL [R1+0x1a9c], R23 ;  /* 0x001a9c1701007387 */ /* 0x000fe80000100800 */
[----:B------:R1:W-:Y:S04]  /*925e0*/  STL [R1+0x3338], R21 ;  /* 0x0033381501007387 */ /* 0x0003e80000100800 */
[----:B-1----:R0:W4:Y:S01]  /*925f0*/  LDL.64 R20, [R1+0x1a78] ;  /* 0x001a780001147983 */ /* 0x0021220000100a00 */
[----:B------:R-:W-:-:S02]  /*92600*/  SHF.R.S32.HI R16, RZ, 0x1f, R14 ;  /* 0x0000001fff107819 */ /* 0x000fc4000001140e */
[----:B------:R-:W-:-:S05]  /*92610*/  IADD3 R22, P1, R14, R0, RZ ;  /* 0x000000000e167210 */ /* 0x000fca0007f3e0ff */
[----:B------:R-:W-:Y:S02]  /*92620*/  IMAD.X R23, R16, 0x1, R2, P1 ;  /* 0x0000000110177824 */ /* 0x000fe400008e0602 */
[C---:B---3--:R-:W-:Y:S01]  /*92630*/  IMAD.X R19, R15.reuse, 0x1, R8, P4 ;  /* 0x000000010f137824 */ /* 0x048fe200020e0608 */
[C---:B------:R-:W-:Y:S01]  /*92640*/  IADD3 R18, P4, R14.reuse, R5, RZ ;  /* 0x000000050e127210 */ /* 0x040fe20007f9e0ff */
[----:B----4-:R-:W-:Y:S01]  /*92650*/  IMAD.X R21, R15, 0x1, R7, P2 ;  /* 0x000000010f157824 */ /* 0x010fe200010e0607 */
[C---:B------:R-:W-:Y:S02]  /*92660*/  IADD3 R20, P2, R14.reuse, R3, RZ ;  /* 0x000000030e147210 */ /* 0x040fe40007f5e0ff */
[----:B------:R-:W-:Y:S02]  /*92670*/  IADD3 R14, P1, R14, R6, RZ ;  /* 0x000000060e0e7210 */ /* 0x000fe40007f3e0ff */
[----:B------:R1:W-:Y:S04]  /*92680*/  STL [R1+0x1a7c], R21 ;  /* 0x001a7c1501007387 */ /* 0x0003e80000100800 */
[----:B------:R0:W3:Y:S04]  /*92690*/  LDL.LU R15, [R1+0x3348] ;  /* 0x00334800010f7983 */ /* 0x0000e80000300800 */
[----:B------:R-:W-:Y:S04]  /*926a0*/  STL [R1+0x1a6c], R19 ;  /* 0x001a6c1301007387 */ /* 0x000fe80000100800 */
[----:B--2---:R-:W-:Y:S04]  /*926b0*/  STL.64 [R1+0x3320], R10 ;  /* 0x0033200a01007387 */ /* 0x004fe80000100a00 */
[----:B------:R2:W-:Y:S01]  /*926c0*/  STL.64 [R1+0x1a60], R22 ;  /* 0x001a601601007387 */ /* 0x0005e20000100a00 */
[----:B-1----:R-:W-:-:S03]  /*926d0*/  IMAD.X R21, R16, 0x1, R4, P2 ;  /* 0x0000000110157824 */ /* 0x002fc600010e0604 */
[----:B--2---:R-:W2:Y:S04]  /*926e0*/  LDL.LU.64 R22, [R1+0x3340] ;  /* 0x0033400001167983 */ /* 0x004ea80000300a00 */
[----:B------:R1:W-:Y:S04]  /*926f0*/  STL [R1+0x1a28], R14 ;  /* 0x001a280e01007387 */ /* 0x0003e80000100800 */
[----:B-1----:R-:W4:Y:S04]  /*92700*/  LDL.LU R14, [R1+0x333c] ;  /* 0x00333c00010e7983 */ /* 0x002f280000300800 */
[----:B------:R1:W-:Y:S04]  /*92710*/  STL.64 [R1+0x1a58], R20 ;  /* 0x001a581401007387 */ /* 0x0003e80000100a00 */
[----:B-1----:R0:W3:Y:S01]  /*92720*/  LDL.LU R21, [R1+0x3338] ;  /* 0x0033380001157983 */ /* 0x0020e20000300800 */
[----:B------:R-:W-:Y:S01]  /*92730*/  IMAD.X R19, R16, 0x1, R7, P4 ;  /* 0x0000000110137824 */ /* 0x000fe200020e0607 */
[----:B----4-:R-:W-:-:S05]  /*92740*/  IADD3 R20, P2, R14, R0, RZ ;  /* 0x000000000e147210 */ /* 0x010fca0007f5e0ff */
[----:B------:R3:W-:Y:S04]  /*92750*/  STL [R1+0x1a20], R20 ;  /* 0x001a201401007387 */ /* 0x0007e80000100800 */
[----:B---3--:R-:W3:Y:S04]  /*92760*/  LDL.LU.64 R20, [R1+0x3330] ;  /* 0x0033300001147983 */ /* 0x008ee80000300a00 */
[----:B------:R1:W-:Y:S04]  /*92770*/  STL.64 [R1+0x1a38], R18 ;  /* 0x001a381201007387 */ /* 0x0003e80000100a00 */
[----:B-1----:R-:W4:Y:S04]  /*92780*/  LDL.LU.64 R18, [R1+0x3328] ;  /* 0x0033280001127983 */ /* 0x002f280000300a00 */
[----:B----4-:R1:W-:Y:S04]  /*92790*/  STL.64 [R1+0x3308], R18 ;  /* 0x0033081201007387 */ /* 0x0103e80000100a00 */
[----:B-1----:R0:W4:Y:S04]  /*927a0*/  LDL.64 R18, [R1+0x1a20] ;  /* 0x001a200001127983 */ /* 0x0021280000100a00 */
[----:B---3--:R-:W-:Y:S04]  /*927b0*/  STL.64 [R1+0x3310], R20 ;  /* 0x0033101401007387 */ /* 0x008fe80000100a00 */
[----:B------:R1:W-:Y:S04]  /*927c0*/  STL [R1+0x3318], R21 ;  /* 0x0033181501007387 */ /* 0x0003e80000100800 */
[----:B-1----:R0:W3:Y:S01]  /*927d0*/  LDL.64 R20, [R1+0x1a28] ;  /* 0x001a280001147983 */ /* 0x0020e20000100a00 */
[----:B------:R-:W-:-:S02]  /*927e0*/  SHF.R.S32.HI R15, RZ, 0x1f, R14 ;  /* 0x0000001fff0f7819 */ /* 0x000fc4000001140e */
[----:B------:R-:W-:-:S05]  /*927f0*/  IADD3 R10, P4, R14, R3, RZ ;  /* 0x000000030e0a7210 */ /* 0x000fca0007f9e0ff */
[----:B------:R1:W-:Y:S04]  /*92800*/  STL [R1+0x1a18], R10 ;  /* 0x001a180a01007387 */ /* 0x0003e80000100800 */
[----:B-1----:R-:W2:Y:S01]  /*92810*/  LDL.LU.64 R10, [R1+0x3320] ;  /* 0x00332000010a7983 */ /* 0x002ea20000300a00 */
[----:B----4-:R-:W-:Y:S02]  /*92820*/  IMAD.X R19, R15, 0x1, R2, P2 ;  /* 0x000000010f137824 */ /* 0x010fe400010e0602 */
[----:B---3--:R-:W-:Y:S02]  /*92830*/  IMAD.X R21, R16, 0x1, R8, P1 ;  /* 0x0000000110157824 */ /* 0x008fe400008e0608 */
[----:B------:R-:W3:Y:S04]  /*92840*/  LDL.LU R16, [R1+0x331c] ;  /* 0x00331c0001107983 */ /* 0x000ee80000300800 */
[----:B------:R-:W-:Y:S04]  /*92850*/  STL [R1+0x1a2c], R21 ;  /* 0x001a2c1501007387 */ /* 0x000fe80000100800 */
[----:B------:R-:W-:Y:S04]  /*92860*/  STL [R1+0x1a24], R19 ;  /* 0x001a241301007387 */ /* 0x000fe80000100800 */
[----:B--2---:R-:W-:Y:S04]  /*92870*/  STL.64 [R1+0x32f8], R22 ;  /* 0x0032f81601007387 */ /* 0x004fe80000100a00 */
[----:B------:R1:W-:Y:S04]  /*92880*/  STL [R1+0x3300], R23 ;  /* 0x0033001701007387 */ /* 0x0003e80000100800 */
[----:B-1----:R0:W2:Y:S01]  /*92890*/  LDL.64 R22, [R1+0x1a18] ;  /* 0x001a180001167983 */ /* 0x0020a20000100a00 */
[----:B------:R-:W-:-:S05]  /*928a0*/  IADD3 R20, P1, R14, R5, RZ ;  /* 0x000000050e147210 */ /* 0x000fca0007f3e0ff */
[C---:B------:R-:W-:Y:S02]  /*928b0*/  IMAD.X R21, R15.reuse, 0x1, R7, P1 ;  /* 0x000000010f157824 */ /* 0x040fe400008e0607 */
[----:B--2---:R-:W-:-:S05]  /*928c0*/  IMAD.X R23, R15, 0x1, R4, P4 ;  /* 0x000000010f177824 */ /* 0x004fca00020e0604 */
[----:B------:R-:W-:Y:S04]  /*928d0*/  STL [R1+0x1a1c], R23 ;  /* 0x001a1c1701007387 */ /* 0x000fe80000100800 */
[----:B------:R1:W-:Y:S04]  /*928e0*/  STL.64 [R1+0x19f8], R20 ;  /* 0x0019f81401007387 */ /* 0x0003e80000100a00 */
[----:B-1----:R0:W2:Y:S01]  /*928f0*/  LDL.LU R21, [R1+0x3318] ;  /* 0x0033180001157983 */ /* 0x0020a20000300800 */
[----:B------:R-:W-:Y:S02]  /*92900*/  IADD3 R18, P2, R14, R6, RZ ;  /* 0x000000060e127210 */ /* 0x000fe40007f5e0ff */
[----:B---3--:R-:W-:-:S03]  /*92910*/  IADD3 R20, P1, R16, R3, RZ ;  /* 0x0000000310147210 */ /* 0x008fc60007f3e0ff */
[----:B------:R-:W-:Y:S02]  /*92920*/  IMAD.X R19, R15, 0x1, R8, P2 ;  /* 0x000000010f137824 */ /* 0x000fe400010e0608 */
[----:B------:R2:W-:Y:S04]  /*92930*/  STL [R1+0x19d8], R20 ;  /* 0x0019d81401007387 */ /* 0x0005e80000100800 */
[----:B--2---:R-:W2:Y:S04]  /*92940*/  LDL.LU.64 R20, [R1+0x3310] ;  /* 0x0033100001147983 */ /* 0x004ea80000300a00 */
[----:B------:R1:W-:Y:S04]  /*92950*/  STL.64 [R1+0x19e8], R18 ;  /* 0x0019e81201007387 */ /* 0x0003e80000100a00 */
[----:B-1----:R-:W3:Y:S01]  /*92960*/  LDL.LU.64 R18, [R1+0x3308] ;  /* 0x0033080001127983 */ /* 0x002ee20000300a00 */
[----:B------:R-:W-:-:S02]  /*92970*/  SHF.R.S32.HI R14, RZ, 0x1f, R16 ;  /* 0x0000001fff0e7819 */ /* 0x000fc40000011410 */
[----:B------:R-:W-:-:S05]  /*92980*/  IADD3 R22, P4, R16, R0, RZ ;  /* 0x0000000010167210 */ /* 0x000fca0007f9e0ff */
[----:B------:R-:W-:Y:S01]  /*92990*/  IMAD.X R23, R14, 0x1, R2, P4 ;  /* 0x000000010e177824 */ /* 0x000fe200020e0602 */
[----:B---3--:R-:W-:Y:S04]  /*929a0*/  STL.64 [R1+0x32e0], R18 ;  /* 0x0032e01201007387 */ /* 0x008fe80000100a00 */
[----:B--2---:R-:W-:Y:S04]  /*929b0*/  STL.64 [R1+0x32e8], R20 ;  /* 0x0032e81401007387 */ /* 0x004fe80000100a00 */
[----:B------:R1:W-:Y:S04]  /*929c0*/  STL [R1+0x32f0], R21 ;  /* 0x0032f01501007387 */ /* 0x0003e80000100800 */
[----:B-1----:R0:W2:Y:S04]  /*929d0*/  LDL.64 R20, [R1+0x19d8] ;  /* 0x0019d80001147983 */ /* 0x0020a80000100a00 */
[----:B------:R1:W-:Y:S04]  /*929e0*/  STL.64 [R1+0x19e0], R22 ;  /* 0x0019e01601007387 */ /* 0x0003e80000100a00 */
[----:B-1----:R0:W3:Y:S01]  /*929f0*/  LDL.LU R23, [R1+0x3300] ;  /* 0x0033000001177983 */ /* 0x0020e20000300800 */
[----:B------:R-:W-:-:S05]  /*92a00*/  IADD3 R22, P4, R16, R6, RZ ;  /* 0x0000000610167210 */ /* 0x000fca0007f9e0ff */
[----:B------:R3:W-:Y:S04]  /*92a10*/  STL [R1+0x19a8], R22 ;  /* 0x0019a81601007387 */ /* 0x0007e80000100800 */
[----:B---3--:R-:W3:Y:S04]  /*92a20*/  LDL.LU.64 R22, [R1+0x32f8] ;  /* 0x0032f80001167983 */ /* 0x008ee80000300a00 */
[----:B------:R-:W4:Y:S01]  /*92a30*/  LDL.LU R15, [R1+0x98] ;  /* 0x00009800010f7983 */ /* 0x000f220000300800 */
[----:B--2---:R-:W-:Y:S01]  /*92a40*/  IMAD.X R21, R14, 0x1, R4, P1 ;  /* 0x000000010e157824 */ /* 0x004fe200008e0604 */
[----:B------:R-:W-:-:S02]  /*92a50*/  IADD3 R18, P2, R16, R5, RZ ;  /* 0x0000000510127210 */ /* 0x000fc40007f5e0ff */
[----:B----4-:R1:W-:Y:S04]  /*92a60*/  STL [R1+0x32d4], R15 ;  /* 0x0032d40f01007387 */ /* 0x0103e80000100800 */
[----:B-1----:R-:W2:Y:S04]  /*92a70*/  LDL.LU R15, [R1+0xa0] ;  /* 0x0000a000010f7983 */ /* 0x002ea80000300800 */
[----:B------:R1:W-:Y:S04]  /*92a80*/  STL [R1+0x19dc], R21 ;  /* 0x0019dc1501007387 */ /* 0x0003e80000100800 */
[----:B-1----:R0:W4:Y:S01]  /*92a90*/  LDL.LU R21, [R1+0x32f0] ;  /* 0x0032f00001157983 */ /* 0x0021220000300800 */
[----:B------:R-:W-:Y:S01]  /*92aa0*/  IMAD.X R19, R14, 0x1, R7, P2 ;  /* 0x000000010e137824 */ /* 0x000fe200010e0607 */
[----:B--2---:R-:W-:-:S05]  /*92ab0*/  IADD3 R20, P1, R15, R0, RZ ;  /* 0x000000000f147210 */ /* 0x004fca0007f3e0ff */
[----:B------:R4:W-:Y:S04]  /*92ac0*/  STL [R1+0x19a0], R20 ;  /* 0x0019a01401007387 */ /* 0x0009e80000100800 */
[----:B----4-:R-:W2:Y:S04]  /*92ad0*/  LDL.LU.64 R20, [R1+0x32e8] ;  /* 0x0032e80001147983 */ /* 0x010ea80000300a00 */
[----:B------:R1:W-:Y:S04]  /*92ae0*/  STL.64 [R1+0x19b8], R18 ;  /* 0x0019b81201007387 */ /* 0x0003e80000100a00 */
[----:B-1----:R-:W4:Y:S04]  /*92af0*/  LDL.LU.64 R18, [R1+0x32e0] ;  /* 0x0032e00001127983 */ /* 0x002f280000300a00 */
[----:B------:R1:W-:Y:S04]  /*92b00*/  STL.64 [R1+0x32d8], R6 ;  /* 0x0032d80601007387 */ /* 0x0003e80000100a00 */
[----:B-1----:R0:W3:Y:S04]  /*92b10*/  LDL.64 R6, [R1+0x19a0] ;  /* 0x0019a00001067983 */ /* 0x0020e80000100a00 */
[----:B---3--:R-:W3:Y:S04]  /*92b20*/  LDL.LU R7, [R1+0x9c] ;  /* 0x00009c0001077983 */ /* 0x008ee80000300800 */
[----:B------:R1:W-:Y:S04]  /*92b30*/  STL.64 [R1+0x32c0], R10 ;  /* 0x0032c00a01007387 */ /* 0x0003e80000100a00 */
[----:B-1----:R0:W2:Y:S04]  /*92b40*/  LDL.64 R10, [R1+0x19a8] ;  /* 0x0019a800010a7983 */ /* 0x0020a80000100a00 */
[----:B------:R-:W-:Y:S04]  /*92b50*/  STL.64 [R1+0x32c8], R26 ;  /* 0x0032c81a01007387 */ /* 0x000fe80000100a00 */
[----:B------:R-:W-:Y:S01]  /*92b60*/  STL [R1+0x32d0], R27 ;  /* 0x0032d01b01007387 */ /* 0x000fe20000100800 */
[----:B--2---:R-:W-:-:S03]  /*92b70*/  IMAD.X R11, R14, 0x1, R8, P4 ;  /* 0x000000010e0b7824 */ /* 0x004fc600020e0608 */
[----:B------:R-:W2:Y:S01]  /*92b80*/  LDL.LU R14, [R1+0x90] ;  /* 0x00009000010e7983 */ /* 0x000ea20000300800 */
[----:B------:R-:W-:-:S03]  /*92b90*/  SHF.R.S32.HI R16, RZ, 0x1f, R15 ;  /* 0x0000001fff107819 */ /* 0x000fc6000001140f */
[----:B--2---:R3:W-:Y:S04]  /*92ba0*/  STL [R1+0x3280], R14 ;  /* 0x0032800e01007387 */ /* 0x0047e80000100800 */
[----:B------:R-:W-:Y:S04]  /*92bb0*/  STL [R1+0x19ac], R11 ;  /* 0x0019ac0b01007387 */ /* 0x000fe80000100800 */
[----:B------:R-:W-:Y:S01]  /*92bc0*/  STL.64 [R1+0x32b0], R22 ;  /* 0x0032b01601007387 */ /* 0x000fe20000100a00 */
[----:B---3--:R-:W-:Y:S02]  /*92bd0*/  IMAD.MOV.U32 R14, RZ, RZ, R7 ;  /* 0x000000ffff0e7224 */ /* 0x008fe400078e0007 */
[----:B------:R-:W-:-:S05]  /*92be0*/  IMAD.X R7, R16, 0x1, R2, P1 ;  /* 0x0000000110077824 */ /* 0x000fca00008e0602 */
[----:B------:R1:W-:Y:S04]  /*92bf0*/  STL [R1+0x19a4], R7 ;  /* 0x0019a40701007387 */ /* 0x0003e80000100800 */
[----:B-1----:R-:W2:Y:S01]  /*92c00*/  LDL.LU.64 R6, [R1+0x32d8] ;  /* 0x0032d80001067983 */ /* 0x002ea20000300a00 */
[C---:B------:R-:W-:Y:S02]  /*92c10*/  IADD3 R26, P2, R15.reuse, R3, RZ ;  /* 0x000000030f1a7210 */ /* 0x040fe40007f5e0ff */
[----:B------:R-:W-:Y:S02]  /*92c20*/  SHF.R.S32.HI R11, RZ, 0x1f, R14 ;  /* 0x0000001fff0b7819 */ /* 0x000fe4000001140e */
[C---:B------:R-:W-:Y:S01]  /*92c30*/  IADD3 R10, P4, R15.reuse, R5, RZ ;  /* 0x000000050f0a7210 */ /* 0x040fe20007f9e0ff */
[----:B------:R-:W-:Y:S01]  /*92c40*/  IMAD.X R27, R16, 0x1, R4, P2 ;  /* 0x00000001101b7824 */ /* 0x000fe200010e0604 */
[----:B--2---:R-:W-:-:S02]  /*92c50*/  IADD3 R22, P1, R15, R6, RZ ;  /* 0x000000060f167210 */ /* 0x004fc40007f3e0ff */
[----:B------:R-:W2:Y:S04]  /*92c60*/  LDL.LU R15, [R1+0x32d4] ;  /* 0x0032d400010f7983 */ /* 0x000ea80000300800 */
[----:B------:R-:W-:Y:S04]  /*92c70*/  STL [R1+0x32b8], R22 ;  /* 0x0032b81601007387 */ /* 0x000fe80000100800 */
[----:B------:R-:W-:Y:S04]  /*92c80*/  STL [R1+0xa0], R11 ;  /* 0x0000a00b01007387 */ /* 0x000fe80000100800 */
[----:B------:R1:W-:Y:S04]  /*92c90*/  STL.64 [R1+0x1998], R26 ;  /* 0x0019981a01007387 */ /* 0x0003e80000100a00 */
[----:B-1----:R0:W3:Y:S01]  /*92ca0*/  LDL.LU R27, [R1+0x32d0] ;  /* 0x0032d000011b7983 */ /* 0x0020e20000300800 */
[----:B------:R-:W-:-:S05]  /*92cb0*/  IADD3 R26, P2, R14, R0, RZ ;  /* 0x000000000e1a7210 */ /* 0x000fca0007f5e0ff */
[----:B------:R3:W-:Y:S01]  /*92cc0*/  STL [R1+0x1958], R26 ;  /* 0x0019581a01007387 */ /* 0x0007e20000100800 */
[----:B------:R-:W-:-:S03]  /*92cd0*/  IMAD.X R11, R16, 0x1, R7, P4 ;  /* 0x00000001100b7824 */ /* 0x000fc600020e0607 */
[----:B---3--:R-:W3:Y:S01]  /*92ce0*/  LDL.LU.64 R26, [R1+0x32c8] ;  /* 0x0032c800011a7983 */ /* 0x008ee20000300a00 */
[----:B------:R-:W-:-:S03]  /*92cf0*/  IADD3 R22, P4, R14, R3, RZ ;  /* 0x000000030e167210 */ /* 0x000fc60007f9e0ff */
[----:B------:R1:W-:Y:S04]  /*92d00*/  STL.64 [R1+0x1978], R10 ;  /* 0x0019780a01007387 */ /* 0x0003e80000100a00 */
[----:B-1----:R-:W4:Y:S04]  /*92d10*/  LDL.LU.64 R10, [R1+0x32c0] ;  /* 0x0032c000010a7983 */ /* 0x002f280000300a00 */
[----:B---3--:R1:W-:Y:S04]  /*92d20*/  STL.64 [R1+0x3290], R26 ;  /* 0x0032901a01007387 */ /* 0x0083e80000100a00 */
[----:B-1----:R0:W3:Y:S04]  /*92d30*/  LDL.64 R26, [R1+0x1958] ;  /* 0x00195800011a7983 */ /* 0x0020e80000100a00 */
[----:B------:R1:W-:Y:S04]  /*92d40*/  STL [R1+0x1950], R22 ;  /* 0x0019501601007387 */ /* 0x0003e80000100800 */
[----:B-1----:R-:W2:Y:S01]  /*92d50*/  LDL.LU R22, [R1+0x32b8] ;  /* 0x0032b80001167983 */ /* 0x002ea20000300800 */
[----:B------:R-:W-:-:S05]  /*92d60*/  IMAD.X R23, R16, 0x1, R8, P1 ;  /* 0x0000000110177824 */ /* 0x000fca00008e0608 */
[----:B--2---:R1:W-:Y:S04]  /*92d70*/  STL.64 [R1+0x1960], R22 ;  /* 0x0019601601007387 */ /* 0x0043e80000100a00 */
[----:B-1----:R-:W2:Y:S04]  /*92d80*/  LDL.LU.64 R22, [R1+0x32b0] ;  /* 0x0032b00001167983 */ /* 0x002ea80000300a00 */
[----:B------:R1:W-:Y:S04]  /*92d90*/  STL [R1+0x3298], R25 ;  /* 0x0032981901007387 */ /* 0x0003e80000100800 */
[----:B-1----:R-:W3:Y:S04]  /*92da0*/  LDL.LU R25, [R1+0xa0] ;  /* 0x0000a00001197983 */ /* 0x002ee80000300800 */
[----:B--2---:R-:W-:Y:S04]  /*92db0*/  STL.64 [R1+0x32a0], R22 ;  /* 0x0032a01601007387 */ /* 0x004fe80000100a00 */
[----:B------:R-:W-:Y:S04]  /*92dc0*/  STL [R1+0x32a8], R23 ;  /* 0x0032a81701007387 */ /* 0x000fe80000100800 */
[----:B------:R-:W2:Y:S01]  /*92dd0*/  LDL.LU R16, [R1+0x6c] ;  /* 0x00006c0001107983 */ /* 0x000ea20000300800 */
[----:B---3--:R-:W-:-:S05]  /*92de0*/  IMAD.X R27, R25, 0x1, R2, P2 ;  /* 0x00000001191b7824 */ /* 0x008fca00010e0602 */
[----:B------:R-:W-:Y:S04]  /*92df0*/  STL [R1+0x195c], R27 ;  /* 0x00195c1b01007387 */ /* 0x000fe80000100800 */
[----:B--2---:R1:W-:Y:S04]  /*92e00*/  STL.64 [R1+0x3288], R16 ;  /* 0x0032881001007387 */ /* 0x0043e80000100a00 */
        /* <DEDUP_REMOVED lines=8> */
[----:B------:R-:W-:-:S03]  /*92e90*/  IADD3 R22, P1, R15, R3, RZ ;  /* 0x000000030f167210 */ /* 0x000fc60007f3e0ff */
[----:B------:R-:W-:Y:S02]  /*92ea0*/  IMAD.X R27, R25, 0x1, R8, P2 ;  /* 0x00000001191b7824 */ /* 0x000fe400010e0608 */
[----:B------:R2:W-:Y:S04]  /*92eb0*/  STL [R1+0x1908], R22 ;  /* 0x0019081601007387 */ /* 0x0005e80000100800 */
[----:B--2---:R-:W2:Y:S04]  /*92ec0*/  LDL.LU.64 R22, [R1+0x32a0] ;  /* 0x0032a00001167983 */ /* 0x004ea80000300a00 */
[----:B------:R-:W3:Y:S04]  /*92ed0*/  LDL.LU R25, [R1+0x3298] ;  /* 0x0032980001197983 */ /* 0x000ee80000300800 */
[----:B------:R1:W-:Y:S04]  /*92ee0*/  STL.64 [R1+0x1918], R26 ;  /* 0x0019181a01007387 */ /* 0x0003e80000100a00 */
[----:B-1----:R-:W4:Y:S01]  /*92ef0*/  LDL.LU.64 R26, [R1+0x3290] ;  /* 0x00329000011a7983 */ /* 0x002f220000300a00 */
[----:B------:R-:W-:-:S02]  /*92f00*/  SHF.R.S32.HI R14, RZ, 0x1f, R15 ;  /* 0x0000001fff0e7819 */ /* 0x000fc4000001140f */
[----:B------:R-:W-:-:S05]  /*92f10*/  IADD3 R16, P4, R15, R0, RZ ;  /* 0x000000000f107210 */ /* 0x000fca0007f9e0ff */
[----:B------:R-:W-:Y:S01]  /*92f20*/  IMAD.X R17, R14, 0x1, R2, P4 ;  /* 0x000000010e117824 */ /* 0x000fe200020e0602 */
[----:B----4-:R1:W-:Y:S04]  /*92f30*/  STL.64 [R1+0x3278], R26 ;  /* 0x0032781a01007387 */ /* 0x0103e80000100a00 */
[----:B------:R4:W-:Y:S01]  /*92f40*/  STL.64 [R1+0x1910], R16 ;  /* 0x0019101001007387 */ /* 0x0009e20000100a00 */
[----:B-1----:R-:W-:-:S05]  /*92f50*/  IADD3 R26, P2, R15, R5, RZ ;  /* 0x000000050f1a7210 */ /* 0x002fca0007f5e0ff */
[----:B------:R-:W-:Y:S04]  /*92f60*/  STL [R1+0x18e8], R26 ;  /* 0x0018e81a01007387 */ /* 0x000fe80000100800 */
[----:B----4-:R-:W4:Y:S04]  /*92f70*/  LDL.LU.64 R16, [R1+0x3288] ;  /* 0x0032880001107983 */ /* 0x010f280000300a00 */
[----:B--2---:R1:W-:Y:S04]  /*92f80*/  STL.64 [R1+0x3268], R22 ;  /* 0x0032681601007387 */ /* 0x0043e80000100a00 */
[----:B-1----:R-:W2:Y:S04]  /*92f90*/  LDL.LU R22, [R1+0x94] ;  /* 0x0000940001167983 */ /* 0x002ea80000300800 */
[----:B----4-:R1:W-:Y:S04]  /*92fa0*/  STL.64 [R1+0x3260], R16 ;  /* 0x0032601001007387 */ /* 0x0103e80000100a00 */
[----:B-1----:R0:W4:Y:S04]  /*92fb0*/  LDL.64 R16, [R1+0x18e8] ;  /* 0x0018e80001107983 */ /* 0x0021280000100a00 */
[----:B------:R1:W-:Y:S04]  /*92fc0*/  STL.64 [R1+0x3270], R20 ;  /* 0x0032701401007387 */ /* 0x0003e80000100a00 */
[----:B-1----:R0:W3:Y:S01]  /*92fd0*/  LDL.64 R20, [R1+0x1908] ;  /* 0x0019080001147983 */ /* 0x0020e20000100a00 */
[----:B------:R-:W-:-:S02]  /*92fe0*/  IADD3 R26, P4, R15, R6, RZ ;  /* 0x000000060f1a7210 */ /* 0x000fc40007f9e0ff */
[----:B--2---:R-:W-:-:S03]  /*92ff0*/  SHF.R.S32.HI R15, RZ, 0x1f, R22 ;  /* 0x0000001fff0f7819 */ /* 0x004fc60000011416 */
[C---:B------:R-:W-:Y:S02]  /*93000*/  IMAD.X R27, R14.reuse, 0x1, R8, P4 ;  /* 0x000000010e1b7824 */ /* 0x040fe400020e0608 */
[C---:B----4-:R-:W-:Y:S02]  /*93010*/  IMAD.X R17, R14.reuse, 0x1, R7, P2 ;  /* 0x000000010e117824 */ /* 0x050fe400010e0607 */
[----:B---3--:R-:W-:-:S05]  /*93020*/  IMAD.X R21, R14, 0x1, R4, P1 ;  /* 0x000000010e157824 */ /* 0x008fca00008e0604 */
[----:B------:R-:W-:Y:S04]  /*93030*/  STL [R1+0x190c], R21 ;  /* 0x00190c1501007387 */ /* 0x000fe80000100800 */
[----:B------:R-:W-:Y:S04]  /*93040*/  STL [R1+0x98], R15 ;  /* 0x0000980f01007387 */ /* 0x000fe80000100800 */
[----:B------:R-:W-:Y:S04]  /*93050*/  STL [R1+0x18ec], R17 ;  /* 0x0018ec1101007387 */ /* 0x000fe80000100800 */
[----:B------:R-:W2:Y:S04]  /*93060*/  LDL.LU R14, [R1+0x3280] ;  /* 0x00328000010e7983 */ /* 0x000ea80000300800 */
[----:B------:R1:W-:Y:S04]  /*93070*/  STL.64 [R1+0x18d8], R26 ;  /* 0x0018d81a01007387 */ /* 0x0003e80000100a00 */
[----:B-1----:R-:W3:Y:S01]  /*93080*/  LDL.LU.64 R26, [R1+0x3278] ;  /* 0x00327800011a7983 */ /* 0x002ee20000300a00 */
[----:B------:R-:W-:-:S02]  /*93090*/  IADD3 R20, P1, R22, R0, RZ ;  /* 0x0000000016147210 */ /* 0x000fc40007f3e0ff */
[----:B------:R-:W-:-:S03]  /*930a0*/  IADD3 R16, P2, R22, R3, RZ ;  /* 0x0000000316107210 */ /* 0x000fc60007f5e0ff */
[C---:B------:R-:W-:Y:S02]  /*930b0*/  IMAD.X R21, R15.reuse, 0x1, R2, P1 ;  /* 0x000000010f157824 */ /* 0x040fe400008e0602 */
[----:B------:R-:W-:Y:S01]  /*930c0*/  IMAD.X R17, R15, 0x1, R4, P2 ;  /* 0x000000010f117824 */ /* 0x000fe200010e0604 */
[----:B---3--:R1:W-:Y:S02]  /*930d0*/  STL.64 [R1+0x3250], R26 ;  /* 0x0032501a01007387 */ /* 0x0083e40000100a00 */
[C---:B-1----:R-:W-:Y:S02]  /*930e0*/  IADD3 R26, P4, R22.reuse, R5, RZ ;  /* 0x00000005161a7210 */ /* 0x042fe40007f9e0ff */
[----:B------:R-:W-:-:S03]  /*930f0*/  IADD3 R22, P1, R22, R6, RZ ;  /* 0x0000000616167210 */ /* 0x000fc60007f3e0ff */
[----:B------:R2:W-:Y:S04]  /*93100*/  STL [R1+0x3258], R26 ;  /* 0x0032581a01007387 */ /* 0x0005e80000100800 */
[----:B------:R1:W-:Y:S01]  /*93110*/  STL.64 [R1+0x18d0], R20 ;  /* 0x0018d01401007387 */ /* 0x0003e20000100a00 */
[----:B--2---:R-:W-:-:S03]  /*93120*/  SHF.R.S32.HI R26, RZ, 0x1f, R14 ;  /* 0x0000001fff1a7819 */ /* 0x004fc6000001140e */
[----:B-1----:R-:W2:Y:S04]  /*93130*/  LDL.LU.64 R20, [R1+0x3270] ;  /* 0x0032700001147983 */ /* 0x002ea80000300a00 */
[----:B------:R1:W-:Y:S04]  /*93140*/  STL [R1+0x1898], R22 ;  /* 0x0018981601007387 */ /* 0x0003e80000100800 */
[----:B-1----:R-:W3:Y:S04]  /*93150*/  LDL.LU.64 R22, [R1+0x3268] ;  /* 0x0032680001167983 */ /* 0x002ee80000300a00 */
[----:B------:R1:W-:Y:S04]  /*93160*/  STL.64 [R1+0x18c8], R16 ;  /* 0x0018c81001007387 */ /* 0x0003e80000100a00 */
[----:B------:R-:W-:Y:S04]  /*93170*/  STL [R1+0x94], R26 ;  /* 0x0000941a01007387 */ /* 0x000fe80000100800 */
[----:B-1----:R-:W4:Y:S04]  /*93180*/  LDL.LU.64 R16, [R1+0x3260] ;  /* 0x0032600001107983 */ /* 0x002f280000300a00 */
[----:B------:R1:W-:Y:S04]  /*93190*/  STL [R1+0x3248], R10 ;  /* 0x0032480a01007387 */ /* 0x0003e80000100800 */
[----:B-1----:R-:W2:Y:S01]  /*931a0*/  LDL.LU R10, [R1+0x98] ;  /* 0x00009800010a7983 */ /* 0x002ea20000300800 */
[----:B----4-:R-:W-:-:S03]  /*931b0*/  IMAD.MOV.U32 R15, RZ, RZ, R17 ;  /* 0x000000ffff0f7224 */ /* 0x010fc600078e0011 */
[----:B------:R-:W4:Y:S01]  /*931c0*/  LDL.LU R17, [R1+0x68] ;  /* 0x0000680001117983 */ /* 0x000f220000300800 */
[----:B------:R-:W-:-:S03]  /*931d0*/  IADD3 R26, P2, R14, R0, RZ ;  /* 0x000000000e1a7210 */ /* 0x000fc60007f5e0ff */
[----:B----4-:R1:W-:Y:S04]  /*931e0*/  STL [R1+0x3218], R17 ;  /* 0x0032181101007387 */ /* 0x0103e80000100800 */
[----:B-1----:R-:W4:Y:S04]  /*931f0*/  LDL.LU R17, [R1+0x94] ;  /* 0x0000940001117983 */ /* 0x002f280000300800 */
[----:B------:R1:W-:Y:S04]  /*93200*/  STL [R1+0x1890], R26 ;  /* 0x0018901a01007387 */ /* 0x0003e80000100800 */
[----:B-1----:R-:W3:Y:S01]  /*93210*/  LDL.LU R26, [R1+0x3258] ;  /* 0x00325800011a7983 */ /* 0x002ee20000300800 */
[----:B--2---:R-:W-:-:S05]  /*93220*/  IMAD.X R27, R10, 0x1, R7, P4 ;  /* 0x000000010a1b7824 */ /* 0x004fca00020e0607 */
[----:B---3--:R1:W-:Y:S04]  /*93230*/  STL.64 [R1+0x18a8], R26 ;  /* 0x0018a81a01007387 */ /* 0x0083e80000100a00 */
[----:B-1----:R-:W2:Y:S04]  /*93240*/  LDL.LU.64 R26, [R1+0x3250] ;  /* 0x00325000011a7983 */ /* 0x002ea80000300a00 */
[----:B------:R1:W-:Y:S04]  /*93250*/  STL.64 [R1+0x3240], R6 ;  /* 0x0032400601007387 */ /* 0x0003e80000100a00 */
[----:B-1----:R0:W4:Y:S04]  /*93260*/  LDL.64 R6, [R1+0x1890] ;  /* 0x0018900001067983 */ /* 0x0021280000100a00 */
[----:B--2---:R1:W-:Y:S04]  /*93270*/  STL.64 [R1+0x3228], R26 ;  /* 0x0032281a01007387 */ /* 0x0043e80000100a00 */
[----:B-1----:R0:W2:Y:S04]  /*93280*/  LDL.64 R26, [R1+0x1898] ;  /* 0x00189800011a7983 */ /* 0x0020a80000100a00 */
[----:B------:R1:W-:Y:S04]  /*93290*/  STL.64 [R1+0x3230], R22 ;  /* 0x0032301601007387 */ /* 0x0003e80000100a00 */
[----:B------:R-:W-:Y:S01]  /*932a0*/  STL [R1+0x3238], R23 ;  /* 0x0032381701007387 */ /* 0x000fe20000100800 */
[----:B----4-:R-:W-:-:S03]  /*932b0*/  IMAD.X R7, R17, 0x1, R2, P2 ;  /* 0x0000000111077824 */ /* 0x010fc600010e0602 */
[----:B------:R3:W-:Y:S04]  /*932c0*/  STL [R1+0x3214], R15 ;  /* 0x0032140f01007387 */ /* 0x0007e80000100800 */
[----:B------:R-:W-:Y:S01]  /*932d0*/  STL.64 [R1+0x3220], R20 ;  /* 0x0032201401007387 */ /* 0x000fe20000100a00 */
[----:B-1----:R-:W-:Y:S02]  /*932e0*/  IADD3 R22, P4, R14, R3, RZ ;  /* 0x000000030e167210 */ /* 0x002fe40007f9e0ff */
[----:B---3--:R-:W-:-:S03]  /*932f0*/  SHF.R.S32.HI R15, RZ, 0x1f, R16 ;  /* 0x0000001fff0f7819 */ /* 0x008fc60000011410 */
[----:B------:R-:W-:Y:S02]  /*93300*/  IMAD.X R23, R17, 0x1, R4, P4 ;  /* 0x0000000111177824 */ /* 0x000fe400020e0604 */
[----:B--2---:R-:W-:Y:S02]  /*93310*/  IMAD.X R27, R10, 0x1, R8, P1 ;  /* 0x000000010a1b7824 */ /* 0x004fe400008e0608 */
[----:B------:R-:W2:Y:S04]  /*93320*/  LDL.LU R10, [R1+0x3248] ;  /* 0x00324800010a7983 */ /* 0x000ea80000300800 */
[----:B------:R-:W-:Y:S04]  /*93330*/  STL [R1+0x189c], R27 ;  /* 0x00189c1b01007387 */ /* 0x000fe80000100800 */
[----:B------:R1:W-:Y:S04]  /*93340*/  STL [R1+0x1894], R7 ;  /* 0x0018940701007387 */ /* 0x0003e80000100800 */
[----:B-1----:R-:W3:Y:S04]  /*93350*/  LDL.LU.64 R6, [R1+0x3240] ;  /* 0x0032400001067983 */ /* 0x002ee80000300a00 */
[----:B------:R1:W-:Y:S04]  /*93360*/  STL.64 [R1+0x1888], R22 ;  /* 0x0018881601007387 */ /* 0x0003e80000100a00 */
[----:B------:R-:W-:Y:S04]  /*93370*/  STL [R1+0x90], R15 ;  /* 0x0000900f01007387 */ /* 0x000fe80000100800 */
[----:B-1----:R0:W4:Y:S01]  /*93380*/  LDL.LU R23, [R1+0x3238] ;  /* 0x0032380001177983 */ /* 0x0021220000300800 */
[----:B------:R-:W-:-:S02]  /*93390*/  IADD3 R26, P1, R14, R5, RZ ;  /* 0x000000050e1a7210 */ /* 0x000fc40007f3e0ff */
[----:B------:R-:W-:-:S05]  /*933a0*/  IADD3 R22, P4, R16, R0, RZ ;  /* 0x0000000010167210 */ /* 0x000fca0007f9e0ff */
[----:B------:R4:W-:Y:S01]  /*933b0*/  STL [R1+0x1850], R22 ;  /* 0x0018501601007387 */ /* 0x0009e20000100800 */
[C---:B---3--:R-:W-:Y:S01]  /*933c0*/  IMAD.X R27, R17.reuse, 0x1, R7, P1 ;  /* 0x00000001111b7824 */ /* 0x048fe200008e0607 */
[----:B------:R-:W-:Y:S02]  /*933d0*/  IADD3 R14, P2, R14, R6, RZ ;  /* 0x000000060e0e7210 */ /* 0x000fe40007f5e0ff */
[----:B----4-:R-:W3:Y:S04]  /*933e0*/  LDL.LU.64 R22, [R1+0x3230] ;  /* 0x0032300001167983 */ /* 0x010ee80000300a00 */
[----:B------:R1:W-:Y:S04]  /*933f0*/  STL.64 [R1+0x1868], R26 ;  /* 0x0018681a01007387 */ /* 0x0003e80000100a00 */
[----:B-1----:R-:W4:Y:S04]  /*93400*/  LDL.LU.64 R26, [R1+0x3228] ;  /* 0x00322800011a7983 */ /* 0x002f280000300a00 */
[----:B------:R1:W-:Y:S04]  /*93410*/  STL.64 [R1+0x3208], R6 ;  /* 0x0032080601007387 */ /* 0x0003e80000100a00 */
[----:B-1----:R-:W2:Y:S01]  /*93420*/  LDL.64 R6, [R1+0x1850] ;  /* 0x0018500001067983 */ /* 0x002ea20000100a00 */
[----:B------:R-:W-:Y:S01]  /*93430*/  IADD3 R20, P1, R16, R3, RZ ;  /* 0x0000000310147210 */ /* 0x000fe20007f3e0ff */
[----:B------:R-:W-:-:S02]  /*93440*/  IMAD.X R15, R17, 0x1, R8, P2 ;  /* 0x00000001110f7824 */ /* 0x000fc400010e0608 */
[----:B--2---:R-:W-:Y:S04]  /*93450*/  STL [R1+0x3210], R6 ;  /* 0x0032100601007387 */ /* 0x004fe80000100800 */
[----:B------:R1:W-:Y:S04]  /*93460*/  STL [R1+0x1848], R20 ;  /* 0x0018481401007387 */ /* 0x0003e80000100800 */
[----:B-1----:R-:W2:Y:S04]  /*93470*/  LDL.LU.64 R20, [R1+0x3220] ;  /* 0x0032200001147983 */ /* 0x002ea80000300a00 */
[----:B------:R-:W2:Y:S04]  /*93480*/  LDL.LU R17, [R1+0x3218] ;  /* 0x0032180001117983 */ /* 0x000ea80000300800 */
[----:B------:R1:W-:Y:S04]  /*93490*/  STL.64 [R1+0x1858], R14 ;  /* 0x0018580e01007387 */ /* 0x0003e80000100a00 */
[----:B-1----:R-:W3:Y:S04]  /*934a0*/  LDL.LU R15, [R1+0x3214] ;  /* 0x00321400010f7983 */ /* 0x002ee80000300800 */
[----:B----4-:R1:W-:Y:S04]  /*934b0*/  STL [R1+0x31f4], R26 ;  /* 0x0031f41a01007387 */ /* 0x0103e80000100800 */
[----:B-1----:R-:W4:Y:S04]  /*934c0*/  LDL.LU R26, [R1+0x90] ;  /* 0x00009000011a7983 */ /* 0x002f280000300800 */
[----:B------:R-:W3:Y:S01]  /*934d0*/  LDL.LU R14, [R1+0x60] ;  /* 0x00006000010e7983 */ /* 0x000ee20000300800 */
[----:B------:R-:W-:-:S03]  /*934e0*/  IADD3 R6, P2, R16, R5, RZ ;  /* 0x0000000510067210 */ /* 0x000fc60007f5e0ff */
[----:B---3--:R1:W-:Y:S04]  /*934f0*/  STL.64 [R1+0x31e0], R14 ;  /* 0x0031e00e01007387 */ /* 0x0083e80000100a00 */
[----:B-1----:R0:W3:Y:S04]  /*93500*/  LDL.64 R14, [R1+0x1848] ;  /* 0x00184800010e7983 */ /* 0x0020e80000100a00 */
[----:B------:R1:W-:Y:S04]  /*93510*/  STL [R1+0x1828], R6 ;  /* 0x0018280601007387 */ /* 0x0003e80000100800 */
[----:B-1----:R0:W2:Y:S01]  /*93520*/  LDL.LU R6, [R1+0x3210] ;  /* 0x0032100001067983 */ /* 0x0020a20000300800 */
[----:B----4-:R-:W-:-:S05]  /*93530*/  IMAD.X R7, R26, 0x1, R2, P4 ;  /* 0x000000011a077824 */ /* 0x010fca00020e0602 */
[----:B------:R2:W-:Y:S04]  /*93540*/  STL [R1+0x1854], R7 ;  /* 0x0018540701007387 */ /* 0x0005e80000100800 */
[----:B--2---:R-:W2:Y:S04]  /*93550*/  LDL.LU.64 R6, [R1+0x3208] ;  /* 0x0032080001067983 */ /* 0x004ea80000300a00 */
[----:B------:R1:W-:Y:S04]  /*93560*/  STL.64 [R1+0x3200], R2 ;  /* 0x0032000201007387 */ /* 0x0003e80000100a00 */
[----:B-1----:R0:W4:Y:S04]  /*93570*/  LDL.64 R2, [R1+0x1828] ;  /* 0x0018280001027983 */ /* 0x0021280000100a00 */
[----:B------:R2:W-:Y:S01]  /*93580*/  STL.64 [R1+0x31e8], R10 ;  /* 0x0031e80a01007387 */ /* 0x0005e20000100a00 */
[----:B---3--:R-:W-:-:S03]  /*93590*/  IMAD.X R15, R26, 0x1, R4, P1 ;  /* 0x000000011a0f7824 */ /* 0x008fc600008e0604 */
[----:B------:R-:W-:Y:S04]  /*935a0*/  STL [R1+0x31f0], R11 ;  /* 0x0031f00b01007387 */ /* 0x000fe80000100800 */
[----:B------:R-:W-:Y:S01]  /*935b0*/  STL.64 [R1+0x31f8], R22 ;  /* 0x0031f81601007387 */ /* 0x000fe20000100a00 */
[----:B--2---:R-:W-:Y:S02]  /*935c0*/  IADD3 R10, P4, R16, R6, RZ ;  /* 0x00000006100a7210 */ /* 0x004fe40007f9e0ff */
[----:B------:R-:W-:-:S05]  /*935d0*/  SHF.R.S32.HI R16, RZ, 0x1f, R17 ;  /* 0x0000001fff107819 */ /* 0x000fca0000011411 */
[----:B------:R-:W-:Y:S04]  /*935e0*/  STL [R1+0x6c], R16 ;  /* 0x00006c1001007387 */ /* 0x000fe80000100800 */
[----:B------:R-:W-:Y:S01]  /*935f0*/  STL [R1+0x184c], R15 ;  /* 0x00184c0f01007387 */ /* 0x000fe20000100800 */
[----:B----4-:R-:W-:-:S05]  /*93600*/  IMAD.X R3, R26, 0x1, R7, P2 ;  /* 0x000000011a037824 */ /* 0x010fca00010e0607 */
[----:B------:R1:W-:Y:S04]  /*93610*/  STL [R1+0x182c], R3 ;  /* 0x00182c0301007387 */ /* 0x0003e80000100800 */
[----:B-1----:R-:W2:Y:S01]  /*93620*/  LDL.LU.64 R2, [R1+0x3200] ;  /* 0x0032000001027983 */ /* 0x002ea20000300a00 */
[----:B------:R-:W-:Y:S01]  /*93630*/  IMAD.X R11, R26, 0x1, R8, P4 ;  /* 0x000000011a0b7824 */ /* 0x000fe200020e0608 */
[----:B--2---:R-:W-:-:S05]  /*93640*/  IADD3 R22, P2, R17, R3, RZ ;  /* 0x0000000311167210 */ /* 0x004fca0007f5e0ff */
[----:B------:R1:W-:Y:S04]  /*93650*/  STL [R1+0x1818], R22 ;  /* 0x0018181601007387 */ /* 0x0003e80000100800 */
[----:B-1----:R-:W2:Y:S04]  /*93660*/  LDL.LU.64 R22, [R1+0x31f8] ;  /* 0x0031f80001167983 */ /* 0x002ea80000300a00 */
[----:B------:R-:W3:Y:S04]  /*93670*/  LDL.LU R26, [R1+0x31f4] ;  /* 0x0031f400011a7983 */ /* 0x000ee80000300800 */
[----:B------:R1:W-:Y:S04]  /*93680*/  STL.64 [R1+0x1808], R10 ;  /* 0x0018080a01007387 */ /* 0x0003e80000100a00 */
[----:B-1----:R0:W4:Y:S01]  /*93690*/  LDL.LU R11, [R1+0x31f0] ;  /* 0x0031f000010b7983 */ /* 0x0021220000300800 */
[----:B------:R-:W-:-:S02]  /*936a0*/  IADD3 R14, P1, R17, R0, RZ ;  /* 0x00000000110e7210 */ /* 0x000fc40007f3e0ff */
[----:B------:R-:W-:-:S03]  /*936b0*/  IADD3 R10, P4, R17, R5, RZ ;  /* 0x00000005110a7210 */ /* 0x000fc60007f9e0ff */
[----:B------:R-:W-:Y:S02]  /*936c0*/  IMAD.X R15, R16, 0x1, R2, P1 ;  /* 0x00000001100f7824 */ /* 0x000fe400008e0602 */
[----:B------:R4:W-:Y:S04]  /*936d0*/  STL [R1+0x1800], R10 ;  /* 0x0018000a01007387 */ /* 0x0009e80000100800 */
[----:B----4-:R-:W4:Y:S04]  /*936e0*/  LDL.LU.64 R10, [R1+0x31e8] ;  /* 0x0031e800010a7983 */ /* 0x010f280000300a00 */
[----:B------:R1:W-:Y:S04]  /*936f0*/  STL.64 [R1+0x1820], R14 ;  /* 0x0018200e01007387 */ /* 0x0003e80000100a00 */
[----:B-1----:R-:W2:Y:S01]  /*93700*/  LDL.LU.64 R14, [R1+0x31e0] ;  /* 0x0031e000010e7983 */ /* 0x002ea20000300a00 */
[----:B------:R-:W-:-:S03]  /*93710*/  IADD3 R16, P1, R17, R6, RZ ;  /* 0x0000000611107210 */ /* 0x000fc60007f3e0ff */
[----:B------:R-:W3:Y:S04]  /*93720*/  LDL.LU R17, [R1+0x6c] ;  /* 0x00006c0001117983 */ /* 0x000ee80000300800 */
[----:B--2---:R1:W-:Y:S04]  /*93730*/  STL.64 [R1+0x31d8], R14 ;  /* 0x0031d80e01007387 */ /* 0x0043e80000100a00 */
[----:B-1----:R0:W3:Y:S04]  /*93740*/  LDL.64 R14, [R1+0x1818] ;  /* 0x00181800010e7983 */ /* 0x0020e80000100a00 */
[----:B------:R1:W-:Y:S02]  /*93750*/  STL.64 [R1+0x31d0], R22 ;  /* 0x0031d01601007387 */ /* 0x0003e40000100a00 */
[----:B-1----:R-:W-:-:S02]  /*93760*/  IMAD.MOV.U32 R22, RZ, RZ, R18 ;  /* 0x000000ffff167224 */ /* 0x002fc400078e0012 */
[----:B------:R-:W2:Y:S01]  /*93770*/  LDL.LU R18, [R1+0x5c] ;  /* 0x00005c0001127983 */ /* 0x000ea20000300800 */
[----:B---3--:R-:W-:-:S03]  /*93780*/  IMAD.X R15, R17, 0x1, R4, P2 ;  /* 0x00000001110f7824 */ /* 0x008fc600010e0604 */
[----:B--2---:R-:W-:Y:S04]  /*93790*/  STL [R1+0x31b8], R18 ;  /* 0x0031b81201007387 */ /* 0x004fe80000100800 */
[----:B------:R-:W-:Y:S04]  /*937a0*/  STL [R1+0x181c], R15 ;  /* 0x00181c0f01007387 */ /* 0x000fe80000100800 */
[----:B------:R-:W-:Y:S04]  /*937b0*/  STL.64 [R1+0x31c0], R20 ;  /* 0x0031c01401007387 */ /* 0x000fe80000100a00 */
[----:B------:R1:W-:Y:S04]  /*937c0*/  STL [R1+0x31c8], R21 ;  /* 0x0031c81501007387 */ /* 0x0003e80000100800 */
[----:B-1----:R0:W2:Y:S01]  /*937d0*/  LDL.64 R20, [R1+0x1800] ;  /* 0x0018000001147983 */ /* 0x0020a20000100a00 */
[----:B------:R-:W-:-:S02]  /*937e0*/  SHF.R.S32.HI R18, RZ, 0x1f, R22 ;  /* 0x0000001fff127819 */ /* 0x000fc40000011416 */
[----:B------:R-:W-:-:S05]  /*937f0*/  IADD3 R14, P2, R22, R0, RZ ;  /* 0x00000000160e7210 */ /* 0x000fca0007f5e0ff */
[----:B------:R-:W-:Y:S02]  /*93800*/  IMAD.X R15, R18, 0x1, R2, P2 ;  /* 0x00000001120f7824 */ /* 0x000fe400010e0602 */
[C---:B--2---:R-:W-:Y:S02]  /*93810*/  IMAD.X R21, R17.reuse, 0x1, R7, P4 ;  /* 0x0000000111157824 */ /* 0x044fe400020e0607 */
[----:B------:R-:W-:-:S03]  /*93820*/  IMAD.X R17, R17, 0x1, R8, P1 ;  /* 0x0000000111117824 */ /* 0x000fc600008e0608 */
[----:B------:R-:W-:Y:S04]  /*93830*/  STL [R1+0x1804], R21 ;  /* 0x0018041501007387 */ /* 0x000fe80000100800 */
[----:B------:R-:W-:Y:S04]  /*93840*/  STL.64 [R1+0x17e0], R16 ;  /* 0x0017e01001007387 */ /* 0x000fe80000100a00 */
[----:B------:R1:W-:Y:S04]  /*93850*/  STL.64 [R1+0x17d8], R14 ;  /* 0x0017d80e01007387 */ /* 0x0003e80000100a00 */
[----:B-1----:R-:W2:Y:S01]  /*93860*/  LDL.LU.64 R14, [R1+0x31d8] ;  /* 0x0031d800010e7983 */ /* 0x002ea20000300a00 */
[----:B------:R-:W-:-:S02]  /*93870*/  IADD3 R20, P4, R22, R3, RZ ;  /* 0x0000000316147210 */ /* 0x000fc40007f9e0ff */
[C---:B------:R-:W-:Y:S02]  /*93880*/  IADD3 R16, P1, R22.reuse, R5, RZ ;  /* 0x0000000516107210 */ /* 0x040fe40007f3e0ff */
[----:B------:R-:W-:Y:S01]  /*93890*/  IADD3 R22, P2, R22, R6, RZ ;  /* 0x0000000616167210 */ /* 0x000fe20007f5e0ff */
[----:B------:R-:W-:Y:S01]  /*938a0*/  IMAD.X R21, R18, 0x1, R4, P4 ;  /* 0x0000000112157824 */ /* 0x000fe200020e0604 */
[----:B--2---:R-:W-:Y:S04]  /*938b0*/  STL [R1+0x31a4], R15 ;  /* 0x0031a40f01007387 */ /* 0x004fe80000100800 */
[----:B------:R1:W-:Y:S04]  /*938c0*/  STL [R1+0x17a0], R22 ;  /* 0x0017a01601007387 */ /* 0x0003e80000100800 */
[----:B-1----:R-:W2:Y:S04]  /*938d0*/  LDL.LU.64 R22, [R1+0x31d0] ;  /* 0x0031d00001167983 */ /* 0x002ea80000300a00 */
[----:B------:R1:W-:Y:S04]  /*938e0*/  STL.64 [R1+0x17d0], R20 ;  /* 0x0017d01401007387 */ /* 0x0003e80000100a00 */
[----:B-1----:R0:W3:Y:S01]  /*938f0*/  LDL.LU R21, [R1+0x31c8] ;  /* 0x0031c80001157983 */ /* 0x0020e20000300800 */
[----:B------:R-:W-:Y:S01]  /*93900*/  IADD3 R20, P4, R14, R0, RZ ;  /* 0x000000000e147210 */ /* 0x000fe20007f9e0ff */
[----:B------:R-:W-:-:S04]  /*93910*/  IMAD.X R17, R18, 0x1, R7, P1 ;  /* 0x0000000112117824 */ /* 0x000fc800008e0607 */
[----:B------:R3:W-:Y:S04]  /*93920*/  STL [R1+0x1798], R20 ;  /* 0x0017981401007387 */ /* 0x0007e80000100800 */
[----:B---3--:R-:W3:Y:S04]  /*93930*/  LDL.LU.64 R20, [R1+0x31c0] ;  /* 0x0031c00001147983 */ /* 0x008ee80000300a00 */
[----:B--2---:R1:W-:Y:S04]  /*93940*/  STL.64 [R1+0x31b0], R22 ;  /* 0x0031b01601007387 */ /* 0x0043e80000100a00 */
[----:B------:R-:W-:Y:S04]  /*93950*/  STL.64 [R1+0x17c0], R16 ;  /* 0x0017c01001007387 */ /* 0x000fe80000100a00 */
[----:B-1----:R0:W2:Y:S04]  /*93960*/  LDL.64 R22, [R1+0x17a0] ;  /* 0x0017a00001167983 */ /* 0x0020a80000100a00 */
[----:B---3--:R-:W-:Y:S04]  /*93970*/  STL.64 [R1+0x3198], R20 ;  /* 0x0031981401007387 */ /* 0x008fe80000100a00 */
[----:B------:R1:W-:Y:S04]  /*93980*/  STL [R1+0x31a0], R21 ;  /* 0x0031a01501007387 */ /* 0x0003e80000100800 */
[----:B-1----:R0:W3:Y:S01]  /*93990*/  LDL.64 R20, [R1+0x1798] ;  /* 0x0017980001147983 */ /* 0x0020e20000100a00 */
[----:B--2---:R-:W-:-:S03]  /*939a0*/  IMAD.X R23, R18, 0x1, R8, P2 ;  /* 0x0000000112177824 */ /* 0x004fc600010e0608 */
[----:B------:R-:W2:Y:S01]  /*939b0*/  LDL.LU R18, [R1+0x31b8] ;  /* 0x0031b80001127983 */ /* 0x000ea20000300800 */
[----:B------:R-:W-:Y:S02]  /*939c0*/  SHF.R.S32.HI R15, RZ, 0x1f, R14 ;  /* 0x0000001fff0f7819 */ /* 0x000fe4000001140e */
[C---:B------:R-:W-:Y:S02]  /*939d0*/  IADD3 R16, P1, R14.reuse, R3, RZ ;  /* 0x000000030e107210 */ /* 0x040fe40007f3e0ff */
[----:B------:R-:W-:Y:S01]  /*939e0*/  IADD3 R22, P2, R14, R5, RZ ;  /* 0x000000050e167210 */ /* 0x000fe20007f5e0ff */
[----:B------:R-:W-:Y:S04]  /*939f0*/  STL.64 [R1+0x31a8], R8 ;  /* 0x0031a80801007387 */ /* 0x000fe80000100a00 */
[----:B------:R1:W-:Y:S01]  /*93a00*/  STL [R1+0x17a4], R23 ;  /* 0x0017a41701007387 */ /* 0x0003e20000100800 */
[----:B------:R-:W-:-:S02]  /*93a10*/  IMAD.X R17, R15, 0x1, R4, P1 ;  /* 0x000000010f117824 */ /* 0x000fc400008e0604 */
[C---:B-1----:R-:W-:Y:S02]  /*93a20*/  IMAD.X R23, R15.reuse, 0x1, R7, P2 ;  /* 0x000000010f177824 */ /* 0x042fe400010e0607 */
[----:B---3--:R-:W-:Y:S01]  /*93a30*/  IMAD.X R21, R15, 0x1, R2, P4 ;  /* 0x000000010f157824 */ /* 0x008fe200020e0602 */
[----:B--2---:R-:W-:-:S04]  /*93a40*/  IADD3 R8, P2, R18, R3, RZ ;  /* 0x0000000312087210 */ /* 0x004fc80007f5e0ff */
[----:B------:R-:W-:Y:S04]  /*93a50*/  STL [R1+0x179c], R21 ;  /* 0x00179c1501007387 */ /* 0x000fe80000100800 */
[----:B------:R-:W-:Y:S04]  /*93a60*/  STL.64 [R1+0x1790], R16 ;  /* 0x0017901001007387 */ /* 0x000fe80000100a00 */
[----:B------:R1:W-:Y:S04]  /*93a70*/  STL.64 [R1+0x1780], R22 ;  /* 0x0017801601007387 */ /* 0x0003e80000100a00 */
[----:B-1----:R-:W2:Y:S04]  /*93a80*/  LDL.LU.64 R22, [R1+0x31b0] ;  /* 0x0031b00001167983 */ /* 0x002ea80000300a00 */
[----:B------:R1:W-:Y:S04]  /*93a90*/  STL [R1+0x1750], R8 ;  /* 0x0017500801007387 */ /* 0x0003e80000100800 */
[----:B-1----:R-:W3:Y:S01]  /*93aa0*/  LDL.LU.64 R8, [R1+0x31a8] ;  /* 0x0031a80001087983 */ /* 0x002ee20000300a00 */
[----:B------:R-:W-:-:S05]  /*93ab0*/  IADD3 R20, P4, R14, R6, RZ ;  /* 0x000000060e147210 */ /* 0x000fca0007f9e0ff */
[----:B---3--:R-:W-:Y:S02]  /*93ac0*/  IMAD.X R21, R15, 0x1, R8, P4 ;  /* 0x000000010f157824 */ /* 0x008fe400020e0608 */
[----:B------:R-:W3:Y:S04]  /*93ad0*/  LDL.LU R15, [R1+0x31a4] ;  /* 0x0031a400010f7983 */ /* 0x000ee80000300800 */
[----:B------:R1:W-:Y:S04]  /*93ae0*/  STL.64 [R1+0x1760], R20 ;  /* 0x0017601401007387 */ /* 0x0003e80000100a00 */
[----:B-1----:R0:W4:Y:S01]  /*93af0*/  LDL.LU R21, [R1+0x31a0] ;  /* 0x0031a00001157983 */ /* 0x0021220000300800 */
[----:B------:R-:W-:-:S02]  /*93b00*/  IADD3 R20, P4, R18, R5, RZ ;  /* 0x0000000512147210 */ /* 0x000fc40007f9e0ff */
[----:B------:R-:W-:Y:S02]  /*93b10*/  SHF.R.S32.HI R14, RZ, 0x1f, R18 ;  /* 0x0000001fff0e7819 */ /* 0x000fe40000011412 */
[----:B------:R-:W-:Y:S01]  /*93b20*/  IADD3 R16, P1, R18, R0, RZ ;  /* 0x0000000012107210 */ /* 0x000fe20007f3e0ff */
[----:B------:R4:W-:Y:S04]  /*93b30*/  STL [R1+0x1740], R20 ;  /* 0x0017401401007387 */ /* 0x0009e80000100800 */
[C---:B------:R-:W-:Y:S01]  /*93b40*/  IMAD.X R17, R14.reuse, 0x1, R2, P1 ;  /* 0x000000010e117824 */ /* 0x040fe200008e0602 */
[----:B----4-:R-:W4:Y:S04]  /*93b50*/  LDL.LU.64 R20, [R1+0x3198] ;  /* 0x0031980001147983 */ /* 0x010f280000300a00 */
[----:B------:R1:W-:Y:S04]  /*93b60*/  STL.64 [R1+0x3190], R2 ;  /* 0x0031900201007387 */ /* 0x0003e80000100a00 */
[----:B-1----:R0:W2:Y:S04]  /*93b70*/  LDL.64 R2, [R1+0x1750] ;  /* 0x0017500001027983 */ /* 0x0020a80000100a00 */
[----:B------:R-:W-:Y:S04]  /*93b80*/  STL.64 [R1+0x1758], R16 ;  /* 0x0017581001007387 */ /* 0x000fe80000100a00 */
[----:B----4-:R-:W-:Y:S04]  /*93b90*/  STL.64 [R1+0x3178], R20 ;  /* 0x0031781401007387 */ /* 0x010fe80000100a00 */
[----:B------:R1:W-:Y:S04]  /*93ba0*/  STL [R1+0x3180], R21 ;  /* 0x0031801501007387 */ /* 0x0003e80000100800 */
[----:B-1----:R0:W4:Y:S01]  /*93bb0*/  LDL.64 R20, [R1+0x1740] ;  /* 0x0017400001147983 */ /* 0x0021220000100a00 */
[----:B--2---:R-:W-:-:S05]  /*93bc0*/  IMAD.X R3, R14, 0x1, R4, P2 ;  /* 0x000000010e037824 */ /* 0x004fca00010e0604 */
[----:B------:R1:W-:Y:S04]  /*93bd0*/  STL [R1+0x1754], R3 ;  /* 0x0017540301007387 */ /* 0x0003e80000100800 */
[----:B-1----:R-:W2:Y:S01]  /*93be0*/  LDL.LU.64 R2, [R1+0x3190] ;  /* 0x0031900001027983 */ /* 0x002ea20000300a00 */
[----:B------:R-:W-:Y:S01]  /*93bf0*/  IADD3 R16, P1, R18, R6, RZ ;  /* 0x0000000612107210 */ /* 0x000fe20007f3e0ff */
[----:B------:R-:W-:Y:S01]  /*93c00*/  IMAD.MOV.U32 R18, RZ, RZ, R9 ;  /* 0x000000ffff127224 */ /* 0x000fe200078e0009 */
[----:B---3--:R-:W-:-:S03]  /*93c10*/  SHF.R.S32.HI R9, RZ, 0x1f, R15 ;  /* 0x0000001fff097819 */ /* 0x008fc6000001140f */
[C---:B------:R-:W-:Y:S01]  /*93c20*/  IMAD.X R17, R14.reuse, 0x1, R8, P1 ;  /* 0x000000010e117824 */ /* 0x040fe200008e0608 */
[----:B------:R1:W-:Y:S04]  /*93c30*/  STL.64 [R1+0x3188], R18 ;  /* 0x0031881201007387 */ /* 0x0003e80000100a00 */
[----:B------:R3:W-:Y:S01]  /*93c40*/  STL [R1+0x3170], R10 ;  /* 0x0031700a01007387 */ /* 0x0007e20000100800 */
[----:B-1----:R-:W-:Y:S01]  /*93c50*/  IADD3 R18, P2, R15, R0, RZ ;  /* 0x000000000f127210 */ /* 0x002fe20007f5e0ff */
[----:B----4-:R-:W-:-:S05]  /*93c60*/  IMAD.X R21, R14, 0x1, R7, P4 ;  /* 0x000000010e157824 */ /* 0x010fca00020e0607 */
[----:B------:R-:W-:Y:S04]  /*93c70*/  STL [R1+0x1744], R21 ;  /* 0x0017441501007387 */ /* 0x000fe80000100800 */
[----:B---3--:R-:W3:Y:S04]  /*93c80*/  LDL.LU R10, [R1+0x54] ;  /* 0x00005400010a7983 */ /* 0x008ee80000300800 */
[----:B------:R1:W-:Y:S01]  /*93c90*/  STL.64 [R1+0x1720], R16 ;  /* 0x0017201001007387 */ /* 0x0003e20000100a00 */
[----:B--2---:R-:W-:Y:S01]  /*93ca0*/  IMAD.X R19, R9, 0x1, R2, P2 ;  /* 0x0000000109137824 */ /* 0x004fe200010e0602 */
[----:B------:R-:W-:-:S02]  /*93cb0*/  IADD3 R20, P4, R15, R3, RZ ;  /* 0x000000030f147210 */ /* 0x000fc40007f9e0ff */
[C---:B------:R-:W-:Y:S02]  /*93cc0*/  IADD3 R14, P2, R15.reuse, R6, RZ ;  /* 0x000000060f0e7210 */ /* 0x040fe40007f5e0ff */
[----:B-1----:R-:W-:Y:S01]  /*93cd0*/  IADD3 R16, P1, R15, R5, RZ ;  /* 0x000000050f107210 */ /* 0x002fe20007f3e0ff */
[----:B------:R-:W-:Y:S01]  /*93ce0*/  IMAD.MOV.U32 R15, RZ, RZ, R9 ;  /* 0x000000ffff0f7224 */ /* 0x000fe200078e0009 */
[----:B------:R1:W-:Y:S03]  /*93cf0*/  STL.64 [R1+0x1718], R18 ;  /* 0x0017181201007387 */ /* 0x0003e60000100a00 */
[----:B------:R-:W-:Y:S01]  /*93d00*/  IMAD.X R21, R15, 0x1, R4, P4 ;  /* 0x000000010f157824 */ /* 0x000fe200020e0604 */
[----:B-1----:R-:W2:Y:S04]  /*93d10*/  LDL.LU.64 R18, [R1+0x3188] ;  /* 0x0031880001127983 */ /* 0x002ea80000300a00 */
[----:B------:R1:W-:Y:S04]  /*93d20*/  STL.64 [R1+0x1710], R20 ;  /* 0x0017101401007387 */ /* 0x0003e80000100a00 */
[----:B-1----:R0:W4:Y:S01]  /*93d30*/  LDL.LU R21, [R1+0x3180] ;  /* 0x0031800001157983 */ /* 0x0021220000300800 */
[----:B---3--:R-:W-:-:S05]  /*93d40*/  IADD3 R20, P4, R10, R0, RZ ;  /* 0x000000000a147210 */ /* 0x008fca0007f9e0ff */
[----:B------:R4:W-:Y:S04]  /*93d50*/  STL [R1+0x16d8], R20 ;  /* 0x0016d81401007387 */ /* 0x0009e80000100800 */
[----:B----4-:R-:W3:Y:S01]  /*93d60*/  LDL.LU.64 R20, [R1+0x3178] ;  /* 0x0031780001147983 */ /* 0x010ee20000300a00 */
[C---:B------:R-:W-:Y:S02]  /*93d70*/  IMAD.X R17, R15.reuse, 0x1, R7, P1 ;  /* 0x000000010f117824 */ /* 0x040fe400008e0607 */
[----:B------:R-:W-:-:S03]  /*93d80*/  IMAD.X R15, R15, 0x1, R8, P2 ;  /* 0x000000010f0f7824 */ /* 0x000fc600010e0608 */
[----:B------:R-:W-:Y:S04]  /*93d90*/  STL.64 [R1+0x1700], R16 ;  /* 0x0017001001007387 */ /* 0x000fe80000100a00 */
[----:B------:R-:W-:Y:S04]  /*93da0*/  STL.64 [R1+0x16e0], R14 ;  /* 0x0016e00e01007387 */ /* 0x000fe80000100a00 */
[----:B---3--:R1:W-:Y:S04]  /*93db0*/  STL.64 [R1+0x3168], R20 ;  /* 0x0031681401007387 */ /* 0x0083e80000100a00 */
[----:B-1----:R0:W3:Y:S01]  /*93dc0*/  LDL.64 R20, [R1+0x16d8] ;  /* 0x0016d80001147983 */ /* 0x0020e20000100a00 */
[----:B------:R-:W-:-:S02]  /*93dd0*/  SHF.R.S32.HI R9, RZ, 0x1f, R10 ;  /* 0x0000001fff097819 */ /* 0x000fc4000001140a */
[C---:B------:R-:W-:Y:S02]  /*93de0*/  IADD3 R16, P1, R10.reuse, R3, RZ ;  /* 0x000000030a107210 */ /* 0x040fe40007f3e0ff */
[C---:B------:R-:W-:Y:S01]  /*93df0*/  IADD3 R14, P2, R10.reuse, R5, RZ ;  /* 0x000000050a0e7210 */ /* 0x040fe20007f5e0ff */
[----:B---3--:R-:W-:Y:S01]  /*93e00*/  IMAD.X R21, R9, 0x1, R2, P4 ;  /* 0x0000000109157824 */ /* 0x008fe200020e0602 */
[----:B------:R-:W-:-:S04]  /*93e10*/  IADD3 R20, P4, R10, R6, RZ ;  /* 0x000000060a147210 */ /* 0x000fc80007f9e0ff */
[----:B------:R1:W-:Y:S04]  /*93e20*/  STL [R1+0x16dc], R21 ;  /* 0x0016dc1501007387 */ /* 0x0003e80000100800 */
[----:B------:R-:W3:Y:S01]  /*93e30*/  LDL.LU R10, [R1+0x3170] ;  /* 0x00317000010a7983 */ /* 0x000ee20000300800 */
[----:B-1----:R-:W-:-:S04]  /*93e40*/  IMAD.MOV.U32 R21, RZ, RZ, R9 ;  /* 0x000000ffff157224 */ /* 0x002fc800078e0009 */
[C---:B------:R-:W-:Y:S02]  /*93e50*/  IMAD.X R17, R21.reuse, 0x1, R4, P1 ;  /* 0x0000000115117824 */ /* 0x040fe400008e0604 */
[C---:B------:R-:W-:Y:S02]  /*93e60*/  IMAD.X R15, R21.reuse, 0x1, R7, P2 ;  /* 0x00000001150f7824 */ /* 0x040fe400010e0607 */
[----:B------:R-:W-:Y:S01]  /*93e70*/  IMAD.X R21, R21, 0x1, R8, P4 ;  /* 0x0000000115157824 */ /* 0x000fe200020e0608 */
[----:B--2---:R-:W-:Y:S01]  /*93e80*/  SHF.R.S32.HI R9, RZ, 0x1f, R18 ;  /* 0x0000001fff097819 */ /* 0x004fe20000011412 */
[----:B------:R1:W-:Y:S04]  /*93e90*/  STL.64 [R1+0x16d0], R16 ;  /* 0x0016d01001007387 */ /* 0x0003e80000100a00 */
[----:B------:R2:W-:Y:S04]  /*93ea0*/  STL.64 [R1+0x16c0], R14 ;  /* 0x0016c00e01007387 */ /* 0x0005e80000100a00 */
[----:B------:R4:W-:Y:S01]  /*93eb0*/  STL.64 [R1+0x16a0], R20 ;  /* 0x0016a01401007387 */ /* 0x0009e20000100a00 */
[----:B-1----:R-:W-:-:S02]  /*93ec0*/  IADD3 R16, P1, R18, R0, RZ ;  /* 0x0000000012107210 */ /* 0x002fc40007f3e0ff */
[C---:B--2---:R-:W-:Y:S02]  /*93ed0*/  IADD3 R14, P2, R18.reuse, R3, RZ ;  /* 0x00000003120e7210 */ /* 0x044fe40007f5e0ff */
[C---:B----4-:R-:W-:Y:S01]  /*93ee0*/  IADD3 R20, P4, R18.reuse, R5, RZ ;  /* 0x0000000512147210 */ /* 0x050fe20007f9e0ff */
[C---:B------:R-:W-:Y:S02]  /*93ef0*/  IMAD.X R17, R9.reuse, 0x1, R2, P1 ;  /* 0x0000000109117824 */ /* 0x040fe400008e0602 */
[C---:B------:R-:W-:Y:S02]  /*93f00*/  IMAD.X R15, R9.reuse, 0x1, R4, P2 ;  /* 0x00000001090f7824 */ /* 0x040fe400010e0604 */
[----:B------:R-:W-:Y:S01]  /*93f10*/  IMAD.X R21, R9, 0x1, R7, P4 ;  /* 0x0000000109157824 */ /* 0x000fe200020e0607 */
[----:B------:R1:W-:Y:S04]  /*93f20*/  STL.64 [R1+0x1698], R16 ;  /* 0x0016981001007387 */ /* 0x0003e80000100a00 */
[----:B------:R-:W-:Y:S04]  /*93f30*/  STL.64 [R1+0x1690], R14 ;  /* 0x0016900e01007387 */ /* 0x000fe80000100a00 */
[----:B------:R2:W-:Y:S01]  /*93f40*/  STL.64 [R1+0x1680], R20 ;  /* 0x0016801401007387 */ /* 0x0005e20000100a00 */
[----:B-1----:R-:W-:-:S03]  /*93f50*/  IADD3 R16, P1, R18, R6, RZ ;  /* 0x0000000612107210 */ /* 0x002fc60007f3e0ff */
[----:B--2---:R-:W2:Y:S04]  /*93f60*/  LDL.LU.64 R20, [R1+0x3168] ;  /* 0x0031680001147983 */ /* 0x004ea80000300a00 */
[----:B------:R1:W-:Y:S01]  /*93f70*/  STL.64 [R1+0x3158], R12 ;  /* 0x0031580c01007387 */ /* 0x0003e20000100a00 */
[----:B------:R-:W-:-:S03]  /*93f80*/  IMAD.X R17, R9, 0x1, R8, P1 ;  /* 0x0000000109117824 */ /* 0x000fc600008e0608 */
[----:B------:R-:W4:Y:S04]  /*93f90*/  LDL.LU R9, [R1+0x3160] ;  /* 0x0031600001097983 */ /* 0x000f280000300800 */
[----:B------:R0:W-:Y:S01]  /*93fa0*/  STL.64 [R1+0x1678], R16 ;  /* 0x0016781001007387 */ /* 0x0001e20000100a00 */
[----:B---3--:R-:W-:Y:S02]  /*93fb0*/  SHF.R.S32.HI R18, RZ, 0x1f, R10 ;  /* 0x0000001fff127819 */ /* 0x008fe4000001140a */
[C---:B------:R-:W-:Y:S02]  /*93fc0*/  IADD3 R14, P2, R10.reuse, R0, RZ ;  /* 0x000000000a0e7210 */ /* 0x040fe40007f5e0ff */
[----:B-1----:R-:W-:-:S03]  /*93fd0*/  IADD3 R12, P4, R10, R3, RZ ;  /* 0x000000030a0c7210 */ /* 0x002fc60007f9e0ff */
[C---:B------:R-:W-:Y:S02]  /*93fe0*/  IMAD.X R15, R18.reuse, 0x1, R2, P2 ;  /* 0x00000001120f7824 */ /* 0x040fe400010e0602 */
[----:B------:R-:W-:Y:S01]  /*93ff0*/  IMAD.X R13, R18, 0x1, R4, P4 ;  /* 0x00000001120d7824 */ /* 0x000fe200020e0604 */
[----:B0-----:R-:W-:Y:S02]  /*94000*/  IADD3 R16, P1, R10, R5, RZ ;  /* 0x000000050a107210 */ /* 0x001fe40007f3e0ff */
[----:B------:R0:W-:Y:S04]  /*94010*/  STL.64 [R1+0x1670], R14 ;  /* 0x0016700e01007387 */ /* 0x0001e80000100a00 */
[----:B------:R1:W-:Y:S01]  /*94020*/  STL.64 [R1+0x1668], R12 ;  /* 0x0016680c01007387 */ /* 0x0003e20000100a00 */
[----:B------:R-:W-:Y:S01]  /*94030*/  IMAD.X R17, R18, 0x1, R7, P1 ;  /* 0x0000000112117824 */ /* 0x000fe200008e0607 */
[----:B0-----:R-:W-:-:S02]  /*94040*/  IADD3 R14, P2, R10, R6, RZ ;  /* 0x000000060a0e7210 */ /* 0x001fc40007f5e0ff */
[----:B------:R-:W-:Y:S02]  /*94050*/  SHF.R.S32.HI R10, RZ, 0x1f, R19 ;  /* 0x0000001fff0a7819 */ /* 0x000fe40000011413 */
[----:B-1----:R-:W-:Y:S01]  /*94060*/  IADD3 R12, P4, R19, R0, RZ ;  /* 0x00000000130c7210 */ /* 0x002fe20007f9e0ff */
[----:B------:R-:W-:-:S04]  /*94070*/  IMAD.X R15, R18, 0x1, R8, P2 ;  /* 0x00000001120f7824 */ /* 0x000fc800010e0608 */
[----:B------:R-:W-:Y:S01]  /*94080*/  IMAD.X R13, R10, 0x1, R2, P4 ;  /* 0x000000010a0d7824 */ /* 0x000fe200020e0602 */
[----:B------:R-:W-:Y:S04]  /*94090*/  STL.64 [R1+0x1648], R16 ;  /* 0x0016481001007387 */ /* 0x000fe80000100a00 */
[----:B------:R-:W-:Y:S04]  /*940a0*/  STL.64 [R1+0x1638], R14 ;  /* 0x0016380e01007387 */ /* 0x000fe80000100a00 */
[----:B------:R0:W-:Y:S04]  /*940b0*/  STL.64 [R1+0x1630], R12 ;  /* 0x0016300c01007387 */ /* 0x0001e80000100a00 */
[----:B0-----:R-:W3:Y:S01]  /*940c0*/  LDL.LU.64 R12, [R1+0x3158] ;  /* 0x00315800010c7983 */ /* 0x001ee20000300a00 */
[----:B------:R-:W-:-:S02]  /*940d0*/  IADD3 R16, P1, R19, R3, RZ ;  /* 0x0000000313107210 */ /* 0x000fc40007f3e0ff */
[C---:B------:R-:W-:Y:S02]  /*940e0*/  IADD3 R14, P2, R19.reuse, R5, RZ ;  /* 0x00000005130e7210 */ /* 0x040fe40007f5e0ff */
[----:B------:R-:W-:Y:S01]  /*940f0*/  IADD3 R18, P4, R19, R6, RZ ;  /* 0x0000000613127210 */ /* 0x000fe20007f9e0ff */
[----:B------:R-:W-:-:S04]  /*94100*/  IMAD.MOV.U32 R19, RZ, RZ, R10 ;  /* 0x000000ffff137224 */ /* 0x000fc800078e000a */
[C---:B------:R-:W-:Y:S02]  /*94110*/  IMAD.X R17, R19.reuse, 0x1, R4, P1 ;  /* 0x0000000113117824 */ /* 0x040fe400008e0604 */
[----:B------:R-:W-:-:S03]  /*94120*/  IMAD.X R15, R19, 0x1, R7, P2 ;  /* 0x00000001130f7824 */ /* 0x000fc600010e0607 */
[----:B------:R0:W-:Y:S04]  /*94130*/  STL.64 [R1+0x1628], R16 ;  /* 0x0016281001007387 */ /* 0x0001e80000100a00 */
[----:B------:R1:W-:Y:S01]  /*94140*/  STL.64 [R1+0x1608], R14 ;  /* 0x0016080e01007387 */ /* 0x0003e20000100a00 */
[----:B------:R-:W-:-:S05]  /*94150*/  IMAD.X R19, R19, 0x1, R8, P4 ;  /* 0x0000000113137824 */ /* 0x000fca00020e0608 */
[----:B------:R2:W-:Y:S01]  /*94160*/  STL.64 [R1+0x15f8], R18 ;  /* 0x0015f81201007387 */ /* 0x0005e20000100a00 */
[----:B---3--:R-:W-:Y:S02]  /*94170*/  SHF.R.S32.HI R10, RZ, 0x1f, R12 ;  /* 0x0000001fff0a7819 */ /* 0x008fe4000001140c */
[C---:B0-----:R-:W-:Y:S02]  /*94180*/  IADD3 R16, P1, R12.reuse, R0, RZ ;  /* 0x000000000c107210 */ /* 0x041fe40007f3e0ff */
[----:B-1----:R-:W-:-:S03]  /*94190*/  IADD3 R14, P2, R12, R3, RZ ;  /* 0x000000030c0e7210 */ /* 0x002fc60007f5e0ff */
[----:B------:R-:W-:Y:S01]  /*941a0*/  IMAD.X R17, R10, 0x1, R2, P1 ;  /* 0x000000010a117824 */ /* 0x000fe200008e0602 */
[----:B--2---:R-:W-:Y:S01]  /*941b0*/  IADD3 R18, P4, R12, R5, RZ ;  /* 0x000000050c127210 */ /* 0x004fe20007f9e0ff */
[----:B------:R-:W-:-:S03]  /*941c0*/  IMAD.X R15, R10, 0x1, R4, P2 ;  /* 0x000000010a0f7824 */ /* 0x000fc600010e0604 */
[----:B------:R0:W-:Y:S04]  /*941d0*/  STL.64 [R1+0x15f0], R16 ;  /* 0x0015f01001007387 */ /* 0x0001e80000100a00 */
[----:B------:R1:W-:Y:S01]  /*941e0*/  STL.64 [R1+0x15e8], R14 ;  /* 0x0015e80e01007387 */ /* 0x0003e20000100a00 */
[----:B------:R-:W-:Y:S01]  /*941f0*/  IMAD.X R19, R10, 0x1, R7, P4 ;  /* 0x000000010a137824 */ /* 0x000fe200020e0607 */
[----:B0-----:R-:W-:Y:S02]  /*94200*/  IADD3 R16, P1, R12, R6, RZ ;  /* 0x000000060c107210 */ /* 0x001fe40007f3e0ff */
[----:B------:R-:W-:Y:S02]  /*94210*/  SHF.R.S32.HI R12, RZ, 0x1f, R11 ;  /* 0x0000001fff0c7819 */ /* 0x000fe4000001140b */
[C---:B-1----:R-:W-:Y:S01]  /*94220*/  IADD3 R14, P2, R11.reuse, R0, RZ ;  /* 0x000000000b0e7210 */ /* 0x042fe20007f5e0ff */
[----:B------:R-:W-:Y:S01]  /*94230*/  IMAD.X R17, R10, 0x1, R8, P1 ;  /* 0x000000010a117824 */ /* 0x000fe200008e0608 */
[----:B------:R0:W-:Y:S03]  /*94240*/  STL.64 [R1+0x15c8], R18 ;  /* 0x0015c81201007387 */ /* 0x0001e60000100a00 */
[----:B------:R-:W-:Y:S01]  /*94250*/  IMAD.X R15, R12, 0x1, R2, P2 ;  /* 0x000000010c0f7824 */ /* 0x000fe200010e0602 */
[C---:B------:R-:W-:Y:S01]  /*94260*/  IADD3 R10, P2, R11.reuse, R6, RZ ;  /* 0x000000060b0a7210 */ /* 0x040fe20007f5e0ff */
[----:B------:R1:W-:Y:S01]  /*94270*/  STL.64 [R1+0x1038], R16 ;  /* 0x0010381001007387 */ /* 0x0003e20000100a00 */
[----:B0-----:R-:W-:-:S02]  /*94280*/  IADD3 R18, P4, R11, R3, RZ ;  /* 0x000000030b127210 */ /* 0x001fc40007f9e0ff */
[----:B-1----:R-:W-:Y:S01]  /*94290*/  IADD3 R16, P1, R11, R5, RZ ;  /* 0x000000050b107210 */ /* 0x002fe20007f3e0ff */
[----:B------:R-:W-:Y:S01]  /*942a0*/  IMAD.MOV.U32 R11, RZ, RZ, R12 ;  /* 0x000000ffff0b7224 */ /* 0x000fe200078e000c */
[----:B------:R0:W-:Y:S03]  /*942b0*/  STL.64 [R1+0x1030], R14 ;  /* 0x0010300e01007387 */ /* 0x0001e60000100a00 */
[C---:B------:R-:W-:Y:S02]  /*942c0*/  IMAD.X R19, R11.reuse, 0x1, R4, P4 ;  /* 0x000000010b137824 */ /* 0x040fe400020e0604 */
[C---:B------:R-:W-:Y:S01]  /*942d0*/  IMAD.X R17, R11.reuse, 0x1, R7, P1 ;  /* 0x000000010b117824 */ /* 0x040fe200008e0607 */
[----:B------:R-:W-:Y:S01]  /*942e0*/  SHF.R.S32.HI R12, RZ, 0x1f, R22 ;  /* 0x0000001fff0c7819 */ /* 0x000fe20000011416 */
[----:B------:R-:W-:Y:S01]  /*942f0*/  IMAD.X R11, R11, 0x1, R8, P2 ;  /* 0x000000010b0b7824 */ /* 0x000fe200010e0608 */
[----:B0-----:R-:W2:Y:S04]  /*94300*/  LDL.LU.64 R14, [R1+0x3150] ;  /* 0x00315000010e7983 */ /* 0x001ea80000300a00 */
[----:B------:R0:W-:Y:S04]  /*94310*/  STL.64 [R1+0x1028], R18 ;  /* 0x0010281201007387 */ /* 0x0001e80000100a00 */
[----:B------:R1:W-:Y:S04]  /*94320*/  STL.64 [R1+0x1008], R16 ;  /* 0x0010081001007387 */ /* 0x0003e80000100a00 */
[----:B------:R3:W-:Y:S01]  /*94330*/  STL.64 [R1+0xff8], R10 ;  /* 0x000ff80a01007387 */ /* 0x0007e20000100a00 */
[----:B0-----:R-:W-:-:S02]  /*94340*/  IADD3 R18, P4, R22, R0, RZ ;  /* 0x0000000016127210 */ /* 0x001fc40007f9e0ff */
[----:B-1----:R-:W-:-:S03]  /*94350*/  IADD3 R16, P1, R22, R3, RZ ;  /* 0x0000000316107210 */ /* 0x002fc60007f3e0ff */
[----:B------:R-:W-:Y:S01]  /*94360*/  IMAD.X R19, R12, 0x1, R2, P4 ;  /* 0x000000010c137824 */ /* 0x000fe200020e0602 */
[----:B---3--:R-:W-:Y:S01]  /*94370*/  IADD3 R10, P2, R22, R5, RZ ;  /* 0x00000005160a7210 */ /* 0x008fe20007f5e0ff */
        /* <DEDUP_REMOVED lines=20> */
[----:B0-----:R-:W3:Y:S04]  /*944c0*/  LDL.LU.64 R16, [R1+0x3148] ;  /* 0x0031480001107983 */ /* 0x001ee80000300a00 */
[----:B------:R0:W-:Y:S04]  /*944d0*/  STL.64 [R1+0xfa8], R10 ;  /* 0x000fa80a01007387 */ /* 0x0001e80000100a00 */
[----:B------:R1:W-:Y:S04]  /*944e0*/  STL.64 [R1+0xf88], R18 ;  /* 0x000f881201007387 */ /* 0x0003e80000100a00 */
[----:B------:R4:W-:Y:S01]  /*944f0*/  STL.64 [R1+0xf78], R12 ;  /* 0x000f780c01007387 */ /* 0x0009e20000100a00 */
[----:B0-----:R-:W-:-:S02]  /*94500*/  IADD3 R10, P2, R25, R0, RZ ;  /* 0x00000000190a7210 */ /* 0x001fc40007f5e0ff */
[----:B-1----:R-:W-:-:S03]  /*94510*/  IADD3 R18, P4, R25, R3, RZ ;  /* 0x0000000319127210 */ /* 0x002fc60007f9e0ff */
[C---:B------:R-:W-:Y:S01]  /*94520*/  IMAD.X R11, R22.reuse, 0x1, R2, P2 ;  /* 0x00000001160b7824 */ /* 0x040fe200010e0602 */
[----:B----4-:R-:W-:Y:S01]  /*94530*/  IADD3 R12, P1, R25, R5, RZ ;  /* 0x00000005190c7210 */ /* 0x010fe20007f3e0ff */
[----:B------:R-:W-:-:S03]  /*94540*/  IMAD.X R19, R22, 0x1, R4, P4 ;  /* 0x0000000116137824 */ /* 0x000fc600020e0604 */
[----:B------:R0:W-:Y:S04]  /*94550*/  STL.64 [R1+0xf80], R10 ;  /* 0x000f800a01007387 */ /* 0x0001e80000100a00 */
[----:B------:R1:W-:Y:S01]  /*94560*/  STL.64 [R1+0xfa0], R18 ;  /* 0x000fa01201007387 */ /* 0x0003e20000100a00 */
[C---:B------:R-:W-:Y:S01]  /*94570*/  IMAD.X R13, R22.reuse, 0x1, R7, P1 ;  /* 0x00000001160d7824 */ /* 0x040fe200008e0607 */
[----:B0-----:R-:W-:Y:S02]  /*94580*/  IADD3 R10, P2, R25, R6, RZ ;  /* 0x00000006190a7210 */ /* 0x001fe40007f5e0ff */
[----:B------:R-:W-:Y:S02]  /*94590*/  SHF.R.S32.HI R25, RZ, 0x1f, R23 ;  /* 0x0000001fff197819 */ /* 0x000fe40000011417 */
[----:B-1----:R-:W-:Y:S01]  /*945a0*/  IADD3 R18, P4, R23, R0, RZ ;  /* 0x0000000017127210 */ /* 0x002fe20007f9e0ff */
        /* <DEDUP_REMOVED lines=9> */
[C---:B------:R-:W-:Y:S01]  /*94640*/  IMAD.X R13, R23.reuse, 0x1, R4, P1 ;  /* 0x00000001170d7824 */ /* 0x040fe200008e0604 */
[----:B------:R-:W-:Y:S01]  /*94650*/  SHF.R.S32.HI R25, RZ, 0x1f, R20 ;  /* 0x0000001fff197819 */ /* 0x000fe20000011414 */
[C---:B------:R-:W-:Y:S02]  /*94660*/  IMAD.X R11, R23.reuse, 0x1, R7, P2 ;  /* 0x00000001170b7824 */ /* 0x040fe400010e0607 */
[----:B------:R-:W-:Y:S01]  /*94670*/  IMAD.X R23, R23, 0x1, R8, P4 ;  /* 0x0000000117177824 */ /* 0x000fe200020e0608 */
[----:B0-----:R-:W4:Y:S04]  /*94680*/  LDL.LU.64 R18, [R1+0x3140] ;  /* 0x0031400001127983 */ /* 0x001f280000300a00 */
[----:B------:R0:W-:Y:S04]  /*94690*/  STL.64 [R1+0xfe0], R12 ;  /* 0x000fe00c01007387 */ /* 0x0001e80000100a00 */
[----:B------:R1:W-:Y:S04]  /*946a0*/  STL.64 [R1+0xfd8], R10 ;  /* 0x000fd80a01007387 */ /* 0x0003e80000100a00 */
[----:B------:R1:W-:Y:S01]  /*946b0*/  STL.64 [R1+0xfd0], R22 ;  /* 0x000fd01601007387 */ /* 0x0003e20000100a00 */
[----:B0-----:R-:W-:-:S02]  /*946c0*/  IADD3 R12, P1, R20, R0, RZ ;  /* 0x00000000140c7210 */ /* 0x001fc40007f3e0ff */
[----:B-1----:R-:W-:-:S03]  /*946d0*/  IADD3 R10, P2, R20, R3, RZ ;  /* 0x00000003140a7210 */ /* 0x002fc60007f5e0ff */
[C---:B------:R-:W-:Y:S01]  /*946e0*/  IMAD.X R13, R25.reuse, 0x1, R2, P1 ;  /* 0x00000001190d7824 */ /* 0x040fe200008e0602 */
[----:B------:R-:W-:Y:S01]  /*946f0*/  IADD3 R22, P4, R20, R5, RZ ;  /* 0x0000000514167210 */ /* 0x000fe20007f9e0ff */
[----:B------:R-:W-:-:S03]  /*94700*/  IMAD.X R11, R25, 0x1, R4, P2 ;  /* 0x00000001190b7824 */ /* 0x000fc600010e0604 */
[----:B------:R0:W-:Y:S01]  /*94710*/  STL.64 [R1+0x1000], R12 ;  /* 0x0010000c01007387 */ /* 0x0001e20000100a00 */
[----:B------:R-:W-:-:S03]  /*94720*/  IMAD.X R23, R25, 0x1, R7, P4 ;  /* 0x0000000119177824 */ /* 0x000fc600020e0607 */
[----:B------:R1:W-:Y:S01]  /*94730*/  STL.64 [R1+0x1020], R10 ;  /* 0x0010200a01007387 */ /* 0x0003e20000100a00 */
[----:B0-----:R-:W-:Y:S02]  /*94740*/  IADD3 R12, P1, R20, R6, RZ ;  /* 0x00000006140c7210 */ /* 0x001fe40007f3e0ff */
[----:B------:R-:W-:Y:S02]  /*94750*/  SHF.R.S32.HI R20, RZ, 0x1f, R28 ;  /* 0x0000001fff147819 */ /* 0x000fe4000001141c */
[----:B-1----:R-:W-:Y:S01]  /*94760*/  IADD3 R10, P2, R28, R0, RZ ;  /* 0x000000001c0a7210 */ /* 0x002fe20007f5e0ff */
[----:B------:R-:W-:Y:S01]  /*94770*/  IMAD.X R13, R25, 0x1, R8, P1 ;  /* 0x00000001190d7824 */ /* 0x000fe200008e0608 */
[----:B------:R0:W-:Y:S03]  /*94780*/  STL.64 [R1+0x1018], R22 ;  /* 0x0010181601007387 */ /* 0x0001e60000100a00 */
[----:B------:R-:W-:Y:S01]  /*94790*/  IMAD.X R11, R20, 0x1, R2, P2 ;  /* 0x00000001140b7824 */ /* 0x000fe200010e0602 */
[----:B------:R1:W-:Y:S04]  /*947a0*/  STL.64 [R1+0x1010], R12 ;  /* 0x0010100c01007387 */ /* 0x0003e80000100a00 */
[----:B------:R1:W-:Y:S01]  /*947b0*/  STL.64 [R1+0x15c0], R10 ;  /* 0x0015c00a01007387 */ /* 0x0003e20000100a00 */
[----:B0-----:R-:W-:-:S02]  /*947c0*/  IADD3 R22, P4, R28, R3, RZ ;  /* 0x000000031c167210 */ /* 0x001fc40007f9e0ff */
[----:B-1----:R-:W-:-:S03]  /*947d0*/  IADD3 R12, P1, R28, R5, RZ ;  /* 0x000000051c0c7210 */ /* 0x002fc60007f3e0ff */
[----:B------:R-:W-:Y:S01]  /*947e0*/  IMAD.X R23, R20, 0x1, R4, P4 ;  /* 0x0000000114177824 */ /* 0x000fe200020e0604 */
[----:B------:R-:W-:Y:S01]  /*947f0*/  IADD3 R10, P2, R28, R6, RZ ;  /* 0x000000061c0a7210 */ /* 0x000fe20007f5e0ff */
[----:B------:R-:W-:-:S03]  /*94800*/  IMAD.X R13, R20, 0x1, R7, P1 ;  /* 0x00000001140d7824 */ /* 0x000fc600008e0607 */
[----:B------:R0:W-:Y:S01]  /*94810*/  STL.64 [R1+0x15e0], R22 ;  /* 0x0015e01601007387 */ /* 0x0001e20000100a00 */
[----:B------:R-:W-:Y:S01]  /*94820*/  SHF.R.S32.HI R25, RZ, 0x1f, R24 ;  /* 0x0000001fff197819 */ /* 0x000fe20000011418 */
[----:B------:R-:W-:Y:S02]  /*94830*/  IMAD.X R11, R20, 0x1, R8, P2 ;  /* 0x00000001140b7824 */ /* 0x000fe400010e0608 */
[----:B------:R1:W-:Y:S01]  /*94840*/  STL.64 [R1+0x15d8], R12 ;  /* 0x0015d80c01007387 */ /* 0x0003e20000100a00 */
[C---:B------:R-:W-:Y:S01]  /*94850*/  IADD3 R20, P2, R24.reuse, R5, RZ ;  /* 0x0000000518147210 */ /* 0x040fe20007f5e0ff */
[----:B------:R-:W-:Y:S01]  /*94860*/  IMAD.MOV.U32 R28, RZ, RZ, R29 ;  /* 0x000000ffff1c7224 */ /* 0x000fe200078e001d */
[C---:B0-----:R-:W-:Y:S02]  /*94870*/  IADD3 R22, P4, R24.reuse, R0, RZ ;  /* 0x0000000018167210 */ /* 0x041fe40007f9e0ff */
[----:B-1----:R-:W-:-:S03]  /*94880*/  IADD3 R12, P1, R24, R3, RZ ;  /* 0x00000003180c7210 */ /* 0x002fc60007f3e0ff */
[C---:B------:R-:W-:Y:S02]  /*94890*/  IMAD.X R23, R25.reuse, 0x1, R2, P4 ;  /* 0x0000000119177824 */ /* 0x040fe400020e0602 */
[----:B------:R-:W-:Y:S02]  /*948a0*/  IMAD.MOV.U32 R29, RZ, RZ, R21 ;  /* 0x000000ffff1d7224 */ /* 0x000fe400078e0015 */
[C---:B------:R-:W-:Y:S02]  /*948b0*/  IMAD.X R21, R25.reuse, 0x1, R7, P2 ;  /* 0x0000000119157824 */ /* 0x040fe400010e0607 */
[----:B------:R-:W-:Y:S01]  /*948c0*/  IMAD.X R13, R25, 0x1, R4, P1 ;  /* 0x00000001190d7824 */ /* 0x000fe200008e0604 */
[----:B------:R0:W-:Y:S04]  /*948d0*/  STL.64 [R1+0x15d0], R10 ;  /* 0x0015d00a01007387 */ /* 0x0001e80000100a00 */
[----:B0-----:R-:W4:Y:S04]  /*948e0*/  LDL.LU.64 R10, [R1+0x3138] ;  /* 0x00313800010a7983 */ /* 0x001f280000300a00 */
[----:B------:R0:W-:Y:S04]  /*948f0*/  STL.64 [R1+0x1600], R22 ;  /* 0x0016001601007387 */ /* 0x0001e80000100a00 */
[----:B------:R1:W-:Y:S04]  /*94900*/  STL.64 [R1+0x1620], R12 ;  /* 0x0016200c01007387 */ /* 0x0003e80000100a00 */
[----:B------:R1:W-:Y:S01]  /*94910*/  STL.64 [R1+0x1618], R20 ;  /* 0x0016181401007387 */ /* 0x0003e20000100a00 */
[----:B0-----:R-:W-:-:S02]  /*94920*/  IADD3 R22, P4, R24, R6, RZ ;  /* 0x0000000618167210 */ /* 0x001fc40007f9e0ff */
[----:B------:R-:W-:Y:S02]  /*94930*/  SHF.R.S32.HI R24, RZ, 0x1f, R26 ;  /* 0x0000001fff187819 */ /* 0x000fe4000001141a */
[C---:B-1----:R-:W-:Y:S02]  /*94940*/  IADD3 R12, P1, R26.reuse, R0, RZ ;  /* 0x000000001a0c7210 */ /* 0x042fe40007f3e0ff */
[----:B------:R-:W-:Y:S01]  /*94950*/  IADD3 R20, P2, R26, R3, RZ ;  /* 0x000000031a147210 */ /* 0x000fe20007f5e0ff */
[----:B------:R-:W-:Y:S02]  /*94960*/  IMAD.X R23, R25, 0x1, R8, P4 ;  /* 0x0000000119177824 */ /* 0x000fe400020e0608 */
[C---:B------:R-:W-:Y:S02]  /*94970*/  IMAD.X R13, R24.reuse, 0x1, R2, P1 ;  /* 0x00000001180d7824 */ /* 0x040fe400008e0602 */
[----:B------:R-:W-:Y:S01]  /*94980*/  IMAD.X R21, R24, 0x1, R4, P2 ;  /* 0x0000000118157824 */ /* 0x000fe200010e0604 */
[----:B------:R0:W-:Y:S04]  /*94990*/  STL.64 [R1+0x1610], R22 ;  /* 0x0016101601007387 */ /* 0x0001e80000100a00 */
[----:B------:R1:W-:Y:S04]  /*949a0*/  STL.64 [R1+0x1640], R12 ;  /* 0x0016400c01007387 */ /* 0x0003e80000100a00 */
[----:B------:R2:W-:Y:S01]  /*949b0*/  STL.64 [R1+0x1660], R20 ;  /* 0x0016601401007387 */ /* 0x0005e20000100a00 */
[----:B------:R-:W-:-:S02]  /*949c0*/  SHF.R.S32.HI R25, RZ, 0x1f, R27 ;  /* 0x0000001fff197819 */ /* 0x000fc4000001141b */
[C---:B0-----:R-:W-:Y:S02]  /*949d0*/  IADD3 R22, P4, R26.reuse, R5, RZ ;  /* 0x000000051a167210 */ /* 0x041fe40007f9e0ff */
[----:B-1----:R-:W-:Y:S02]  /*949e0*/  IADD3 R12, P1, R26, R6, RZ ;  /* 0x000000061a0c7210 */ /* 0x002fe40007f3e0ff */
[----:B--2---:R-:W-:Y:S01]  /*949f0*/  IADD3 R20, P2, R27, R0, RZ ;  /* 0x000000001b147210 */ /* 0x004fe20007f5e0ff */
[C---:B------:R-:W-:Y:S02]  /*94a00*/  IMAD.X R23, R24.reuse, 0x1, R7, P4 ;  /* 0x0000000118177824 */ /* 0x040fe400020e0607 */
[----:B------:R-:W-:Y:S02]  /*94a10*/  IMAD.X R13, R24, 0x1, R8, P1 ;  /* 0x00000001180d7824 */ /* 0x000fe400008e0608 */
[----:B------:R-:W-:Y:S01]  /*94a20*/  IMAD.X R21, R25, 0x1, R2, P2 ;  /* 0x0000000119157824 */ /* 0x000fe200010e0602 */
[----:B------:R-:W-:Y:S04]  /*94a30*/  STL.64 [R1+0x1658], R22 ;  /* 0x0016581601007387 */ /* 0x000fe80000100a00 */
[----:B------:R-:W-:Y:S04]  /*94a40*/  STL.64 [R1+0x1650], R12 ;  /* 0x0016500c01007387 */ /* 0x000fe80000100a00 */
[----:B------:R0:W-:Y:S04]  /*94a50*/  STL.64 [R1+0x1688], R20 ;  /* 0x0016881401007387 */ /* 0x0001e80000100a00 */
[----:B0-----:R-:W2:Y:S01]  /*94a60*/  LDL.LU.64 R20, [R1+0x3130] ;  /* 0x0031300001147983 */ /* 0x001ea20000300a00 */
[----:B------:R-:W-:-:S02]  /*94a70*/  IADD3 R22, P4, R27, R3, RZ ;  /* 0x000000031b167210 */ /* 0x000fc40007f9e0ff */
[----:B------:R-:W-:-:S03]  /*94a80*/  IADD3 R12, P1, R27, R5, RZ ;  /* 0x000000051b0c7210 */ /* 0x000fc60007f3e0ff */
[----:B------:R-:W-:Y:S01]  /*94a90*/  IMAD.X R23, R25, 0x1, R4, P4 ;  /* 0x0000000119177824 */ /* 0x000fe200020e0604 */
[----:B------:R-:W-:Y:S01]  /*94aa0*/  IADD3 R26, P2, R27, R6, RZ ;  /* 0x000000061b1a7210 */ /* 0x000fe20007f5e0ff */
[----:B------:R-:W-:-:S03]  /*94ab0*/  IMAD.X R13, R25, 0x1, R7, P1 ;  /* 0x00000001190d7824 */ /* 0x000fc600008e0607 */
[----:B------:R0:W-:Y:S01]  /*94ac0*/  STL.64 [R1+0x16b8], R22 ;  /* 0x0016b81601007387 */ /* 0x0001e20000100a00 */
[----:B------:R-:W-:-:S03]  /*94ad0*/  IMAD.X R27, R25, 0x1, R8, P2 ;  /* 0x00000001191b7824 */ /* 0x000fc600010e0608 */
[----:B------:R1:W-:Y:S04]  /*94ae0*/  STL.64 [R1+0x16b0], R12 ;  /* 0x0016b00c01007387 */ /* 0x0003e80000100a00 */
[----:B------:R1:W-:Y:S01]  /*94af0*/  STL.64 [R1+0x16a8], R26 ;  /* 0x0016a81a01007387 */ /* 0x0003e20000100a00 */
[----:B------:R-:W-:Y:S01]  /*94b00*/  IMAD.MOV.U32 R25, RZ, RZ, R28 ;  /* 0x000000ffff197224 */ /* 0x000fe200078e001c */
[----:B--2---:R-:W-:Y:S02]  /*94b10*/  SHF.R.S32.HI R24, RZ, 0x1f, R21 ;  /* 0x0000001fff187819 */ /* 0x004fe40000011415 */
[C---:B0-----:R-:W-:Y:S02]  /*94b20*/  IADD3 R22, P4, R21.reuse, R0, RZ ;  /* 0x0000000015167210 */ /* 0x041fe40007f9e0ff */
        /* <DEDUP_REMOVED lines=16> */
[----:B-1----:R-:W-:-:S03]  /*94c30*/  IADD3 R22, P4, R29, R5, RZ ;  /* 0x000000051d167210 */ /* 0x002fc60007f9e0ff */
[C---:B------:R-:W-:Y:S01]  /*94c40*/  IMAD.X R27, R21.reuse, 0x1, R4, P2 ;  /* 0x00000001151b7824 */ /* 0x040fe200010e0604 */
[----:B------:R0:W-:Y:S01]  /*94c50*/  STL.64 [R1+0x1708], R12 ;  /* 0x0017080c01007387 */ /* 0x0001e20000100a00 */
[C---:B------:R-:W-:Y:S02]  /*94c60*/  IMAD.X R29, R21.reuse, 0x1, R8, P1 ;  /* 0x00000001151d7824 */ /* 0x040fe400008e0608 */
[----:B------:R-:W-:Y:S01]  /*94c70*/  IMAD.X R23, R21, 0x1, R7, P4 ;  /* 0x0000000115177824 */ /* 0x000fe200020e0607 */
[----:B------:R-:W-:Y:S01]  /*94c80*/  SHF.R.S32.HI R24, RZ, 0x1f, R20 ;  /* 0x0000001fff187819 */ /* 0x000fe20000011414 */
[----:B0-----:R-:W2:Y:S04]  /*94c90*/  LDL.LU.64 R12, [R1+0x3128] ;  /* 0x00312800010c7983 */ /* 0x001ea80000300a00 */
[----:B------:R0:W-:Y:S04]  /*94ca0*/  STL.64 [R1+0x1738], R26 ;  /* 0x0017381a01007387 */ /* 0x0001e80000100a00 */
[----:B------:R1:W-:Y:S04]  /*94cb0*/  STL.64 [R1+0x1730], R22 ;  /* 0x0017301601007387 */ /* 0x0003e80000100a00 */
[----:B------:R3:W-:Y:S01]  /*94cc0*/  STL.64 [R1+0x1728], R28 ;  /* 0x0017281c01007387 */ /* 0x0007e20000100a00 */
[----:B------:R-:W-:Y:S01]  /*94cd0*/  IMAD.MOV.U32 R21, RZ, RZ, R24 ;  /* 0x000000ffff157224 */ /* 0x000fe200078e0018 */
[----:B0-----:R-:W-:-:S02]  /*94ce0*/  IADD3 R26, P2, R20, R0, RZ ;  /* 0x00000000141a7210 */ /* 0x001fc40007f5e0ff */
[C---:B-1----:R-:W-:Y:S02]  /*94cf0*/  IADD3 R22, P4, R20.reuse, R3, RZ ;  /* 0x0000000314167210 */ /* 0x042fe40007f9e0ff */
[----:B---3--:R-:W-:Y:S01]  /*94d00*/  IADD3 R28, P1, R20, R5, RZ ;  /* 0x00000005141c7210 */ /* 0x008fe20007f3e0ff */
[----:B------:R-:W-:Y:S02]  /*94d10*/  IMAD.X R27, R24, 0x1, R2, P2 ;  /* 0x00000001181b7824 */ /* 0x000fe400010e0602 */
[C---:B------:R-:W-:Y:S02]  /*94d20*/  IMAD.X R23, R21.reuse, 0x1, R4, P4 ;  /* 0x0000000115177824 */ /* 0x040fe400020e0604 */
[----:B------:R-:W-:Y:S01]  /*94d30*/  IMAD.X R29, R21, 0x1, R7, P1 ;  /* 0x00000001151d7824 */ /* 0x000fe200008e0607 */
[----:B------:R-:W-:Y:S01]  /*94d40*/  IADD3 R20, P2, R20, R6, RZ ;  /* 0x0000000614147210 */ /* 0x000fe20007f5e0ff */
[----:B------:R0:W-:Y:S01]  /*94d50*/  STL.64 [R1+0x1748], R26 ;  /* 0x0017481a01007387 */ /* 0x0001e20000100a00 */
[----:B------:R-:W-:-:S03]  /*94d60*/  SHF.R.S32.HI R24, RZ, 0x1f, R15 ;  /* 0x0000001fff187819 */ /* 0x000fc6000001140f */
[----:B------:R-:W-:Y:S01]  /*94d70*/  IMAD.X R21, R21, 0x1, R8, P2 ;  /* 0x0000000115157824 */ /* 0x000fe200010e0608 */
[----:B0-----:R-:W3:Y:S04]  /*94d80*/  LDL.LU.64 R26, [R1+0x3120] ;  /* 0x00312000011a7983 */ /* 0x001ee80000300a00 */
[----:B------:R0:W-:Y:S04]  /*94d90*/  STL.64 [R1+0x1778], R22 ;  /* 0x0017781601007387 */ /* 0x0001e80000100a00 */
[----:B------:R1:W-:Y:S04]  /*94da0*/  STL.64 [R1+0x1770], R28 ;  /* 0x0017701c01007387 */ /* 0x0003e80000100a00 */
[----:B------:R4:W-:Y:S01]  /*94db0*/  STL.64 [R1+0x1768], R20 ;  /* 0x0017681401007387 */ /* 0x0009e20000100a00 */
[----:B0-----:R-:W-:-:S02]  /*94dc0*/  IADD3 R22, P4, R15, R0, RZ ;  /* 0x000000000f167210 */ /* 0x001fc40007f9e0ff */
[----:B-1----:R-:W-:-:S03]  /*94dd0*/  IADD3 R28, P1, R15, R3, RZ ;  /* 0x000000030f1c7210 */ /* 0x002fc60007f3e0ff */
[C---:B------:R-:W-:Y:S02]  /*94de0*/  IMAD.X R23, R24.reuse, 0x1, R2, P4 ;  /* 0x0000000118177824 */ /* 0x040fe400020e0602 */
[C---:B------:R-:W-:Y:S01]  /*94df0*/  IMAD.X R29, R24.reuse, 0x1, R4, P1 ;  /* 0x00000001181d7824 */ /* 0x040fe200008e0604 */
[C---:B----4-:R-:W-:Y:S02]  /*94e00*/  IADD3 R20, P2, R15.reuse, R5, RZ ;  /* 0x000000050f147210 */ /* 0x050fe40007f5e0ff */
        /* <DEDUP_REMOVED lines=11> */
[----:B0-----:R-:W4:Y:S01]  /*94ec0*/  LDL.LU.64 R28, [R1+0x3118] ;  /* 0x00311800011c7983 */ /* 0x001f220000300a00 */
[----:B------:R-:W-:-:S02]  /*94ed0*/  IADD3 R20, P2, R25, R3, RZ ;  /* 0x0000000319147210 */ /* 0x000fc40007f5e0ff */
[C---:B------:R-:W-:Y:S02]  /*94ee0*/  IADD3 R22, P4, R25.reuse, R5, RZ ;  /* 0x0000000519167210 */ /* 0x040fe40007f9e0ff */
[----:B------:R-:W-:Y:S01]  /*94ef0*/  IADD3 R24, P1, R25, R6, RZ ;  /* 0x0000000619187210 */ /* 0x000fe20007f3e0ff */
[----:B------:R-:W-:-:S04]  /*94f00*/  IMAD.MOV.U32 R25, RZ, RZ, R15 ;  /* 0x000000ffff197224 */ /* 0x000fc800078e000f */
[C---:B------:R-:W-:Y:S02]  /*94f10*/  IMAD.X R21, R25.reuse, 0x1, R4, P2 ;  /* 0x0000000119157824 */ /* 0x040fe400010e0604 */
[C---:B------:R-:W-:Y:S02]  /*94f20*/  IMAD.X R23, R25.reuse, 0x1, R7, P4 ;  /* 0x0000000119177824 */ /* 0x040fe400020e0607 */
[----:B------:R-:W-:Y:S01]  /*94f30*/  IMAD.X R25, R25, 0x1, R8, P1 ;  /* 0x0000000119197824 */ /* 0x000fe200008e0608 */
[----:B------:R0:W-:Y:S04]  /*94f40*/  STL.64 [R1+0x17f8], R20 ;  /* 0x0017f81401007387 */ /* 0x0001e80000100a00 */
[----:B------:R1:W-:Y:S04]  /*94f50*/  STL.64 [R1+0x17f0], R22 ;  /* 0x0017f01601007387 */ /* 0x0003e80000100a00 */
[----:B------:R1:W-:Y:S01]  /*94f60*/  STL.64 [R1+0x17e8], R24 ;  /* 0x0017e81801007387 */ /* 0x0003e20000100a00 */
[----:B----4-:R-:W-:-:S02]  /*94f70*/  SHF.R.S32.HI R15, RZ, 0x1f, R29 ;  /* 0x0000001fff0f7819 */ /* 0x010fc4000001141d */
[C---:B0-----:R-:W-:Y:S02]  /*94f80*/  IADD3 R20, P2, R29.reuse, R0, RZ ;  /* 0x000000001d147210 */ /* 0x041fe40007f5e0ff */
[C---:B-1----:R-:W-:Y:S02]  /*94f90*/  IADD3 R22, P4, R29.reuse, R3, RZ ;  /* 0x000000031d167210 */ /* 0x042fe40007f9e0ff */
[----:B------:R-:W-:Y:S01]  /*94fa0*/  IADD3 R24, P1, R29, R5, RZ ;  /* 0x000000051d187210 */ /* 0x000fe20007f3e0ff */
[C---:B------:R-:W-:Y:S02]  /*94fb0*/  IMAD.X R21, R15.reuse, 0x1, R2, P2 ;  /* 0x000000010f157824 */ /* 0x040fe400010e0602 */
[C---:B------:R-:W-:Y:S02]  /*94fc0*/  IMAD.X R23, R15.reuse, 0x1, R4, P4 ;  /* 0x000000010f177824 */ /* 0x040fe400020e0604 */
[----:B------:R-:W-:Y:S01]  /*94fd0*/  IMAD.X R25, R15, 0x1, R7, P1 ;  /* 0x000000010f197824 */ /* 0x000fe200008e0607 */
[----:B------:R0:W-:Y:S04]  /*94fe0*/  STL.64 [R1+0x1810], R20 ;  /* 0x0018101401007387 */ /* 0x0001e80000100a00 */
[----:B------:R1:W-:Y:S04]  /*94ff0*/  STL.64 [R1+0x1840], R22 ;  /* 0x0018401601007387 */ /* 0x0003e80000100a00 */
[----:B------:R4:W-:Y:S01]  /*95000*/  STL.64 [R1+0x1838], R24 ;  /* 0x0018381801007387 */ /* 0x0009e20000100a00 */
[----:B0-----:R-:W-:-:S02]  /*95010*/  IADD3 R20, P2, R29, R6, RZ ;  /* 0x000000061d147210 */ /* 0x001fc40007f5e0ff */
[----:B------:R-:W-:Y:S02]  /*95020*/  SHF.R.S32.HI R29, RZ, 0x1f, R28 ;  /* 0x0000001fff1d7819 */ /* 0x000fe4000001141c */
[C---:B-1----:R-:W-:Y:S02]  /*95030*/  IADD3 R22, P4, R28.reuse, R0, RZ ;  /* 0x000000001c167210 */ /* 0x042fe40007f9e0ff */
[C---:B----4-:R-:W-:Y:S01]  /*95040*/  IADD3 R24, P1, R28.reuse, R3, RZ ;  /* 0x000000031c187210 */ /* 0x050fe20007f3e0ff */
[----:B------:R-:W-:Y:S02]  /*95050*/  IMAD.X R21, R15, 0x1, R8, P2 ;  /* 0x000000010f157824 */ /* 0x000fe400010e0608 */
[C---:B------:R-:W-:Y:S02]  /*95060*/  IMAD.X R23, R29.reuse, 0x1, R2, P4 ;  /* 0x000000011d177824 */ /* 0x040fe400020e0602 */
[----:B------:R-:W-:Y:S01]  /*95070*/  IMAD.X R25, R29, 0x1, R4, P1 ;  /* 0x000000011d197824 */ /* 0x000fe200008e0604 */
[----:B------:R0:W-:Y:S04]  /*95080*/  STL.64 [R1+0x1830], R20 ;  /* 0x0018301401007387 */ /* 0x0001e80000100a00 */
[----:B------:R1:W-:Y:S04]  /*95090*/  STL.64 [R1+0x1860], R22 ;  /* 0x0018601601007387 */ /* 0x0003e80000100a00 */
[----:B------:R4:W-:Y:S01]  /*950a0*/  STL.64 [R1+0x1880], R24 ;  /* 0x0018801801007387 */ /* 0x0009e20000100a00 */
[----:B0-----:R-:W-:-:S02]  /*950b0*/  IADD3 R20, P2, R28, R5, RZ ;  /* 0x000000051c147210 */ /* 0x001fc40007f5e0ff */
[----:B-1----:R-:W-:Y:S02]  /*950c0*/  IADD3 R22, P4, R28, R6, RZ ;  /* 0x000000061c167210 */ /* 0x002fe40007f9e0ff */
[----:B---3--:R-:W-:Y:S02]  /*950d0*/  SHF.R.S32.HI R28, RZ, 0x1f, R27 ;  /* 0x0000001fff1c7819 */ /* 0x008fe4000001141b */
[----:B----4-:R-:W-:Y:S01]  /*950e0*/  IADD3 R24, P1, R27, R0, RZ ;  /* 0x000000001b187210 */ /* 0x010fe20007f3e0ff */
[C---:B------:R-:W-:Y:S02]  /*950f0*/  IMAD.X R21, R29.reuse, 0x1, R7, P2 ;  /* 0x000000011d157824 */ /* 0x040fe400010e0607 */
[----:B------:R-:W-:Y:S02]  /*95100*/  IMAD.X R23, R29, 0x1, R8, P4 ;  /* 0x000000011d177824 */ /* 0x000fe400020e0608 */
[----:B------:R-:W-:Y:S01]  /*95110*/  IMAD.X R25, R28, 0x1, R2, P1 ;  /* 0x000000011c197824 */ /* 0x000fe200008e0602 */
[----:B------:R0:W-:Y:S04]  /*95120*/  STL.64 [R1+0x1878], R20 ;  /* 0x0018781401007387 */ /* 0x0001e80000100a00 */
[----:B------:R1:W-:Y:S04]  /*95130*/  STL.64 [R1+0x1870], R22 ;  /* 0x0018701601007387 */ /* 0x0003e80000100a00 */
[----:B------:R3:W-:Y:S01]  /*95140*/  STL.64 [R1+0x18a0], R24 ;  /* 0x0018a01801007387 */ /* 0x0007e20000100a00 */
[----:B0-----:R-:W-:-:S02]  /*95150*/  IADD3 R20, P2, R27, R3, RZ ;  /* 0x000000031b147210 */ /* 0x001fc40007f5e0ff */
[C---:B-1----:R-:W-:Y:S02]  /*95160*/  IADD3 R22, P4, R27.reuse, R5, RZ ;  /* 0x000000051b167210 */ /* 0x042fe40007f9e0ff */
[----:B---3--:R-:W-:Y:S01]  /*95170*/  IADD3 R24, P1, R27, R6, RZ ;  /* 0x000000061b187210 */ /* 0x008fe20007f3e0ff */
[C---:B------:R-:W-:Y:S02]  /*95180*/  IMAD.X R21, R28.reuse, 0x1, R4, P2 ;  /* 0x000000011c157824 */ /* 0x040fe400010e0604 */
[C---:B------:R-:W-:Y:S02]  /*95190*/  IMAD.X R23, R28.reuse, 0x1, R7, P4 ;  /* 0x000000011c177824 */ /* 0x040fe400020e0607 */
[----:B------:R-:W-:Y:S01]  /*951a0*/  IMAD.X R25, R28, 0x1, R8, P1 ;  /* 0x000000011c197824 */ /* 0x000fe200008e0608 */
[----:B------:R-:W-:Y:S04]  /*951b0*/  STL.64 [R1+0x18c0], R20 ;  /* 0x0018c01401007387 */ /* 0x000fe80000100a00 */
[----:B------:R-:W-:Y:S04]  /*951c0*/  STL.64 [R1+0x18b8], R22 ;  /* 0x0018b81601007387 */ /* 0x000fe80000100a00 */
[----:B------:R0:W-:Y:S04]  /*951d0*/  STL.64 [R1+0x18b0], R24 ;  /* 0x0018b01801007387 */ /* 0x0001e80000100a00 */
[----:B0-----:R-:W3:Y:S01]  /*951e0*/  LDL.LU.64 R24, [R1+0x3110] ;  /* 0x0031100001187983 */ /* 0x001ee20000300a00 */
[----:B------:R-:W-:-:S02]  /*951f0*/  SHF.R.S32.HI R27, RZ, 0x1f, R26 ;  /* 0x0000001fff1b7819 */ /* 0x000fc4000001141a */
[C---:B------:R-:W-:Y:S02]  /*95200*/  IADD3 R20, P2, R26.reuse, R0, RZ ;  /* 0x000000001a147210 */ /* 0x040fe40007f5e0ff */
[----:B------:R-:W-:-:S03]  /*95210*/  IADD3 R22, P4, R26, R3, RZ ;  /* 0x000000031a167210 */ /* 0x000fc60007f9e0ff */
[C---:B------:R-:W-:Y:S02]  /*95220*/  IMAD.X R21, R27.reuse, 0x1, R2, P2 ;  /* 0x000000011b157824 */ /* 0x040fe400010e0602 */
[C---:B------:R-:W-:Y:S01]  /*95230*/  IMAD.X R23, R27.reuse, 0x1, R4, P4 ;  /* 0x000000011b177824 */ /* 0x040fe200020e0604 */
[C---:B------:R-:W-:Y:S02]  /*95240*/  IADD3 R28, P1, R26.reuse, R5, RZ ;  /* 0x000000051a1c7210 */ /* 0x040fe40007f3e0ff */
[----:B------:R0:W-:Y:S04]  /*95250*/  STL.64 [R1+0x18e0], R20 ;  /* 0x0018e01401007387 */ /* 0x0001e80000100a00 */
[----:B------:R1:W-:Y:S01]  /*95260*/  STL.64 [R1+0x1900], R22 ;  /* 0x0019001601007387 */ /* 0x0003e20000100a00 */
[----:B------:R-:W-:Y:S01]  /*95270*/  IMAD.X R29, R27, 0x1, R7, P1 ;  /* 0x000000011b1d7824 */ /* 0x000fe200008e0607 */
[----:B0-----:R-:W-:-:S04]  /*95280*/  IADD3 R20, P2, R26, R6, RZ ;  /* 0x000000061a147210 */ /* 0x001fc80007f5e0ff */
[----:B------:R0:W-:Y:S01]  /*95290*/  STL.64 [R1+0x18f8], R28 ;  /* 0x0018f81c01007387 */ /* 0x0001e20000100a00 */
[----:B------:R-:W-:-:S05]  /*952a0*/  IMAD.X R21, R27, 0x1, R8, P2 ;  /* 0x000000011b157824 */ /* 0x000fca00010e0608 */
[----:B------:R4:W-:Y:S01]  /*952b0*/  STL.64 [R1+0x18f0], R20 ;  /* 0x0018f01401007387 */ /* 0x0009e20000100a00 */
[----:B---3--:R-:W-:Y:S02]  /*952c0*/  SHF.R.S32.HI R26, RZ, 0x1f, R25 ;  /* 0x0000001fff1a7819 */ /* 0x008fe40000011419 */
[C---:B-1----:R-:W-:Y:S02]  /*952d0*/  IADD3 R22, P4, R25.reuse, R0, RZ ;  /* 0x0000000019167210 */ /* 0x042fe40007f9e0ff */
[----:B0-----:R-:W-:-:S03]  /*952e0*/  IADD3 R28, P1, R25, R3, RZ ;  /* 0x00000003191c7210 */ /* 0x001fc60007f3e0ff */
[----:B------:R-:W-:Y:S01]  /*952f0*/  IMAD.X R23, R26, 0x1, R2, P4 ;  /* 0x000000011a177824 */ /* 0x000fe200020e0602 */
[----:B----4-:R-:W-:-:S04]  /*95300*/  IADD3 R20, P2, R25, R5, RZ ;  /* 0x0000000519147210 */ /* 0x010fc80007f5e0ff */
[----:B------:R0:W-:Y:S01]  /*95310*/  STL.64 [R1+0x1920], R22 ;  /* 0x0019201601007387 */ /* 0x0001e20000100a00 */
[C---:B------:R-:W-:Y:S02]  /*95320*/  IMAD.X R29, R26.reuse, 0x1, R4, P1 ;  /* 0x000000011a1d7824 */ /* 0x040fe400008e0604 */
[C---:B------:R-:W-:Y:S01]  /*95330*/  IMAD.X R21, R26.reuse, 0x1, R7, P2 ;  /* 0x000000011a157824 */ /* 0x040fe200010e0607 */
[----:B0-----:R-:W-:Y:S02]  /*95340*/  IADD3 R22, P4, R25, R6, RZ ;  /* 0x0000000619167210 */ /* 0x001fe40007f9e0ff */
[----:B------:R-:W-:Y:S03]  /*95350*/  STL.64 [R1+0x1948], R28 ;  /* 0x0019481c01007387 */ /* 0x000fe60000100a00 */
[----:B------:R-:W-:Y:S01]  /*95360*/  IMAD.X R23, R26, 0x1, R8, P4 ;  /* 0x000000011a177824 */ /* 0x000fe200020e0608 */
[----:B------:R-:W-:Y:S04]  /*95370*/  STL.64 [R1+0x1940], R20 ;  /* 0x0019401401007387 */ /* 0x000fe80000100a00 */
[----:B------:R0:W-:Y:S04]  /*95380*/  STL.64 [R1+0x1938], R22 ;  /* 0x0019381601007387 */ /* 0x0001e80000100a00 */
[----:B0-----:R-:W3:Y:S01]  /*95390*/  LDL.LU.64 R22, [R1+0x3108] ;  /* 0x0031080001167983 */ /* 0x001ee20000300a00 */
[----:B------:R-:W-:Y:S01]  /*953a0*/  IMAD.MOV.U32 R29, RZ, RZ, R14 ;  /* 0x000000ffff1d7224 */ /* 0x000fe200078e000e */
[----:B------:R-:W-:-:S02]  /*953b0*/  SHF.R.S32.HI R25, RZ, 0x1f, R24 ;  /* 0x0000001fff197819 */ /* 0x000fc40000011418 */
[C---:B------:R-:W-:Y:S02]  /*953c0*/  IADD3 R14, P1, R24.reuse, R0, RZ ;  /* 0x00000000180e7210 */ /* 0x040fe40007f3e0ff */
[----:B------:R-:W-:-:S03]  /*953d0*/  IADD3 R20, P2, R24, R3, RZ ;  /* 0x0000000318147210 */ /* 0x000fc60007f5e0ff */
[----:B------:R-:W-:Y:S01]  /*953e0*/  IMAD.X R15, R25, 0x1, R2, P1 ;  /* 0x00000001190f7824 */ /* 0x000fe200008e0602 */
[----:B------:R-:W-:-:S04]  /*953f0*/  IADD3 R26, P4, R24, R5, RZ ;  /* 0x00000005181a7210 */ /* 0x000fc80007f9e0ff */
[----:B------:R0:W-:Y:S01]  /*95400*/  STL.64 [R1+0x1970], R14 ;  /* 0x0019700e01007387 */ /* 0x0001e20000100a00 */
[C---:B------:R-:W-:Y:S02]  /*95410*/  IMAD.X R21, R25.reuse, 0x1, R4, P2 ;  /* 0x0000000119157824 */ /* 0x040fe400010e0604 */
[C---:B------:R-:W-:Y:S01]  /*95420*/  IMAD.X R27, R25.reuse, 0x1, R7, P4 ;  /* 0x00000001191b7824 */ /* 0x040fe200020e0607 */
[----:B0-----:R-:W-:Y:S02]  /*95430*/  IADD3 R14, P1, R24, R6, RZ ;  /* 0x00000006180e7210 */ /* 0x001fe40007f3e0ff */
[----:B------:R0:W-:Y:S03]  /*95440*/  STL.64 [R1+0x1990], R20 ;  /* 0x0019901401007387 */ /* 0x0001e60000100a00 */
[----:B------:R-:W-:Y:S01]  /*95450*/  IMAD.X R15, R25, 0x1, R8, P1 ;  /* 0x00000001190f7824 */ /* 0x000fe200008e0608 */
[----:B------:R1:W-:Y:S04]  /*95460*/  STL.64 [R1+0x1988], R26 ;  /* 0x0019881a01007387 */ /* 0x0003e80000100a00 */
[----:B------:R4:W-:Y:S01]  /*95470*/  STL.64 [R1+0x1980], R14 ;  /* 0x0019800e01007387 */ /* 0x0009e20000100a00 */
[----:B---3--:R-:W-:-:S02]  /*95480*/  SHF.R.S32.HI R24, RZ, 0x1f, R23 ;  /* 0x0000001fff187819 */ /* 0x008fc40000011417 */
[C---:B0-----:R-:W-:Y:S02]  /*95490*/  IADD3 R20, P2, R23.reuse, R0, RZ ;  /* 0x0000000017147210 */ /* 0x041fe40007f5e0ff */
[C---:B-1----:R-:W-:Y:S02]  /*954a0*/  IADD3 R26, P4, R23.reuse, R3, RZ ;  /* 0x00000003171a7210 */ /* 0x042fe40007f9e0ff */
[C---:B----4-:R-:W-:Y:S01]  /*954b0*/  IADD3 R14, P1, R23.reuse, R5, RZ ;  /* 0x00000005170e7210 */ /* 0x050fe20007f3e0ff */
        /* <DEDUP_REMOVED lines=9> */
[----:B---3--:R-:W-:Y:S01]  /*95550*/  IADD3 R14, P1, R22, R3, RZ ;  /* 0x00000003160e7210 */ /* 0x008fe20007f3e0ff */
[----:B------:R-:W-:Y:S02]  /*95560*/  IMAD.X R21, R24, 0x1, R8, P2 ;  /* 0x0000000118157824 */ /* 0x000fe400010e0608 */
[C---:B------:R-:W-:Y:S02]  /*95570*/  IMAD.X R27, R23.reuse, 0x1, R2, P4 ;  /* 0x00000001171b7824 */ /* 0x040fe400020e0602 */
[----:B------:R-:W-:Y:S01]  /*95580*/  IMAD.X R15, R23, 0x1, R4, P1 ;  /* 0x00000001170f7824 */ /* 0x000fe200008e0604 */
[----:B------:R0:W-:Y:S04]  /*95590*/  STL.64 [R1+0x19c0], R20 ;  /* 0x0019c01401007387 */ /* 0x0001e80000100a00 */
[----:B------:R-:W-:Y:S01]  /*955a0*/  STL.64 [R1+0x19f0], R26 ;  /* 0x0019f01a01007387 */ /* 0x000fe20000100a00 */
[----:B------:R-:W-:-:S03]  /*955b0*/  IADD3 R24, P4, R22, R6, RZ ;  /* 0x0000000616187210 */ /* 0x000fc60007f9e0ff */
[----:B------:R1:W-:Y:S01]  /*955c0*/  STL.64 [R1+0x1a10], R14 ;  /* 0x001a100e01007387 */ /* 0x0003e20000100a00 */
[----:B0-----:R-:W-:Y:S02]  /*955d0*/  IADD3 R20, P2, R22, R5, RZ ;  /* 0x0000000516147210 */ /* 0x001fe40007f5e0ff */
[----:B--2---:R-:W-:Y:S02]  /*955e0*/  SHF.R.S32.HI R22, RZ, 0x1f, R13 ;  /* 0x0000001fff167819 */ /* 0x004fe4000001140d */
[----:B-1----:R-:W-:Y:S01]  /*955f0*/  IADD3 R14, P1, R13, R0, RZ ;  /* 0x000000000d0e7210 */ /* 0x002fe20007f3e0ff */
[C---:B------:R-:W-:Y:S02]  /*95600*/  IMAD.X R25, R23.reuse, 0x1, R8, P4 ;  /* 0x0000000117197824 */ /* 0x040fe400020e0608 */
[----:B------:R-:W-:Y:S02]  /*95610*/  IMAD.X R21, R23, 0x1, R7, P2 ;  /* 0x0000000117157824 */ /* 0x000fe400010e0607 */
[----:B------:R-:W-:-:S03]  /*95620*/  IMAD.X R15, R22, 0x1, R2, P1 ;  /* 0x00000001160f7824 */ /* 0x000fc600008e0602 */
[----:B------:R0:W-:Y:S04]  /*95630*/  STL.64 [R1+0x1a08], R20 ;  /* 0x001a081401007387 */ /* 0x0001e80000100a00 */
[----:B------:R1:W-:Y:S04]  /*95640*/  STL.64 [R1+0x1a00], R24 ;  /* 0x001a001801007387 */ /* 0x0003e80000100a00 */
[----:B------:R2:W-:Y:S01]  /*95650*/  STL.64 [R1+0x1a30], R14 ;  /* 0x001a300e01007387 */ /* 0x0005e20000100a00 */
[C---:B0-----:R-:W-:Y:S02]  /*95660*/  IADD3 R20, P2, R13.reuse, R3, RZ ;  /* 0x000000030d147210 */ /* 0x041fe40007f5e0ff */
[----:B-1----:R-:W-:-:S02]  /*95670*/  IADD3 R24, P4, R13, R5, RZ ;  /* 0x000000050d187210 */ /* 0x002fc40007f9e0ff */
[----:B--2---:R-:W-:Y:S01]  /*95680*/  IADD3 R14, P1, R13, R6, RZ ;  /* 0x000000060d0e7210 */ /* 0x004fe20007f3e0ff */
[C---:B------:R-:W-:Y:S02]  /*95690*/  IMAD.X R21, R22.reuse, 0x1, R4, P2 ;  /* 0x0000000116157824 */ /* 0x040fe400010e0604 */
[C---:B------:R-:W-:Y:S02]  /*956a0*/  IMAD.X R25, R22.reuse, 0x1, R7, P4 ;  /* 0x0000000116197824 */ /* 0x040fe400020e0607 */
[----:B------:R-:W-:Y:S01]  /*956b0*/  IMAD.X R15, R22, 0x1, R8, P1 ;  /* 0x00000001160f7824 */ /* 0x000fe200008e0608 */
[----:B------:R-:W-:Y:S04]  /*956c0*/  STL.64 [R1+0x1a50], R20 ;  /* 0x001a501401007387 */ /* 0x000fe80000100a00 */
[----:B------:R-:W-:Y:S04]  /*956d0*/  STL.64 [R1+0x1a48], R24 ;  /* 0x001a481801007387 */ /* 0x000fe80000100a00 */
[----:B------:R0:W-:Y:S04]  /*956e0*/  STL.64 [R1+0x1a40], R14 ;  /* 0x001a400e01007387 */ /* 0x0001e80000100a00 */
[----:B0-----:R-:W2:Y:S04]  /*956f0*/  LDL.LU.64 R14, [R1+0x3100] ;  /* 0x00310000010e7983 */ /* 0x001ea80000300a00 */
[----:B------:R-:W3:Y:S01]  /*95700*/  LDL R24, [R1+0x1b64] ;  /* 0x001b640001187983 */ /* 0x000ee20000100800 */
[----:B------:R-:W-:-:S02]  /*95710*/  SHF.R.S32.HI R13, RZ, 0x1f, R12 ;  /* 0x0000001fff0d7819 */ /* 0x000fc4000001140c */
[C---:B------:R-:W-:Y:S02]  /*95720*/  IADD3 R20, P2, R12.reuse, R0, RZ ;  /* 0x000000000c147210 */ /* 0x040fe40007f5e0ff */
[C---:B------:R-:W-:Y:S02]  /*95730*/  IADD3 R26, P4, R12.reuse, R3, RZ ;  /* 0x000000030c1a7210 */ /* 0x040fe40007f9e0ff */
[C---:B------:R-:W-:Y:S01]  /*95740*/  IADD3 R22, P1, R12.reuse, R5, RZ ;  /* 0x000000050c167210 */ /* 0x040fe20007f3e0ff */
[C---:B------:R-:W-:Y:S02]  /*95750*/  IMAD.X R21, R13.reuse, 0x1, R2, P2 ;  /* 0x000000010d157824 */ /* 0x040fe400010e0602 */
[C---:B------:R-:W-:Y:S02]  /*95760*/  IMAD.X R27, R13.reuse, 0x1, R4, P4 ;  /* 0x000000010d1b7824 */ /* 0x040fe400020e0604 */
[----:B------:R-:W-:Y:S01]  /*95770*/  IMAD.X R23, R13, 0x1, R7, P1 ;  /* 0x000000010d177824 */ /* 0x000fe200008e0607 */
[----:B------:R0:W-:Y:S04]  /*95780*/  STL.64 [R1+0x1a70], R20 ;  /* 0x001a701401007387 */ /* 0x0001e80000100a00 */
[----:B------:R1:W-:Y:S04]  /*95790*/  STL.64 [R1+0x1a90], R26 ;  /* 0x001a901a01007387 */ /* 0x0003e80000100a00 */
[----:B------:R4:W-:Y:S01]  /*957a0*/  STL.64 [R1+0x1a88], R22 ;  /* 0x001a881601007387 */ /* 0x0009e20000100a00 */
[----:B------:R-:W-:Y:S01]  /*957b0*/  IMAD.MOV.U32 R28, RZ, RZ, R17 ;  /* 0x000000ffff1c7224 */ /* 0x000fe200078e0011 */
[----:B0-----:R-:W-:Y:S01]  /*957c0*/  IADD3 R20, P2, R12, R6, RZ ;  /* 0x000000060c147210 */ /* 0x001fe20007f5e0ff */
[----:B-1----:R-:W-:Y:S01]  /*957d0*/  IMAD.MOV.U32 R27, RZ, RZ, R16 ;  /* 0x000000ffff1b7224 */ /* 0x002fe200078e0010 */
[----:B------:R-:W-:-:S02]  /*957e0*/  SHF.R.S32.HI R12, RZ, 0x1f, R11 ;  /* 0x0000001fff0c7819 */ /* 0x000fc4000001140b */
[C---:B------:R-:W-:Y:S02]  /*957f0*/  IADD3 R16, P4, R11.reuse, R0, RZ ;  /* 0x000000000b107210 */ /* 0x040fe40007f9e0ff */
[----:B----4-:R-:W-:Y:S01]  /*95800*/  IADD3 R22, P1, R11, R3, RZ ;  /* 0x000000030b167210 */ /* 0x010fe20007f3e0ff */
[----:B------:R-:W-:Y:S02]  /*95810*/  IMAD.X R21, R13, 0x1, R8, P2 ;  /* 0x000000010d157824 */ /* 0x000fe400010e0608 */
[C---:B------:R-:W-:Y:S02]  /*95820*/  IMAD.X R17, R12.reuse, 0x1, R2, P4 ;  /* 0x000000010c117824 */ /* 0x040fe400020e0602 */
[C---:B------:R-:W-:Y:S01]  /*95830*/  IMAD.X R23, R12.reuse, 0x1, R4, P1 ;  /* 0x000000010c177824 */ /* 0x040fe200008e0604 */
[----:B------:R0:W-:Y:S04]  /*95840*/  STL.64 [R1+0x1a80], R20 ;  /* 0x001a801401007387 */ /* 0x0001e80000100a00 */
[----:B------:R1:W-:Y:S01]  /*95850*/  STL.64 [R1+0x1ab0], R16 ;  /* 0x001ab01001007387 */ /* 0x0003e20000100a00 */
[----:B------:R-:W-:Y:S01]  /*95860*/  IMAD.MOV.U32 R26, RZ, RZ, R18 ;  /* 0x000000ffff1a7224 */ /* 0x000fe200078e0012 */
[C---:B------:R-:W-:Y:S01]  /*95870*/  IADD3 R18, P4, R11.reuse, R6, RZ ;  /* 0x000000060b127210 */ /* 0x040fe20007f9e0ff */
[----:B------:R-:W-:Y:S01]  /*95880*/  IMAD.MOV.U32 R25, RZ, RZ, R19 ;  /* 0x000000ffff197224 */ /* 0x000fe200078e0013 */
[----:B0-----:R-:W-:Y:S01]  /*95890*/  IADD3 R20, P2, R11, R5, RZ ;  /* 0x000000050b147210 */ /* 0x001fe20007f5e0ff */
[----:B-1----:R-:W4:Y:S04]  /*958a0*/  LDL.LU.64 R16, [R1+0x30f8] ;  /* 0x0030f80001107983 */ /* 0x002f280000300a00 */
[----:B------:R0:W-:Y:S01]  /*958b0*/  STL.64 [R1+0x1ad0], R22 ;  /* 0x001ad01601007387 */ /* 0x0001e20000100a00 */
[----:B------:R-:W-:Y:S01]  /*958c0*/  SHF.R.S32.HI R11, RZ, 0x1f, R9 ;  /* 0x0000001fff0b7819 */ /* 0x000fe20000011409 */
[----:B------:R-:W-:-:S02]  /*958d0*/  IMAD.X R21, R12, 0x1, R7, P2 ;  /* 0x000000010c157824 */ /* 0x000fc400010e0607 */
[----:B------:R-:W-:Y:S01]  /*958e0*/  IMAD.X R19, R12, 0x1, R8, P4 ;  /* 0x000000010c137824 */ /* 0x000fe200020e0608 */
[----:B0-----:R-:W-:Y:S02]  /*958f0*/  IADD3 R22, P1, R9, R0, RZ ;  /* 0x0000000009167210 */ /* 0x001fe40007f3e0ff */
[----:B------:R0:W-:Y:S04]  /*95900*/  STL.64 [R1+0x1ac8], R20 ;  /* 0x001ac81401007387 */ /* 0x0001e80000100a00 */
[----:B------:R1:W-:Y:S01]  /*95910*/  STL.64 [R1+0x1ac0], R18 ;  /* 0x001ac01201007387 */ /* 0x0003e20000100a00 */
[----:B------:R-:W-:Y:S01]  /*95920*/  IMAD.X R23, R11, 0x1, R2, P1 ;  /* 0x000000010b177824 */ /* 0x000fe200008e0602 */
[----:B0-----:R-:W-:Y:S02]  /*95930*/  IADD3 R20, P2, R9, R3, RZ ;  /* 0x0000000309147210 */ /* 0x001fe40007f5e0ff */
[----:B-1----:R-:W4:Y:S04]  /*95940*/  LDL.LU.64 R18, [R1+0x30f0] ;  /* 0x0030f00001127983 */ /* 0x002f280000300a00 */
[----:B------:R0:W-:Y:S01]  /*95950*/  STL.64 [R1+0x1af0], R22 ;  /* 0x001af01601007387 */ /* 0x0001e20000100a00 */
[----:B------:R-:W-:Y:S01]  /*95960*/  IMAD.X R21, R11, 0x1, R4, P2 ;  /* 0x000000010b157824 */ /* 0x000fe200010e0604 */
[----:B0-----:R-:W-:-:S04]  /*95970*/  IADD3 R22, P1, R9, R5, RZ ;  /* 0x0000000509167210 */ /* 0x001fc80007f3e0ff */
[----:B------:R0:W-:Y:S01]  /*95980*/  STL.64 [R1+0x1b20], R20 ;  /* 0x001b201401007387 */ /* 0x0001e20000100a00 */
[----:B------:R-:W-:Y:S01]  /*95990*/  IMAD.X R23, R11, 0x1, R7, P1 ;  /* 0x000000010b177824 */ /* 0x000fe200008e0607 */
[----:B------:R-:W-:-:S04]  /*959a0*/  SHF.R.S32.HI R12, RZ, 0x1f, R25 ;  /* 0x0000001fff0c7819 */ /* 0x000fc80000011419 */
[----:B------:R1:W-:Y:S01]  /*959b0*/  STL.64 [R1+0x1b18], R22 ;  /* 0x001b181601007387 */ /* 0x0003e20000100a00 */
[----:B0-----:R-:W-:-:S05]  /*959c0*/  IADD3 R20, P2, R9, R6, RZ ;  /* 0x0000000609147210 */ /* 0x001fca0007f5e0ff */
[----:B------:R-:W-:Y:S01]  /*959d0*/  IMAD.X R21, R11, 0x1, R8, P2 ;  /* 0x000000010b157824 */ /* 0x000fe200010e0608 */
[----:B-1----:R-:W-:-:S04]  /*959e0*/  IADD3 R22, P1, R25, R0, RZ ;  /* 0x0000000019167210 */ /* 0x002fc80007f3e0ff */
[----:B------:R0:W-:Y:S01]  /*959f0*/  STL.64 [R1+0x1b10], R20 ;  /* 0x001b101401007387 */ /* 0x0001e20000100a00 */
[----:B------:R-:W-:-:S05]  /*95a00*/  IMAD.X R23, R12, 0x1, R2, P1 ;  /* 0x000000010c177824 */ /* 0x000fca00008e0602 */
[----:B------:R1:W-:Y:S01]  /*95a10*/  STL.64 [R1+0x1b50], R22 ;  /* 0x001b501601007387 */ /* 0x0003e20000100a00 */
[----:B0-----:R-:W-:-:S05]  /*95a20*/  IADD3 R20, P2, R25, R3, RZ ;  /* 0x0000000319147210 */ /* 0x001fca0007f5e0ff */
[----:B------:R-:W-:Y:S01]  /*95a30*/  IMAD.X R21, R12, 0x1, R4, P2 ;  /* 0x000000010c157824 */ /* 0x000fe200010e0604 */
[----:B-1----:R-:W-:-:S04]  /*95a40*/  IADD3 R22, P1, R25, R5, RZ ;  /* 0x0000000519167210 */ /* 0x002fc80007f3e0ff */
[----:B------:R0:W-:Y:S01]  /*95a50*/  STL.64 [R1+0x1b48], R20 ;  /* 0x001b481401007387 */ /* 0x0001e20000100a00 */
[----:B------:R-:W-:Y:S01]  /*95a60*/  IMAD.X R23, R12, 0x1, R7, P1 ;  /* 0x000000010c177824 */ /* 0x000fe200008e0607 */
[----:B------:R-:W-:Y:S02]  /*95a70*/  SHF.R.S32.HI R11, RZ, 0x1f, R27 ;  /* 0x0000001fff0b7819 */ /* 0x000fe4000001141b */
[----:B0-----:R-:W4:Y:S04]  /*95a80*/  LDL.LU.64 R20, [R1+0x30e8] ;  /* 0x0030e80001147983 */ /* 0x001f280000300a00 */
[----:B------:R0:W-:Y:S02]  /*95a90*/  STL.64 [R1+0x1b78], R22 ;  /* 0x001b781601007387 */ /* 0x0001e40000100a00 */
[----:B0-----:R-:W-:-:S05]  /*95aa0*/  IADD3 R22, P1, R27, R0, RZ ;  /* 0x000000001b167210 */ /* 0x001fca0007f3e0ff */
[----:B------:R-:W-:Y:S01]  /*95ab0*/  IMAD.X R23, R11, 0x1, R2, P1 ;  /* 0x000000010b177824 */ /* 0x000fe200008e0602 */
[----:B------:R-:W-:Y:S01]  /*95ac0*/  SHF.R.S32.HI R13, RZ, 0x1f, R28 ;  /* 0x0000001fff0d7819 */ /* 0x000fe2000001141c */
[----:B------:R-:W-:Y:S01]  /*95ad0*/  VIADD R9, R28, UR14 ;  /* 0x0000000e1c097c36 */ /* 0x000fe20008000000 */
[----:B---3--:R-:W-:Y:S02]  /*95ae0*/  ISETP.LT.AND P4, PT, R24, UR15, !P3 ;  /* 0x0000000f18007c0c */ /* 0x008fe4000df81270 */
[----:B------:R-:W-:Y:S01]  /*95af0*/  IADD3 R24, P2, R25, R6, RZ ;  /* 0x0000000619187210 */ /* 0x000fe20007f5e0ff */
[----:B------:R-:W-:-:S04]  /*95b00*/  ULDC.64 UR14, c[0x0][0x228] ;  /* 0x00008a00000e7ab9 */ /* 0x000fc80000000a00 */
[----:B------:R-:W-:-:S05]  /*95b10*/  IMAD.X R25, R12, 0x1, R8, P2 ;  /* 0x000000010c197824 */ /* 0x000fca00010e0608 */
[----:B------:R0:W-:Y:S04]  /*95b20*/  STL.64 [R1+0x1b70], R24 ;  /* 0x001b701801007387 */ /* 0x0001e80000100a00 */
[----:B------:R1:W-:Y:S01]  /*95b30*/  STL.64 [R1+0x1ba8], R22 ;  /* 0x001ba81601007387 */ /* 0x0003e20000100a00 */
[C---:B0-----:R-:W-:Y:S02]  /*95b40*/  IADD3 R24, P2, R27.reuse, R3, RZ ;  /* 0x000000031b187210 */ /* 0x041fe40007f5e0ff */
[----:B-1----:R-:W-:-:S03]  /*95b50*/  IADD3 R22, P1, R27, R5, RZ ;  /* 0x000000051b167210 */ /* 0x002fc60007f3e0ff */
[C---:B------:R-:W-:Y:S02]  /*95b60*/  IMAD.X R25, R11.reuse, 0x1, R4, P2 ;  /* 0x000000010b197824 */ /* 0x040fe400010e0604 */
[----:B------:R-:W-:-:S03]  /*95b70*/  IMAD.X R23, R11, 0x1, R7, P1 ;  /* 0x000000010b177824 */ /* 0x000fc600008e0607 */
[----:B------:R0:W-:Y:S04]  /*95b80*/  STL.64 [R1+0x1ba0], R24 ;  /* 0x001ba01801007387 */ /* 0x0001e80000100a00 */
[----:B------:R1:W-:Y:S01]  /*95b90*/  STL.64 [R1+0x1c00], R22 ;  /* 0x001c001601007387 */ /* 0x0003e20000100a00 */
[----:B0-----:R-:W-:Y:S02]  /*95ba0*/  IADD3 R24, P2, R27, R6, RZ ;  /* 0x000000061b187210 */ /* 0x001fe40007f5e0ff */
[----:B-1----:R-:W-:-:S03]  /*95bb0*/  IADD3 R22, P1, R28, R0, RZ ;  /* 0x000000001c167210 */ /* 0x002fc60007f3e0ff */
[----:B------:R-:W-:Y:S02]  /*95bc0*/  IMAD.X R25, R11, 0x1, R8, P2 ;  /* 0x000000010b197824 */ /* 0x000fe400010e0608 */
[----:B------:R-:W-:-:S03]  /*95bd0*/  IMAD.X R23, R13, 0x1, R2, P1 ;  /* 0x000000010d177824 */ /* 0x000fc600008e0602 */
        /* <DEDUP_REMOVED lines=8> */
[----:B------:R-:W-:Y:S02]  /*95c60*/  SHF.R.S32.HI R12, RZ, 0x1f, R9 ;  /* 0x0000001fff0c7819 */ /* 0x000fe40000011409 */
        /* <DEDUP_REMOVED lines=9> */
[----:B------:R-:W-:Y:S02]  /*95d00*/  IMAD.X R23, R12, 0x1, R7, P1 ;  /* 0x000000010c177824 */ /* 0x000fe400008e0607 */
[----:B------:R-:W-:Y:S01]  /*95d10*/  VIADD R11, R9, UR10 ;  /* 0x0000000a090b7c36 */ /* 0x000fe20008000000 */
[----:B------:R-:W-:Y:S01]  /*95d20*/  ULDC UR10, c[0x0][0x248] ;  /* 0x00009200000a7ab9 */ /* 0x000fe20000000800 */
[----:B------:R0:W-:Y:S04]  /*95d30*/  STL.64 [R1+0x1cb8], R24 ;  /* 0x001cb81801007387 */ /* 0x0001e80000100a00 */
[----:B------:R1:W-:Y:S01]  /*95d40*/  STL.64 [R1+0x1cf0], R22 ;  /* 0x001cf01601007387 */ /* 0x0003e20000100a00 */
[----:B------:R-:W-:-:S02]  /*95d50*/  SHF.R.S32.HI R13, RZ, 0x1f, R11 ;  /* 0x0000001fff0d7819 */ /* 0x000fc4000001140b */
        /* <DEDUP_REMOVED lines=40> */
[C---:B------:R-:W-:Y:S01]  /*95fe0*/  VIADD R9, R11.reuse, UR10 ;  /* 0x0000000a0b097c36 */ /* 0x040fe20008000000 */
[----:B------:R-:W-:Y:S01]  /*95ff0*/  ULDC UR10, c[0x0][0x248] ;  /* 0x00009200000a7ab9 */ /* 0x000fe20000000800 */
[----:B------:R0:W-:Y:S04]  /*96000*/  STL.64 [R1+0x1da8], R24 ;  /* 0x001da81801007387 */ /* 0x0001e80000100a00 */
[----:B------:R1:W-:Y:S01]  /*96010*/  STL.64 [R1+0x1dd8], R22 ;  /* 0x001dd81601007387 */ /* 0x0003e20000100a00 */
[----:B0-----:R-:W-:-:S02]  /*96020*/  IADD3 R24, P2, R11, R6, RZ ;  /* 0x000000060b187210 */ /* 0x001fc40007f5e0ff */
[----:B------:R-:W-:Y:S02]  /*96030*/  SHF.R.S32.HI R11, RZ, 0x1f, R9 ;  /* 0x0000001fff0b7819 */ /* 0x000fe40000011409 */
[----:B-1----:R-:W-:Y:S01]  /*96040*/  IADD3 R22, P1, R9, R0, RZ ;  /* 0x0000000009167210 */ /* 0x002fe20007f3e0ff */
[----:B------:R-:W-:-:S04]  /*96050*/  IMAD.X R25, R13, 0x1, R8, P2 ;  /* 0x000000010d197824 */ /* 0x000fc800010e0608 */
[----:B------:R-:W-:Y:S01]  /*96060*/  IMAD.X R23, R11, 0x1, R2, P1 ;  /* 0x000000010b177824 */ /* 0x000fe200008e0602 */
[----:B------:R0:W-:Y:S04]  /*96070*/  STL.64 [R1+0x1dd0], R24 ;  /* 0x001dd01801007387 */ /* 0x0001e80000100a00 */
[----:B------:R1:W-:Y:S01]  /*96080*/  STL.64 [R1+0x1e00], R22 ;  /* 0x001e001601007387 */ /* 0x0003e20000100a00 */
[C---:B0-----:R-:W-:Y:S02]  /*96090*/  IADD3 R24, P2, R9.reuse, R3, RZ ;  /* 0x0000000309187210 */ /* 0x041fe40007f5e0ff */
[----:B-1----:R-:W-:-:S03]  /*960a0*/  IADD3 R22, P1, R9, R5, RZ ;  /* 0x0000000509167210 */ /* 0x002fc60007f3e0ff */
[----:B------:R-:W-:Y:S01]  /*960b0*/  IMAD.X R25, R11, 0x1, R4, P2 ;  /* 0x000000010b197824 */ /* 0x000fe200010e0604 */
[----:B------:R-:W-:Y:S01]  /*960c0*/  IADD3 R12, P2, R9, R6, RZ ;  /* 0x00000006090c7210 */ /* 0x000fe20007f5e0ff */
[----:B------:R-:W-:Y:S02]  /*960d0*/  IMAD.X R23, R11, 0x1, R7, P1 ;  /* 0x000000010b177824 */ /* 0x000fe400008e0607 */
[----:B------:R-:W-:Y:S01]  /*960e0*/  VIADD R9, R9, UR10 ;  /* 0x0000000a09097c36 */ /* 0x000fe20008000000 */
[----:B------:R-:W-:Y:S01]  /*960f0*/  ULDC UR10, c[0x0][0x248] ;  /* 0x00009200000a7ab9 */ /* 0x000fe20000000800 */
[----:B------:R-:W-:Y:S01]  /*96100*/  IMAD.X R13, R11, 0x1, R8, P2 ;  /* 0x000000010b0d7824 */ /* 0x000fe200010e0608 */
[----:B------:R-:W-:Y:S04]  /*96110*/  STL.64 [R1+0x1df8], R24 ;  /* 0x001df81801007387 */ /* 0x000fe80000100a00 */
[----:B------:R0:W-:Y:S01]  /*96120*/  STL.64 [R1+0x1e28], R22 ;  /* 0x001e281601007387 */ /* 0x0001e20000100a00 */
[----:B------:R-:W-:-:S03]  /*96130*/  SHF.R.S32.HI R11, RZ, 0x1f, R9 ;  /* 0x0000001fff0b7819 */ /* 0x000fc60000011409 */
[----:B------:R1:W-:Y:S01]  /*96140*/  STL.64 [R1+0x1e58], R12 ;  /* 0x001e580c01007387 */ /* 0x0003e20000100a00 */
[C---:B0-----:R-:W-:Y:S02]  /*96150*/  IADD3 R22, P2, R9.reuse, R0, RZ ;  /* 0x0000000009167210 */ /* 0x041fe40007f5e0ff */
[----:B-1----:R-:W-:-:S03]  /*96160*/  IADD3 R12, P1, R9, R3, RZ ;  /* 0x00000003090c7210 */ /* 0x002fc60007f3e0ff */
[C---:B------:R-:W-:Y:S02]  /*96170*/  IMAD.X R23, R11.reuse, 0x1, R2, P2 ;  /* 0x000000010b177824 */ /* 0x040fe400010e0602 */
[----:B------:R-:W-:-:S03]  /*96180*/  IMAD.X R13, R11, 0x1, R4, P1 ;  /* 0x000000010b0d7824 */ /* 0x000fc600008e0604 */
[----:B------:R0:W-:Y:S04]  /*96190*/  STL.64 [R1+0x1e20], R22 ;  /* 0x001e201601007387 */ /* 0x0001e80000100a00 */
[----:B------:R1:W-:Y:S01]  /*961a0*/  STL.64 [R1+0x1e50], R12 ;  /* 0x001e500c01007387 */ /* 0x0003e20000100a00 */
[C---:B0-----:R-:W-:Y:S02]  /*961b0*/  IADD3 R22, P2, R9.reuse, R5, RZ ;  /* 0x0000000509167210 */ /* 0x041fe40007f5e0ff */
[C---:B-1----:R-:W-:Y:S01]  /*961c0*/  IADD3 R12, P1, R9.reuse, R6, RZ ;  /* 0x00000006090c7210 */ /* 0x042fe20007f3e0ff */
[----:B------:R-:W-:Y:S01]  /*961d0*/  VIADD R9, R9, UR10 ;  /* 0x0000000a09097c36 */ /* 0x000fe20008000000 */
[----:B------:R-:W-:Y:S01]  /*961e0*/  ULDC UR10, c[0x0][0x248] ;  /* 0x00009200000a7ab9 */ /* 0x000fe20000000800 */
[----:B------:R-:W-:-:S02]  /*961f0*/  IMAD.X R23, R11, 0x1, R7, P2 ;  /* 0x000000010b177824 */ /* 0x000fc400010e0607 */
[----:B------:R-:W-:Y:S01]  /*96200*/  IMAD.X R13, R11, 0x1, R8, P1 ;  /* 0x000000010b0d7824 */ /* 0x000fe200008e0608 */
[----:B------:R-:W-:Y:S02]  /*96210*/  SHF.R.S32.HI R11, RZ, 0x1f, R9 ;  /* 0x0000001fff0b7819 */ /* 0x000fe40000011409 */
        /* <DEDUP_REMOVED lines=61> */
[----:B------:R1:W-:Y:S04]  /*965f0*/  STL.64 [R1+0x1fc0], R12 ;  /* 0x001fc00c01007387 */ /* 0x0003e80000100a00 */
[----:B------:R3:W-:Y:S01]  /*96600*/  STL [R1+0x30c4], R3 ;  /* 0x0030c40301007387 */ /* 0x0007e20000100800 */
[----:B0-----:R-:W-:-:S02]  /*96610*/  IADD3 R22, P2, R9, R0, RZ ;  /* 0x0000000009167210 */ /* 0x001fc40007f5e0ff */
[----:B-1----:R-:W-:Y:S02]  /*96620*/  IADD3 R12, P1, R9, R3, RZ ;  /* 0x00000003090c7210 */ /* 0x002fe40007f3e0ff */
[----:B---3--:R-:W3:Y:S01]  /*96630*/  LDL R3, [R1+0x1b64] ;  /* 0x001b640001037983 */ /* 0x008ee20000100800 */
[C---:B------:R-:W-:Y:S02]  /*96640*/  IMAD.X R23, R11.reuse, 0x1, R2, P2 ;  /* 0x000000010b177824 */ /* 0x040fe400010e0602 */
[----:B------:R-:W-:Y:S01]  /*96650*/  IMAD.X R13, R11, 0x1, R4, P1 ;  /* 0x000000010b0d7824 */ /* 0x000fe200008e0604 */
[C---:B------:R-:W-:Y:S01]  /*96660*/  IADD3 R24, P2, R9.reuse, R5, RZ ;  /* 0x0000000509187210 */ /* 0x040fe20007f5e0ff */
[----:B------:R0:W-:Y:S04]  /*96670*/  STL [R1+0x30c8], R5 ;  /* 0x0030c80501007387 */ /* 0x0001e80000100800 */
[----:B0-----:R-:W2:Y:S04]  /*96680*/  LDL R5, [R1+0x1b60] ;  /* 0x001b600001057983 */ /* 0x001ea80000100800 */
[----:B------:R-:W-:Y:S04]  /*96690*/  STL.64 [R1+0x1f90], R22 ;  /* 0x001f901601007387 */ /* 0x000fe80000100a00 */
[----:B------:R0:W-:Y:S04]  /*966a0*/  STL.64 [R1+0x1fb8], R12 ;  /* 0x001fb80c01007387 */ /* 0x0001e80000100a00 */
[----:B0-----:R-:W4:Y:S04]  /*966b0*/  LDL.LU R13, [R1+0x3068] ;  /* 0x00306800010d7983 */ /* 0x001f280000300800 */
[----:B------:R0:W-:Y:S04]  /*966c0*/  STL [R1+0x30cc], R4 ;  /* 0x0030cc0401007387 */ /* 0x0001e80000100800 */
[----:B0-----:R-:W3:Y:S01]  /*966d0*/  LDL R4, [R1+0x106c] ;  /* 0x00106c0001047983 */ /* 0x001ee20000100800 */
[----:B------:R-:W-:-:S03]  /*966e0*/  IADD3 R22, P1, R9, R6, RZ ;  /* 0x0000000609167210 */ /* 0x000fc60007f3e0ff */
[----:B------:R0:W-:Y:S04]  /*966f0*/  STL [R1+0x30d0], R6 ;  /* 0x0030d00601007387 */ /* 0x0001e80000100800 */
[----:B0-----:R-:W4:Y:S01]  /*96700*/  LDL R6, [R1+0x1068] ;  /* 0x0010680001067983 */ /* 0x001f220000100800 */
[C---:B------:R-:W-:Y:S02]  /*96710*/  IMAD.X R25, R11.reuse, 0x1, R7, P2 ;  /* 0x000000010b197824 */ /* 0x040fe400010e0607 */
[----:B------:R-:W-:Y:S02]  /*96720*/  IMAD.X R23, R11, 0x1, R8, P1 ;  /* 0x000000010b177824 */ /* 0x000fe400008e0608 */
[----:B------:R-:W-:Y:S01]  /*96730*/  VIADD R12, R9, UR10 ;  /* 0x0000000a090c7c36 */ /* 0x000fe20008000000 */
[----:B------:R-:W-:Y:S04]  /*96740*/  STL [R1+0x30d4], R7 ;  /* 0x0030d40701007387 */ /* 0x000fe80000100800 */
[----:B------:R0:W-:Y:S04]  /*96750*/  STL [R1+0x30d8], R8 ;  /* 0x0030d80801007387 */ /* 0x0001e80000100800 */
[----:B------:R-:W-:Y:S04]  /*96760*/  STL.64 [R1+0x1fd8], R24 ;  /* 0x001fd81801007387 */ /* 0x000fe80000100a00 */
[----:B------:R-:W-:Y:S04]  /*96770*/  STL.64 [R1+0x1ff8], R22 ;  /* 0x001ff81601007387 */ /* 0x000fe80000100a00 */
[----:B------:R1:W-:Y:S01]  /*96780*/  STL [R1+0x30dc], R0 ;  /* 0x0030dc0001007387 */ /* 0x0003e20000100800 */
[----:B0-----:R-:W-:-:S03]  /*96790*/  IADD3 R8, P1, R12, R0, RZ ;  /* 0x000000000c087210 */ /* 0x001fc60007f3e0ff */
[----:B-1----:R-:W4:Y:S01]  /*967a0*/  LDL.LU R0, [R1+0x306c] ;  /* 0x00306c0001007983 */ /* 0x002f220000300800 */
[----:B------:R-:W-:-:S03]  /*967b0*/  SHF.R.S32.HI R7, RZ, 0x1f, R12 ;  /* 0x0000001fff077819 */ /* 0x000fc6000001140c */
[----:B------:R0:W-:Y:S02]  /*967c0*/  STL [R1+0x30e0], R2 ;  /* 0x0030e00201007387 */ /* 0x0001e40000100800 */
[----:B------:R-:W-:-:S05]  /*967d0*/  IMAD.X R9, R7, 0x1, R2, P1 ;  /* 0x0000000107097824 */ /* 0x000fca00008e0602 */
[----:B------:R-:W-:Y:S04]  /*967e0*/  STL.64 [R1+0x1fd0], R8 ;  /* 0x001fd00801007387 */ /* 0x000fe80000100a00 */
[----:B0-----:R-:W4:Y:S01]  /*967f0*/  LDL.LU R2, [R1+0x3070] ;  /* 0x0030700001027983 */ /* 0x001f220000300800 */
[----:B------:R-:W-:Y:S02]  /*96800*/  ISETP.LT.AND P3, PT, R26, UR14, !P3 ;  /* 0x0000000e1a007c0c */ /* 0x000fe4000df61270 */
[----:B------:R-:W-:-:S04]  /*96810*/  LOP3.LUT R29, R29, 0xf7ffffff, RZ, 0xc0, !PT ;  /* 0xf7ffffff1d1d7812 */ /* 0x000fc800078ec0ff */
[----:B------:R-:W-:-:S04]  /*96820*/  @P4 LOP3.LUT R29, R29, 0x8000000, RZ, 0xfc, !PT ;  /* 0x080000001d1d4812 */ /* 0x000fc800078efcff */
[----:B------:R-:W-:-:S04]  /*96830*/  LOP3.LUT R29, R29, 0xfbffffff, RZ, 0xc0, !PT ;  /* 0xfbffffff1d1d7812 */ /* 0x000fc800078ec0ff */
[----:B------:R-:W-:-:S04]  /*96840*/  @P3 LOP3.LUT R29, R29, 0x4000000, RZ, 0xfc, !PT ;  /* 0x040000001d1d3812 */ /* 0x000fc800078efcff */
[----:B------:R-:W-:Y:S02]  /*96850*/  LOP3.LUT R29, R29, 0xfdffffff, RZ, 0xc0, !PT ;  /* 0xfdffffff1d1d7812 */ /* 0x000fe400078ec0ff */
[----:B--2---:R-:W-:Y:S02]  /*96860*/  ISETP.LT.AND P1, PT, R5, UR12, !P0 ;  /* 0x0000000c05007c0c */ /* 0x004fe4000c721270 */
[----:B---3--:R-:W-:Y:S01]  /*96870*/  ISETP.LT.AND P2, PT, R4, UR13, !P0 ;  /* 0x0000000d04007c0c */ /* 0x008fe2000c741270 */
[----:B------:R-:W-:-:S12]  /*96880*/  ULDC.64 UR12, c[0x0][0x228] ;  /* 0x00008a00000c7ab9 */ /* 0x000fd80000000a00 */
[----:B------:R-:W-:Y:S02]  /*96890*/  @P2 LOP3.LUT R29, R29, 0x2000000, RZ, 0xfc, !PT ;  /* 0x020000001d1d2812 */ /* 0x000fe400078efcff */
[----:B------:R-:W-:Y:S01]  /*968a0*/  ISETP.LT.AND P2, PT, R3, UR16, !P0 ;  /* 0x0000001003007c0c */ /* 0x000fe2000c741270 */
[----:B------:R-:W-:Y:S01]  /*968b0*/  ULDC.64 UR16, c[0x0][0x228] ;  /* 0x00008a0000107ab9 */ /* 0x000fe20000000a00 */
[----:B------:R-:W-:-:S04]  /*968c0*/  LOP3.LUT R29, R29, 0xfeffffff, RZ, 0xc0, !PT ;  /* 0xfeffffff1d1d7812 */ /* 0x000fc800078ec0ff */
[----:B------:R-:W-:Y:S02]  /*968d0*/  @P1 LOP3.LUT R29, R29, 0x1000000, RZ, 0xfc, !PT ;  /* 0x010000001d1d1812 */ /* 0x000fe400078efcff */
[----:B----4-:R-:W-:Y:S02]  /*968e0*/  ISETP.LT.AND P1, PT, R6, UR12, !P0 ;  /* 0x0000000c06007c0c */ /* 0x010fe4000c721270 */
[----:B------:R-:W-:Y:S02]  /*968f0*/  LOP3.LUT R29, R29, 0xff7fffff, RZ, 0xc0, !PT ;  /* 0xff7fffff1d1d7812 */ /* 0x000fe400078ec0ff */
[----:B------:R-:W-:Y:S01]  /*96900*/  ISETP.GE.AND P0, PT, R13, UR21, PT ;  /* 0x000000150d007c0c */ /* 0x000fe2000bf06270 */
[----:B------:R-:W-:Y:S01]  /*96910*/  ULDC.64 UR20, c[0x0][0x228] ;  /* 0x00008a0000147ab9 */ /* 0x000fe20000000a00 */
[----:B------:R-:W-:Y:S02]  /*96920*/  @P2 LOP3.LUT R29, R29, 0x800000, RZ, 0xfc, !PT ;  /* 0x008000001d1d2812 */ /* 0x000fe400078efcff */
[----:B------:R-:W-:-:S02]  /*96930*/  ISETP.LT.AND P3, PT, R4, UR61, !P0 ;  /* 0x0000003d04007c0c */ /* 0x000fc4000c761270 */
[----:B------:R-:W-:Y:S02]  /*96940*/  ISETP.LT.AND P2, PT, R5, UR60, !P0 ;  /* 0x0000003c05007c0c */ /* 0x000fe4000c741270 */
[----:B------:R-:W-:Y:S02]  /*96950*/  LOP3.LUT R14, R14, 0x7fffffff, RZ, 0xc0, !PT ;  /* 0x7fffffff0e0e7812 */ /* 0x000fe400078ec0ff */
[----:B------:R-:W-:Y:S01]  /*96960*/  LOP3.LUT R29, R29, 0xffbfffff, RZ, 0xc0, !PT ;  /* 0xffbfffff1d1d7812 */ /* 0x000fe200078ec0ff */
[----:B------:R-:W-:Y:S01]  /*96970*/  ULDC UR60, c[0x0][0x228] ;  /* 0x00008a00003c7ab9 */ /* 0x000fe20000000800 */
[----:B------:R-:W-:Y:S02]  /*96980*/  ULDC UR61, c[0x0][0x228] ;  /* 0x00008a00003d7ab9 */ /* 0x000fe40000000800 */
[----:B------:R-:W-:-:S04]  /*96990*/  @P1 LOP3.LUT R29, R29, 0x400000, RZ, 0xfc, !PT ;  /* 0x004000001d1d1812 */ /* 0x000fc800078efcff */
[----:B------:R-:W-:Y:S02]  /*969a0*/  LOP3.LUT R29, R29, 0xffdfffff, RZ, 0xc0, !PT ;  /* 0xffdfffff1d1d7812 */ /* 0x000fe400078ec0ff */
[----:B------:R-:W-:Y:S02]  /*969b0*/  ISETP.LT.AND P1, PT, R3, UR59, !P0 ;  /* 0x0000003b03007c0c */ /* 0x000fe4000c721270 */
[----:B------:R-:W-:Y:S01]  /*969c0*/  @P3 LOP3.LUT R29, R29, 0x200000, RZ, 0xfc, !PT ;  /* 0x002000001d1d3812 */ /* 0x000fe200078efcff */
[----:B------:R-:W-:-:S03]  /*969d0*/  ULDC UR59, c[0x0][0x228] ;  /* 0x00008a00003b7ab9 */ /* 0x000fc60000000800 */
[----:B------:R-:W-:Y:S02]  /*969e0*/  LOP3.LUT R29, R29, 0xffefffff, RZ, 0xc0, !PT ;  /* 0xffefffff1d1d7812 */ /* 0x000fe400078ec0ff */
[----:B------:R-:W-:Y:S02]  /*969f0*/  ISETP.LT.AND P0, PT, R6, UR16, !P0 ;  /* 0x0000001006007c0c */ /* 0x000fe4000c701270 */
[----:B------:R-:W-:-:S04]  /*96a00*/  @P2 LOP3.LUT R29, R29, 0x100000, RZ, 0xfc, !PT ;  /* 0x001000001d1d2812 */ /* 0x000fc800078efcff */
[----:B------:R-:W-:-:S04]  /*96a10*/  LOP3.LUT R29, R29, 0xfff7ffff, RZ, 0xc0, !PT ;  /* 0xfff7ffff1d1d7812 */ /* 0x000fc800078ec0ff */
[----:B------:R-:W-:-:S04]  /*96a20*/  @P1 LOP3.LUT R29, R29, 0x80000, RZ, 0xfc, !PT ;  /* 0x000800001d1d1812 */ /* 0x000fc800078efcff */
[----:B------:R-:W-:-:S04]  /*96a30*/  LOP3.LUT R29, R29, 0xfffbffff, RZ, 0xc0, !PT ;  /* 0xfffbffff1d1d7812 */ /* 0x000fc800078ec0ff */
[----:B------:R-:W-:Y:S02]  /*96a40*/  @P0 LOP3.LUT R29, R29, 0x40000, RZ, 0xfc, !PT ;  /* 0x000400001d1d0812 */ /* 0x000fe400078efcff */
[----:B------:R-:W-:Y:S01]  /*96a50*/  ISETP.GE.AND P0, PT, R0, UR11, PT ;  /* 0x0000000b00007c0c */ /* 0x000fe2000bf06270 */
[----:B------:R-:W-:Y:S01]  /*96a60*/  ULDC.64 UR10, c[0x0][0x228] ;  /* 0x00008a00000a7ab9 */ /* 0x000fe20000000a00 */
[----:B------:R-:W2:Y:S02]  /*96a70*/  LDL.LU R0, [R1+0x3074] ;  /* 0x0030740001007983 */ /* 0x000ea40000300800 */
[----:B------:R-:W-:Y:S02]  /*96a80*/  ISETP.LT.AND P3, PT, R4, UR56, !P0 ;  /* 0x0000003804007c0c */ /* 0x000fe4000c761270 */
[----:B------:R-:W-:Y:S02]  /*96a90*/  ISETP.LT.AND P2, PT, R5, UR57, !P0 ;  /* 0x0000003905007c0c */ /* 0x000fe4000c741270 */
[----:B------:R-:W-:-:S02]  /*96aa0*/  LOP3.LUT R29, R29, 0xfffdffff, RZ, 0xc0, !PT ;  /* 0xfffdffff1d1d7812 */ /* 0x000fc400078ec0ff */
[----:B------:R-:W-:Y:S01]  /*96ab0*/  ISETP.LT.AND P1, PT, R3, UR58, !P0 ;  /* 0x0000003a03007c0c */ /* 0x000fe2000c721270 */
[----:B------:R-:W-:Y:S01]  /*96ac0*/  ULDC UR56, c[0x0][0x228] ;  /* 0x00008a0000387ab9 */ /* 0x000fe20000000800 */
[----:B------:R-:W-:-:S05]  /*96ad0*/  ULDC UR57, c[0x0][0x228] ;  /* 0x00008a0000397ab9 */ /* 0x000fca0000000800 */
        /* <DEDUP_REMOVED lines=11> */
[----:B------:R-:W3:Y:S04]  /*96b90*/  LDL.LU R2, [R1+0x3078] ;  /* 0x0030780001027983 */ /* 0x000ee80000300800 */
[----:B------:R-:W4:Y:S01]  /*96ba0*/  LDL.LU R7, [R1+0x307c] ;  /* 0x00307c0001077983 */ /* 0x000f220000300800 */
[----:B------:R-:W-:Y:S02]  /*96bb0*/  ISETP.LT.AND P3, PT, R4, UR53, !P0 ;  /* 0x0000003504007c0c */ /* 0x000fe4000c761270 */
[----:B------:R-:W-:-:S02]  /*96bc0*/  ISETP.LT.AND P2, PT, R5, UR54, !P0 ;  /* 0x0000003605007c0c */ /* 0x000fc4000c741270 */
[----:B------:R-:W-:Y:S02]  /*96bd0*/  LOP3.LUT R29, R29, 0xffffdfff, RZ, 0xc0, !PT ;  /* 0xffffdfff1d1d7812 */ /* 0x000fe400078ec0ff */
[----:B------:R-:W-:Y:S01]  /*96be0*/  ISETP.LT.AND P1, PT, R3, UR55, !P0 ;  /* 0x0000003703007c0c */ /* 0x000fe2000c721270 */
[----:B------:R-:W-:Y:S01]  /*96bf0*/  ULDC UR54, c[0x0][0x228] ;  /* 0x00008a0000367ab9 */ /* 0x000fe20000000800 */
[----:B------:R-:W-:Y:S01]  /*96c00*/  LOP3.LUT R15, R15, 0x7fffffff, RZ, 0xc0, !PT ;  /* 0x7fffffff0f0f7812 */ /* 0x000fe200078ec0ff */
[----:B------:R-:W-:-:S04]  /*96c10*/  ULDC UR53, c[0x0][0x228] ;  /* 0x00008a0000357ab9 */ /* 0x000fc80000000800 */
[----:B------:R-:W-:Y:S01]  /*96c20*/  @P3 LOP3.LUT R29, R29, 0x2000, RZ, 0xfc, !PT ;  /* 0x000020001d1d3812 */ /* 0x000fe200078efcff */
[----:B------:R-:W-:-:S03]  /*96c30*/  ULDC UR55, c[0x0][0x228] ;  /* 0x00008a0000377ab9 */ /* 0x000fc60000000800 */
[----:B------:R-:W-:Y:S02]  /*96c40*/  LOP3.LUT R29, R29, 0xffffefff, RZ, 0xc0, !PT ;  /* 0xffffefff1d1d7812 */ /* 0x000fe400078ec0ff */
[----:B------:R-:W-:Y:S01]  /*96c50*/  ISETP.LT.AND P0, PT, R6, UR10, !P0 ;  /* 0x0000000a06007c0c */ /* 0x000fe2000c701270 */
[----:B------:R-:W-:Y:S01]  /*96c60*/  ULDC UR10, c[0x0][0x228] ;  /* 0x00008a00000a7ab9 */ /* 0x000fe20000000800 */
[----:B------:R-:W-:-:S04]  /*96c70*/  @P2 LOP3.LUT R29, R29, 0x1000, RZ, 0xfc, !PT ;  /* 0x000010001d1d2812 */ /* 0x000fc800078efcff */
[----:B------:R-:W-:-:S04]  /*96c80*/  LOP3.LUT R29, R29, 0xfffff7ff, RZ, 0xc0, !PT ;  /* 0xfffff7ff1d1d7812 */ /* 0x000fc800078ec0ff */
[----:B------:R-:W-:-:S04]  /*96c90*/  @P1 LOP3.LUT R29, R29, 0x800, RZ, 0xfc, !PT ;  /* 0x000008001d1d1812 */ /* 0x000fc800078efcff */
[----:B------:R-:W-:-:S04]  /*96ca0*/  LOP3.LUT R29, R29, 0xfffffbff, RZ, 0xc0, !PT ;  /* 0xfffffbff1d1d7812 */ /* 0x000fc800078ec0ff */
[----:B------:R-:W-:-:S04]  /*96cb0*/  @P0 LOP3.LUT R29, R29, 0x400, RZ, 0xfc, !PT ;  /* 0x000004001d1d0812 */ /* 0x000fc800078efcff */
[----:B------:R-:W-:Y:S02]  /*96cc0*/  LOP3.LUT R29, R29, 0xfffffdff, RZ, 0xc0, !PT ;  /* 0xfffffdff1d1d7812 */ /* 0x000fe400078ec0ff */
[----:B--2---:R-:W-:Y:S01]  /*96cd0*/  ISETP.GE.AND P0, PT, R0, UR13, PT ;  /* 0x0000000d00007c0c */ /* 0x004fe2000bf06270 */
[----:B------:R-:W-:Y:S01]  /*96ce0*/  ULDC.64 UR12, c[0x0][0x228] ;  /* 0x00008a00000c7ab9 */ /* 0x000fe20000000a00 */
[----:B------:R-:W2:Y:S02]  /*96cf0*/  LDL.LU R0, [R1] ;  /* 0x0000000001007983 */ /* 0x000ea40000300800 */
[----:B------:R-:W-:Y:S02]  /*96d00*/  ISETP.LT.AND P3, PT, R4, UR26, !P0 ;  /* 0x0000001a04007c0c */ /* 0x000fe4000c761270 */
[----:B------:R-:W-:Y:S02]  /*96d10*/  ISETP.LT.AND P2, PT, R5, UR27, !P0 ;  /* 0x0000001b05007c0c */ /* 0x000fe4000c741270 */
[----:B------:R-:W-:Y:S01]  /*96d20*/  ISETP.LT.AND P1, PT, R3, UR28, !P0 ;  /* 0x0000001c03007c0c */ /* 0x000fe2000c721270 */
[----:B------:R-:W-:-:S08]  /*96d30*/  ULDC UR26, c[0x0][0x228] ;  /* 0x00008a00001a7ab9 */ /* 0x000fd00000000800 */
        /* <DEDUP_REMOVED lines=9> */
[----:B------:R-:W-:Y:S02]  /*96dd0*/  @P0 LOP3.LUT R29, R29, 0x40, RZ, 0xfc, !PT ;  /* 0x000000401d1d0812 */ /* 0x000fe400078efcff */
[----:B---3--:R-:W-:Y:S01]  /*96de0*/  ISETP.GE.AND P0, PT, R2, UR17, PT ;  /* 0x0000001102007c0c */ /* 0x008fe2000bf06270 */
[----:B------:R-:W-:Y:S01]  /*96df0*/  ULDC.64 UR16, c[0x0][0x228] ;  /* 0x00008a0000107ab9 */ /* 0x000fe20000000a00 */
[----:B------:R-:W3:Y:S02]  /*96e00*/  LDL.LU R2, [R1+0x3080] ;  /* 0x0030800001027983 */ /* 0x000ee40000300800 */
[----:B------:R-:W-:Y:S02]  /*96e10*/  ISETP.LT.AND P3, PT, R4, UR25, !P0 ;  /* 0x0000001904007c0c */ /* 0x000fe4000c761270 */
[----:B------:R-:W-:Y:S02]  /*96e20*/  ISETP.LT.AND P2, PT, R5, UR51, !P0 ;  /* 0x0000003305007c0c */ /* 0x000fe4000c741270 */
[----:B------:R-:W-:-:S02]  /*96e30*/  LOP3.LUT R29, R29, 0xffffffdf, RZ, 0xc0, !PT ;  /* 0xffffffdf1d1d7812 */ /* 0x000fc400078ec0ff */
[----:B------:R-:W-:Y:S01]  /*96e40*/  ISETP.LT.AND P1, PT, R3, UR52, !P0 ;  /* 0x0000003403007c0c */ /* 0x000fe2000c721270 */
[----:B------:R-:W-:-:S06]  /*96e50*/  ULDC UR51, c[0x0][0x228] ;  /* 0x00008a0000337ab9 */ /* 0x000fcc0000000800 */
        /* <DEDUP_REMOVED lines=10> */
[----:B----4-:R-:W-:Y:S01]  /*96f00*/  ISETP.GE.AND P0, PT, R7, UR21, PT ;  /* 0x0000001507007c0c */ /* 0x010fe2000bf06270 */
[----:B------:R-:W-:Y:S01]  /*96f10*/  ULDC.64 UR20, c[0x0][0x228] ;  /* 0x00008a0000147ab9 */ /* 0x000fe20000000a00 */
[----:B------:R-:W4:Y:S02]  /*96f20*/  LDL.LU R7, [R1+0x3084] ;  /* 0x0030840001077983 */ /* 0x000f240000300800 */
[----:B------:R-:W-:Y:S02]  /*96f30*/  ISETP.LT.AND P3, PT, R4, UR49, !P0 ;  /* 0x0000003104007c0c */ /* 0x000fe4000c761270 */
[----:B------:R-:W-:Y:S02]  /*96f40*/  ISETP.LT.AND P1, PT, R3, UR50, !P0 ;  /* 0x0000003203007c0c */ /* 0x000fe4000c721270 */
[----:B------:R-:W-:-:S02]  /*96f50*/  ISETP.LT.AND P2, PT, R5, UR48, !P0 ;  /* 0x0000003005007c0c */ /* 0x000fc4000c741270 */
[----:B------:R-:W-:Y:S02]  /*96f60*/  LOP3.LUT R29, R29, 0xfffffffd, RZ, 0xc0, !PT ;  /* 0xfffffffd1d1d7812 */ /* 0x000fe400078ec0ff */
[----:B------:R-:W-:Y:S01]  /*96f70*/  ISETP.LT.AND P0, PT, R6, UR16, !P0 ;  /* 0x0000001006007c0c */ /* 0x000fe2000c701270 */
[----:B------:R-:W-:Y:S01]  /*96f80*/  ULDC UR16, c[0x0][0x228] ;  /* 0x00008a0000107ab9 */ /* 0x000fe20000000800 */
[----:B------:R-:W-:Y:S01]  /*96f90*/  ULDC UR50, c[0x0][0x228] ;  /* 0x00008a0000327ab9 */ /* 0x000fe20000000800 */
[----:B--2---:R-:W-:Y:S02]  /*96fa0*/  LOP3.LUT R0, R0, 0x7fffffff, RZ, 0xc0, !PT ;  /* 0x7fffffff00007812 */ /* 0x004fe400078ec0ff */
[----:B------:R-:W-:Y:S02]  /*96fb0*/  @P3 LOP3.LUT R29, R29, 0x2, RZ, 0xfc, !PT ;  /* 0x000000021d1d3812 */ /* 0x000fe400078efcff */
[----:B------:R-:W-:Y:S01]  /*96fc0*/  LOP3.LUT R16, R16, 0x7fffffff, RZ, 0xc0, !PT ;  /* 0x7fffffff10107812 */ /* 0x000fe200078ec0ff */
[----:B------:R-:W0:Y:S01]  /*96fd0*/  S2UR UR25, SR_CgaCtaId ;  /* 0x00000000001979c3 */ /* 0x000e220000008800 */
[----:B------:R-:W-:-:S02]  /*96fe0*/  @P1 LOP3.LUT R0, R0, 0x80000000, RZ, 0xfc, !PT ;  /* 0x8000000000001812 */ /* 0x000fc400078efcff */
[----:B------:R-:W-:Y:S01]  /*96ff0*/  LOP3.LUT R29, R29, 0xfffffffe, RZ, 0xc0, !PT ;  /* 0xfffffffe1d1d7812 */ /* 0x000fe200078ec0ff */
[----:B------:R-:W-:Y:S01]  /*97000*/  UMOV UR28, 0x400 ;  /* 0x00000400001c7882 */ /* 0x000fe20000000000 */
[----:B------:R-:W-:Y:S01]  /*97010*/  ULDC UR49, c[0x0][0x228] ;  /* 0x00008a0000317ab9 */ /* 0x000fe20000000800 */
[----:B------:R-:W-:Y:S02]  /*97020*/  LOP3.LUT R0, R0, 0xbfffffff, RZ, 0xc0, !PT ;  /* 0xbfffffff00007812 */ /* 0x000fe400078ec0ff */
[----:B------:R-:W-:Y:S01]  /*97030*/  @P2 LOP3.LUT R29, R29, 0x1, RZ, 0xfc, !PT ;  /* 0x000000011d1d2812 */ /* 0x000fe200078efcff */
[----:B------:R-:W-:Y:S01]  /*97040*/  ULDC UR48, c[0x0][0x228] ;  /* 0x00008a0000307ab9 */ /* 0x000fe20000000800 */
[----:B------:R-:W-:-:S03]  /*97050*/  @P0 LOP3.LUT R0, R0, 0x40000000, RZ, 0xfc, !PT ;  /* 0x4000000000000812 */ /* 0x000fc600078efcff */
[----:B------:R-:W-:Y:S01]  /*97060*/  STL [R1+0x4], R29 ;  /* 0x0000041d01007387 */ /* 0x000fe20000100800 */
[----:B------:R-:W-:Y:S02]  /*97070*/  LOP3.LUT R0, R0, 0xdfffffff, RZ, 0xc0, !PT ;  /* 0xdfffffff00007812 */ /* 0x000fe400078ec0ff */
[----:B---3--:R-:W-:Y:S01]  /*97080*/  ISETP.GE.AND P0, PT, R2, UR11, PT ;  /* 0x0000000b02007c0c */ /* 0x008fe2000bf06270 */
[----:B------:R-:W-:Y:S01]  /*97090*/  ULDC UR11, c[0x0][0x228] ;  /* 0x00008a00000b7ab9 */ /* 0x000fe20000000800 */
[----:B------:R-:W2:Y:S02]  /*970a0*/  LDL.LU R2, [R1+0x3088] ;  /* 0x0030880001027983 */ /* 0x000ea40000300800 */
[----:B------:R-:W-:Y:S02]  /*970b0*/  ISETP.LT.AND P3, PT, R4, UR23, !P0 ;  /* 0x0000001704007c0c */ /* 0x000fe4000c761270 */
[----:B------:R-:W-:Y:S02]  /*970c0*/  ISETP.LT.AND P2, PT, R5, UR22, !P0 ;  /* 0x0000001605007c0c */ /* 0x000fe4000c741270 */
[----:B------:R-:W-:-:S09]  /*970d0*/  ISETP.LT.AND P1, PT, R3, UR33, !P0 ;  /* 0x0000002103007c0c */ /* 0x000fd2000c721270 */
[----:B------:R-:W-:Y:S01]  /*970e0*/  @P3 LOP3.LUT R0, R0, 0x20000000, RZ, 0xfc, !PT ;  /* 0x2000000000003812 */ /* 0x000fe200078efcff */
[----:B------:R-:W-:-:S03]  /*970f0*/  ULDC.64 UR22, c[0x0][0x228] ;  /* 0x00008a0000167ab9 */ /* 0x000fc60000000a00 */
        /* <DEDUP_REMOVED lines=9> */
[----:B------:R-:W-:Y:S01]  /*97190*/  ULDC UR15, c[0x0][0x228] ;  /* 0x00008a00000f7ab9 */ /* 0x000fe20000000800 */
[----:B------:R-:W3:Y:S02]  /*971a0*/  LDL.LU R7, [R1+0x308c] ;  /* 0x00308c0001077983 */ /* 0x000ee40000300800 */
[----:B------:R-:W-:Y:S02]  /*971b0*/  ISETP.LT.AND P3, PT, R4, UR5, !P0 ;  /* 0x0000000504007c0c */ /* 0x000fe4000c761270 */
[----:B------:R-:W-:Y:S02]  /*971c0*/  ISETP.LT.AND P2, PT, R5, UR9, !P0 ;  /* 0x0000000905007c0c */ /* 0x000fe4000c741270 */
[----:B------:R-:W-:-:S02]  /*971d0*/  LOP3.LUT R0, R0, 0xfdffffff, RZ, 0xc0, !PT ;  /* 0xfdffffff00007812 */ /* 0x000fc400078ec0ff */
[----:B------:R-:W-:Y:S01]  /*971e0*/  ISETP.LT.AND P1, PT, R3, UR32, !P0 ;  /* 0x0000002003007c0c */ /* 0x000fe2000c721270 */
[----:B------:R-:W-:Y:S01]  /*971f0*/  ULDC UR9, c[0x0][0x228] ;  /* 0x00008a0000097ab9 */ /* 0x000fe20000000800 */
[----:B------:R-:W-:-:S05]  /*97200*/  ULDC UR5, c[0x0][0x228] ;  /* 0x00008a0000057ab9 */ /* 0x000fca0000000800 */
        /* <DEDUP_REMOVED lines=20> */
[----:B------:R-:W-:Y:S02]  /*97350*/  ISETP.LT.AND P0, PT, R6, UR32, !P0 ;  /* 0x0000002006007c0c */ /* 0x000fe4000c701270 */
[----:B------:R-:W-:-:S04]  /*97360*/  @P2 LOP3.LUT R0, R0, 0x100000, RZ, 0xfc, !PT ;  /* 0x0010000000002812 */ /* 0x000fc800078efcff */
[----:B------:R-:W-:-:S04]  /*97370*/  LOP3.LUT R0, R0, 0xfff7ffff, RZ, 0xc0, !PT ;  /* 0xfff7ffff00007812 */ /* 0x000fc800078ec0ff */
[----:B------:R-:W-:-:S04]  /*97380*/  @P1 LOP3.LUT R0, R0, 0x80000, RZ, 0xfc, !PT ;  /* 0x0008000000001812 */ /* 0x000fc800078efcff */
[----:B------:R-:W-:-:S04]  /*97390*/  LOP3.LUT R0, R0, 0xfffbffff, RZ, 0xc0, !PT ;  /* 0xfffbffff00007812 */ /* 0x000fc800078ec0ff */
[----:B------:R-:W-:Y:S02]  /*973a0*/  @P0 LOP3.LUT R0, R0, 0x40000, RZ, 0xfc, !PT ;  /* 0x0004000000000812 */ /* 0x000fe400078efcff */
[----:B---3--:R-:W-:Y:S01]  /*973b0*/  ISETP.GE.AND P0, PT, R7, UR17, PT ;  /* 0x0000001107007c0c */ /* 0x008fe2000bf06270 */
[----:B------:R-:W-:Y:S01]  /*973c0*/  ULDC UR17, c[0x0][0x228] ;  /* 0x00008a0000117ab9 */ /* 0x000fe20000000800 */
[----:B------:R-:W3:Y:S02]  /*973d0*/  LDL.LU R7, [R1+0x3094] ;  /* 0x0030940001077983 */ /* 0x000ee40000300800 */
[----:B------:R-:W-:Y:S02]  /*973e0*/  ISETP.LT.AND P3, PT, R4, UR36, !P0 ;  /* 0x0000002404007c0c */ /* 0x000fe4000c761270 */
[----:B------:R-:W-:Y:S02]  /*973f0*/  ISETP.LT.AND P2, PT, R5, UR18, !P0 ;  /* 0x0000001205007c0c */ /* 0x000fe4000c741270 */
[----:B------:R-:W-:-:S02]  /*97400*/  LOP3.LUT R0, R0, 0xfffdffff, RZ, 0xc0, !PT ;  /* 0xfffdffff00007812 */ /* 0x000fc400078ec0ff */
[----:B------:R-:W-:Y:S01]  /*97410*/  ISETP.LT.AND P1, PT, R3, UR19, !P0 ;  /* 0x0000001303007c0c */ /* 0x000fe2000c721270 */
[----:B------:R-:W-:Y:S01]  /*97420*/  ULDC.64 UR36, c[0x0][0x228] ;  /* 0x00008a0000247ab9 */ /* 0x000fe20000000a00 */
        /* <DEDUP_REMOVED lines=48> */
[----:B------:R-:W2:Y:S02]  /*97730*/  LDL.LU R2, [R1+0x30a0] ;  /* 0x0030a00001027983 */ /* 0x000ea40000300800 */
[----:B------:R-:W-:Y:S02]  /*97740*/  ISETP.LT.AND P3, PT, R4, UR41, !P0 ;  /* 0x0000002904007c0c */ /* 0x000fe4000c761270 */
[----:B------:R-:W-:Y:S02]  /*97750*/  ISETP.LT.AND P2, PT, R5, UR42, !P0 ;  /* 0x0000002a05007c0c */ /* 0x000fe4000c741270 */
[----:B------:R-:W-:Y:S01]  /*97760*/  ISETP.LT.AND P1, PT, R3, UR40, !P0 ;  /* 0x0000002803007c0c */ /* 0x000fe2000c721270 */
[----:B------:R-:W-:-:S08]  /*97770*/  ULDC UR41, c[0x0][0x228] ;  /* 0x00008a0000297ab9 */ /* 0x000fd00000000800 */
[----:B------:R-:W-:Y:S01]  /*97780*/  @P3 LOP3.LUT R0, R0, 0x20, RZ, 0xfc, !PT ;  /* 0x0000002000003812 */ /* 0x000fe200078efcff */
[----:B------:R-:W-:Y:S01]  /*97790*/  ULDC UR42, c[0x0][0x228] ;  /* 0x00008a00002a7ab9 */ /* 0x000fe20000000800 */
[----:B------:R-:W-:Y:S02]  /*977a0*/  ULDC UR40, c[0x0][0x228] ;  /* 0x00008a0000287ab9 */ /* 0x000fe40000000800 */
        /* <DEDUP_REMOVED lines=9> */
[----:B------:R-:W-:-:S03]  /*97840*/  ULDC.64 UR34, c[0x0][0x228] ;  /* 0x00008a0000227ab9 */ /* 0x000fc60000000a00 */
[----:B------:R-:W-:Y:S02]  /*97850*/  ISETP.LT.AND P3, PT, R4, UR45, !P0 ;  /* 0x0000002d04007c0c */ /* 0x000fe4000c761270 */
[----:B------:R-:W-:Y:S02]  /*97860*/  ISETP.LT.AND P2, PT, R5, UR44, !P0 ;  /* 0x0000002c05007c0c */ /* 0x000fe4000c741270 */
[----:B------:R-:W-:Y:S02]  /*97870*/  LOP3.LUT R0, R0, 0xfffffffd, RZ, 0xc0, !PT ;  /* 0xfffffffd00007812 */ /* 0x000fe400078ec0ff */
[----:B------:R-:W-:Y:S01]  /*97880*/  ISETP.LT.AND P1, PT, R3, UR43, !P0 ;  /* 0x0000002b03007c0c */ /* 0x000fe2000c721270 */
[----:B------:R-:W-:Y:S01]  /*97890*/  ULDC UR45, c[0x0][0x228] ;  /* 0x00008a00002d7ab9 */ /* 0x000fe20000000800 */
[----:B------:R-:W-:-:S05]  /*978a0*/  ULDC UR44, c[0x0][0x228] ;  /* 0x00008a00002c7ab9 */ /* 0x000fca0000000800 */
[----:B------:R-:W-:Y:S01]  /*978b0*/  @P3 LOP3.LUT R0, R0, 0x2, RZ, 0xfc, !PT ;  /* 0x0000000200003812 */ /* 0x000fe200078efcff */
[----:B------:R-:W-:-:S03]  /*978c0*/  ULDC UR43, c[0x0][0x228] ;  /* 0x00008a00002b7ab9 */ /* 0x000fc60000000800 */
[----:B------:R-:W-:-:S04]  /*978d0*/  LOP3.LUT R0, R0, 0xfffffffe, RZ, 0xc0, !PT ;  /* 0xfffffffe00007812 */ /* 0x000fc800078ec0ff */
[----:B------:R-:W-:-:S05]  /*978e0*/  @P2 LOP3.LUT R0, R0, 0x1, RZ, 0xfc, !PT ;  /* 0x0000000100002812 */ /* 0x000fca00078efcff */
[----:B------:R1:W-:Y:S04]  /*978f0*/  STL [R1], R0 ;  /* 0x0000000001007387 */ /* 0x0003e80000100800 */
[----:B-1----:R-:W3:Y:S01]  /*97900*/  LDL.LU R0, [R1+0x30a4] ;  /* 0x0030a40001007983 */ /* 0x002ee20000300800 */
[----:B------:R-:W-:Y:S02]  /*97910*/  ISETP.LT.AND P0, PT, R6, UR32, !P0 ;  /* 0x0000002006007c0c */ /* 0x000fe4000c701270 */
[----:B------:R-:W-:Y:S01]  /*97920*/  @P1 LOP3.LUT R14, R14, 0x80000000, RZ, 0xfc, !PT ;  /* 0x800000000e0e1812 */ /* 0x000fe200078efcff */
[----:B------:R-:W-:-:S03]  /*97930*/  ULDC UR32, c[0x0][0x228] ;  /* 0x00008a0000207ab9 */ /* 0x000fc60000000800 */
[----:B------:R-:W-:-:S07]  /*97940*/  LOP3.LUT R14, R14, 0xbfffffff, RZ, 0xc0, !PT ;  /* 0xbfffffff0e0e7812 */ /* 0x000fce00078ec0ff */
        /* <DEDUP_REMOVED lines=11> */
[----:B0-----:R-:W-:Y:S01]  /*97a00*/  ULEA UR25, UR25, UR28, 0x18 ;  /* 0x0000001c19197291 */ /* 0x001fe2000f8ec03f */
[----:B------:R-:W-:Y:S01]  /*97a10*/  ULDC UR47, c[0x0][0x228] ;  /* 0x00008a00002f7ab9 */ /* 0x000fe20000000800 */
        /* <DEDUP_REMOVED lines=8> */
[----:B---3--:R-:W-:Y:S02]  /*97aa0*/  ISETP.GE.AND P0, PT, R0, UR39, PT ;  /* 0x0000002700007c0c */ /* 0x008fe4000bf06270 */
        /* <DEDUP_REMOVED lines=18> */
[----:B--2---:R-:W-:Y:S02]  /*97bd0*/  ISETP.GE.AND P0, PT, R2, UR31, PT ;  /* 0x0000001f02007c0c */ /* 0x004fe4000bf06270 */
[----:B------:R-:W2:Y:S02]  /*97be0*/  LDL.LU R2, [R1+0x30b0] ;  /* 0x0030b00001027983 */ /* 0x000ea40000300800 */
[----:B------:R-:W-:Y:S02]  /*97bf0*/  ISETP.LT.AND P3, PT, R4, UR34, !P0 ;  /* 0x0000002204007c0c */ /* 0x000fe4000c761270 */
[----:B------:R-:W-:Y:S02]  /*97c00*/  ISETP.LT.AND P2, PT, R5, UR32, !P0 ;  /* 0x0000002005007c0c */ /* 0x000fe4000c741270 */
[----:B------:R-:W-:Y:S01]  /*97c10*/  ISETP.LT.AND P1, PT, R3, UR30, !P0 ;  /* 0x0000001e03007c0c */ /* 0x000fe2000c721270 */
[----:B------:R-:W-:-:S08]  /*97c20*/  ULDC UR34, c[0x0][0x228] ;  /* 0x00008a0000227ab9 */ /* 0x000fd00000000800 */
[----:B------:R-:W-:Y:S01]  /*97c30*/  @P3 LOP3.LUT R14, R14, 0x200000, RZ, 0xfc, !PT ;  /* 0x002000000e0e3812 */ /* 0x000fe200078efcff */
[----:B------:R-:W-:Y:S01]  /*97c40*/  ULDC UR32, c[0x0][0x228] ;  /* 0x00008a0000207ab9 */ /* 0x000fe20000000800 */
[----:B------:R-:W-:Y:S02]  /*97c50*/  ULDC.64 UR30, c[0x0][0x228] ;  /* 0x00008a00001e7ab9 */ /* 0x000fe40000000a00 */
        /* <DEDUP_REMOVED lines=14> */
[----:B------:R-:W-:Y:S01]  /*97d40*/  ULDC UR34, c[0x0][0x228] ;  /* 0x00008a0000227ab9 */ /* 0x000fe20000000800 */
[----:B------:R-:W-:-:S05]  /*97d50*/  ULDC.64 UR32, c[0x0][0x228] ;  /* 0x00008a0000207ab9 */ /* 0x000fca0000000a00 */
        /* <DEDUP_REMOVED lines=16> */
[----:B------:R-:W-:-:S08]  /*97e60*/  ULDC.64 UR34, c[0x0][0x228] ;  /* 0x00008a0000227ab9 */ /* 0x000fd00000000a00 */
[----:B------:R-:W-:Y:S02]  /*97e70*/  @P3 LOP3.LUT R14, R14, 0x2000, RZ, 0xfc, !PT ;  /* 0x000020000e0e3812 */ /* 0x000fe400078efcff */
[----:B------:R-:W-:Y:S01]  /*97e80*/  LOP3.LUT R17, R17, 0x7fffffff, RZ, 0xc0, !PT ;  /* 0x7fffffff11117812 */ /* 0x000fe200078ec0ff */
[----:B------:R-:W-:Y:S01]  /*97e90*/  ULDC UR61, c[0x0][0x228] ;  /* 0x00008a00003d7ab9 */ /* 0x000fe20000000800 */
[----:B------:R-:W-:Y:S01]  /*97ea0*/  ULDC UR59, c[0x0][0x228] ;  /* 0x00008a00003b7ab9 */ /* 0x000fe20000000800 */
[----:B------:R-:W-:Y:S02]  /*97eb0*/  LOP3.LUT R14, R14, 0xffffefff, RZ, 0xc0, !PT ;  /* 0xffffefff0e0e7812 */ /* 0x000fe400078ec0ff */
[----:B------:R-:W-:Y:S02]  /*97ec0*/  ISETP.LT.AND P0, PT, R6, UR32, !P0 ;  /* 0x0000002006007c0c */ /* 0x000fe4000c701270 */
[----:B------:R-:W-:-:S04]  /*97ed0*/  @P2 LOP3.LUT R14, R14, 0x1000, RZ, 0xfc, !PT ;  /* 0x000010000e0e2812 */ /* 0x000fc800078efcff */
[----:B------:R-:W-:-:S04]  /*97ee0*/  LOP3.LUT R14, R14, 0xfffff7ff, RZ, 0xc0, !PT ;  /* 0xfffff7ff0e0e7812 */ /* 0x000fc800078ec0ff */
[----:B------:R-:W-:-:S04]  /*97ef0*/  @P1 LOP3.LUT R14, R14, 0x800, RZ, 0xfc, !PT ;  /* 0x000008000e0e1812 */ /* 0x000fc800078efcff */
[----:B------:R-:W-:-:S04]  /*97f00*/  LOP3.LUT R14, R14, 0xfffffbff, RZ, 0xc0, !PT ;  /* 0xfffffbff0e0e7812 */ /* 0x000fc800078ec0ff */
[----:B------:R-:W-:Y:S02]  /*97f10*/  @P0 LOP3.LUT R14, R14, 0x400, RZ, 0xfc, !PT ;  /* 0x000004000e0e0812 */ /* 0x000fe400078efcff */
[----:B---3--:R-:W-:Y:S02]  /*97f20*/  ISETP.GE.AND P0, PT, R0, UR37, PT ;  /* 0x0000002500007c0c */ /* 0x008fe4000bf06270 */
[----:B------:R-:W3:Y:S04]  /*97f30*/  LDL.LU R0, [R1+0x30bc] ;  /* 0x0030bc0001007983 */ /* 0x000ee80000300800 */
[----:B------:R-:W4:Y:S01]  /*97f40*/  LDL R8, [R1+0x1060] ;  /* 0x0010600001087983 */ /* 0x000f220000100800 */
[----:B------:R-:W-:Y:S02]  /*97f50*/  ISETP.LT.AND P3, PT, R4, UR36, !P0 ;  /* 0x0000002404007c0c */ /* 0x000fe4000c761270 */
[----:B------:R-:W-:-:S02]  /*97f60*/  ISETP.LT.AND P2, PT, R5, UR58, !P0 ;  /* 0x0000003a05007c0c */ /* 0x000fc4000c741270 */
[----:B------:R-:W-:Y:S02]  /*97f70*/  LOP3.LUT R14, R14, 0xfffffdff, RZ, 0xc0, !PT ;  /* 0xfffffdff0e0e7812 */ /* 0x000fe400078ec0ff */
        /* <DEDUP_REMOVED lines=14> */
[----:B------:R-:W-:-:S03]  /*98060*/  ULDC UR39, c[0x0][0x228] ;  /* 0x00008a0000277ab9 */ /* 0x000fc60000000800 */
        /* <DEDUP_REMOVED lines=13> */
[----:B---3--:R-:W-:Y:S01]  /*98140*/  ISETP.GE.AND P0, PT, R0, UR31, PT ;  /* 0x0000001f00007c0c */ /* 0x008fe2000bf06270 */
[----:B----4-:R-:W-:Y:S01]  /*98150*/  VIADD R9, R8, 0x93 ;  /* 0x0000009308097836 */ /* 0x010fe20000000000 */
[----:B------:R-:W-:Y:S02]  /*98160*/  ULDC.64 UR30, c[0x0][0x228] ;  /* 0x00008a00001e7ab9 */ /* 0x000fe40000000a00 */
[----:B------:R-:W-:Y:S02]  /*98170*/  ISETP.LT.AND P1, PT, R3, UR16, !P0 ;  /* 0x0000001003007c0c */ /* 0x000fe4000c721270 */
[----:B------:R-:W-:Y:S02]  /*98180*/  ISETP.LT.AND P3, PT, R4, UR55, !P0 ;  /* 0x0000003704007c0c */ /* 0x000fe4000c761270 */
[----:B------:R-:W-:-:S02]  /*98190*/  ISETP.LT.AND P2, PT, R5, UR54, !P0 ;  /* 0x0000003605007c0c */ /* 0x000fc4000c741270 */
[----:B------:R-:W-:Y:S01]  /*981a0*/  ISETP.LT.AND P0, PT, R6, UR26, !P0 ;  /* 0x0000001a06007c0c */ /* 0x000fe2000c701270 */
[C---:B------:R-:W-:Y:S02]  /*981b0*/  VIADD R13, R8.reuse, 0x92 ;  /* 0x00000092080d7836 */ /* 0x040fe40000000000 */
[C---:B------:R-:W-:Y:S01]  /*981c0*/  VIADD R23, R8.reuse, 0x91 ;  /* 0x0000009108177836 */ /* 0x040fe20000000000 */
[----:B------:R-:W-:Y:S01]  /*981d0*/  ULDC UR16, c[0x0][0x248] ;  /* 0x0000920000107ab9 */ /* 0x000fe20000000800 */
[C---:B------:R-:W-:Y:S02]  /*981e0*/  VIADD R25, R8.reuse, 0x90 ;  /* 0x0000009008197836 */ /* 0x040fe40000000000 */
[C---:B------:R-:W-:Y:S02]  /*981f0*/  VIADD R27, R8.reuse, 0x8f ;  /* 0x0000008f081b7836 */ /* 0x040fe40000000000 */
[----:B------:R-:W-:Y:S01]  /*98200*/  VIADD R2, R8, 0x8d ;  /* 0x0000008d08027836 */ /* 0x000fe20000000000 */
[----:B------:R-:W-:Y:S01]  /*98210*/  ULDC UR55, c[0x0][0x228] ;  /* 0x00008a0000377ab9 */ /* 0x000fe20000000800 */
[----:B------:R-:W-:-:S02]  /*98220*/  @P1 LOP3.LUT R15, R15, 0x80000000, RZ, 0xfc, !PT ;  /* 0x800000000f0f1812 */ /* 0x000fc400078efcff */
[----:B------:R-:W-:Y:S01]  /*98230*/  @P3 LOP3.LUT R14, R14, 0x2, RZ, 0xfc, !PT ;  /* 0x000000020e0e3812 */ /* 0x000fe200078efcff */
[----:B------:R-:W-:Y:S01]  /*98240*/  ULDC UR54, c[0x0][0x228] ;  /* 0x00008a0000367ab9 */ /* 0x000fe20000000800 */
[----:B------:R-:W-:Y:S01]  /*98250*/  ULDC UR26, c[0x0][0x228] ;  /* 0x00008a00001a7ab9 */ /* 0x000fe20000000800 */
[----:B------:R-:W-:-:S04]  /*98260*/  LOP3.LUT R15, R15, 0xbfffffff, RZ, 0xc0, !PT ;  /* 0xbfffffff0f0f7812 */ /* 0x000fc800078ec0ff */
[----:B------:R-:W-:Y:S02]  /*98270*/  @P0 LOP3.LUT R15, R15, 0x40000000, RZ, 0xfc, !PT ;  /* 0x400000000f0f0812 */ /* 0x000fe400078efcff */
[----:B------:R-:W-:Y:S02]  /*98280*/  ISETP.GE.AND P0, PT, R9, UR33, PT ;  /* 0x0000002109007c0c */ /* 0x000fe4000bf06270 */
[----:B------:R-:W-:Y:S01]  /*98290*/  LOP3.LUT R14, R14, 0xfffffffe, RZ, 0xc0, !PT ;  /* 0xfffffffe0e0e7812 */ /* 0x000fe200078ec0ff */
[----:B------:R-:W-:Y:S01]  /*982a0*/  ULDC.64 UR32, c[0x0][0x228] ;  /* 0x00008a0000207ab9 */ /* 0x000fe20000000a00 */
[----:B------:R-:W-:Y:S02]  /*982b0*/  ISETP.LT.AND P3, PT, R4, UR53, !P0 ;  /* 0x0000003504007c0c */ /* 0x000fe4000c761270 */
[----:B------:R-:W-:Y:S02]  /*982c0*/  @P2 LOP3.LUT R14, R14, 0x1, RZ, 0xfc, !PT ;  /* 0x000000010e0e2812 */ /* 0x000fe400078efcff */
[----:B------:R-:W-:-:S02]  /*982d0*/  ISETP.LT.AND P2, PT, R5, UR51, !P0 ;  /* 0x0000003305007c0c */ /* 0x000fc4000c741270 */
[----:B------:R-:W-:Y:S02]  /*982e0*/  LOP3.LUT R15, R15, 0xdfffffff, RZ, 0xc0, !PT ;  /* 0xdfffffff0f0f7812 */ /* 0x000fe400078ec0ff */
[----:B------:R-:W-:Y:S01]  /*982f0*/  ISETP.LT.AND P1, PT, R3, UR12, !P0 ;  /* 0x0000000c03007c0c */ /* 0x000fe2000c721270 */
[----:B------:R-:W-:Y:S01]  /*98300*/  VIADD R11, R12, UR16 ;  /* 0x000000100c0b7c36 */ /* 0x000fe20008000000 */
[----:B------:R-:W-:Y:S01]  /*98310*/  ULDC UR51, c[0x0][0x228] ;  /* 0x00008a0000337ab9 */ /* 0x000fe20000000800 */
[----:B------:R-:W-:Y:S02]  /*98320*/  ULDC UR53, c[0x0][0x228] ;  /* 0x00008a0000357ab9 */ /* 0x000fe40000000800 */
        /* <DEDUP_REMOVED lines=10> */
[----:B------:R-:W-:Y:S01]  /*983d0*/  VIADD R9, R11, UR12 ;  /* 0x0000000c0b097c36 */ /* 0x000fe20008000000 */
[----:B------:R-:W-:Y:S01]  /*983e0*/  ULDC UR12, c[0x0][0x248] ;  /* 0x00009200000c7ab9 */ /* 0x000fe20000000800 */
[----:B------:R-:W-:Y:S02]  /*983f0*/  LOP3.LUT R15, R15, 0xfdffffff, RZ, 0xc0, !PT ;  /* 0xfdffffff0f0f7812 */ /* 0x000fe400078ec0ff */
[----:B------:R-:W-:Y:S02]  /*98400*/  ISETP.LT.AND P3, PT, R4, UR50, !P0 ;  /* 0x0000003204007c0c */ /* 0x000fe4000c761270 */
[----:B------:R-:W-:Y:S02]  /*98410*/  ISETP.LT.AND P2, PT, R5, UR11, !P0 ;  /* 0x0000000b05007c0c */ /* 0x000fe4000c741270 */
[----:B------:R-:W-:Y:S01]  /*98420*/  ISETP.LT.AND P1, PT, R3, UR10, !P0 ;  /* 0x0000000a03007c0c */ /* 0x000fe2000c721270 */
[----:B------:R-:W-:Y:S01]  /*98430*/  VIADD R22, R9, UR12 ;  /* 0x0000000c09167c36 */ /* 0x000fe20008000000 */
[----:B------:R-:W-:Y:S01]  /*98440*/  ULDC.64 UR34, c[0x0][0x228] ;  /* 0x00008a0000227ab9 */ /* 0x000fe20000000a00 */
[----:B------:R-:W-:-:S06]  /*98450*/  ULDC UR50, c[0x0][0x228] ;  /* 0x00008a0000327ab9 */ /* 0x000fcc0000000800 */
[----:B------:R-:W-:Y:S02]  /*98460*/  @P3 LOP3.LUT R15, R15, 0x2000000, RZ, 0xfc, !PT ;  /* 0x020000000f0f3812 */ /* 0x000fe400078efcff */
[----:B------:R-:W-:Y:S01]  /*98470*/  ISETP.LT.AND P0, PT, R6, UR32, !P0 ;  /* 0x0000002006007c0c */ /* 0x000fe2000c701270 */
[----:B------:R-:W-:Y:S01]  /*98480*/  ULDC UR10, c[0x0][0x248] ;  /* 0x00009200000a7ab9 */ /* 0x000fe20000000800 */
[----:B------:R-:W-:Y:S01]  /*98490*/  ULDC UR12, c[0x0][0x248] ;  /* 0x00009200000c7ab9 */ /* 0x000fe20000000800 */
[----:B------:R-:W-:Y:S02]  /*984a0*/  LOP3.LUT R15, R15, 0xfeffffff, RZ, 0xc0, !PT ;  /* 0xfeffffff0f0f7812 */ /* 0x000fe400078ec0ff */
[----:B------:R-:W-:Y:S01]  /*984b0*/  LOP3.LUT R19, R19, 0x7fffffff, RZ, 0xc0, !PT ;  /* 0x7fffffff13137812 */ /* 0x000fe200078ec0ff */
[----:B------:R-:W-:Y:S01]  /*984c0*/  ULDC UR32, c[0x0][0x228] ;  /* 0x00008a0000207ab9 */ /* 0x000fe20000000800 */
[----:B------:R-:W-:-:S04]  /*984d0*/  @P2 LOP3.LUT R15, R15, 0x1000000, RZ, 0xfc, !PT ;  /* 0x010000000f0f2812 */ /* 0x000fc800078efcff */
[----:B------:R-:W-:-:S04]  /*984e0*/  LOP3.LUT R15, R15, 0xff7fffff, RZ, 0xc0, !PT ;  /* 0xff7fffff0f0f7812 */ /* 0x000fc800078ec0ff */
[----:B------:R-:W-:-:S04]  /*984f0*/  @P1 LOP3.LUT R15, R15, 0x800000, RZ, 0xfc, !PT ;  /* 0x008000000f0f1812 */ /* 0x000fc800078efcff */
[----:B------:R-:W-:-:S04]  /*98500*/  LOP3.LUT R15, R15, 0xffbfffff, RZ, 0xc0, !PT ;  /* 0xffbfffff0f0f7812 */ /* 0x000fc800078ec0ff */
[----:B------:R-:W-:Y:S02]  /*98510*/  @P0 LOP3.LUT R15, R15, 0x400000, RZ, 0xfc, !PT ;  /* 0x004000000f0f0812 */ /* 0x000fe400078efcff */
[----:B------:R-:W-:Y:S01]  /*98520*/  ISETP.GE.AND P0, PT, R23, UR37, PT ;  /* 0x0000002517007c0c */ /* 0x000fe2000bf06270 */
[----:B------:R-:W-:Y:S01]  /*98530*/  VIADD R13, R22, UR10 ;  /* 0x0000000a160d7c36 */ /* 0x000fe20008000000 */
[----:B------:R-:W-:Y:S01]  /*98540*/  ULDC.64 UR10, c[0x0][0x228] ;  /* 0x00008a00000a7ab9 */ /* 0x000fe20000000a00 */
[----:B------:R-:W-:Y:S02]  /*98550*/  LOP3.LUT R15, R15, 0xffdfffff, RZ, 0xc0, !PT ;  /* 0xffdfffff0f0f7812 */ /* 0x000fe400078ec0ff */
[----:B------:R-:W-:Y:S02]  /*98560*/  ISETP.LT.AND P3, PT, R4, UR9, !P0 ;  /* 0x0000000904007c0c */ /* 0x000fe4000c761270 */
[----:B------:R-:W-:Y:S02]  /*98570*/  ISETP.LT.AND P2, PT, R5, UR5, !P0 ;  /* 0x0000000505007c0c */ /* 0x000fe4000c741270 */
[----:B------:R-:W-:Y:S01]  /*98580*/  ISETP.LT.AND P1, PT, R3, UR14, !P0 ;  /* 0x0000000e03007c0c */ /* 0x000fe2000c721270 */
[----:B------:R-:W-:Y:S01]  /*98590*/  VIADD R24, R13, UR12 ;  /* 0x0000000c0d187c36 */ /* 0x000fe20008000000 */
[----:B------:R-:W-:Y:S01]  /*985a0*/  ULDC.64 UR36, c[0x0][0x228] ;  /* 0x00008a0000247ab9 */ /* 0x000fe20000000a00 */
[----:B------:R-:W-:-:S06]  /*985b0*/  ULDC UR9, c[0x0][0x228] ;  /* 0x00008a0000097ab9 */ /* 0x000fcc0000000800 */
[----:B------:R-:W-:Y:S01]  /*985c0*/  @P3 LOP3.LUT R15, R15, 0x200000, RZ, 0xfc, !PT ;  /* 0x002000000f0f3812 */ /* 0x000fe200078efcff */
[----:B------:R-:W-:Y:S01]  /*985d0*/  ULDC UR5, c[0x0][0x248] ;  /* 0x0000920000057ab9 */ /* 0x000fe20000000800 */
[----:B------:R-:W-:Y:S02]  /*985e0*/  ULDC UR14, c[0x0][0x228] ;  /* 0x00008a00000e7ab9 */ /* 0x000fe40000000800 */
[----:B------:R-:W-:Y:S02]  /*985f0*/  LOP3.LUT R15, R15, 0xffefffff, RZ, 0xc0, !PT ;  /* 0xffefffff0f0f7812 */ /* 0x000fe400078ec0ff */
[----:B------:R-:W-:Y:S01]  /*98600*/  ISETP.LT.AND P0, PT, R6, UR10, !P0 ;  /* 0x0000000a06007c0c */ /* 0x000fe2000c701270 */
[----:B------:R-:W-:Y:S01]  /*98610*/  VIADD R23, R24, UR5 ;  /* 0x0000000518177c36 */ /* 0x000fe20008000000 */
[----:B------:R-:W-:Y:S01]  /*98620*/  ULDC UR5, c[0x0][0x248] ;  /* 0x0000920000057ab9 */ /* 0x000fe20000000800 */
[----:B------:R-:W-:Y:S01]  /*98630*/  @P2 LOP3.LUT R15, R15, 0x100000, RZ, 0xfc, !PT ;  /* 0x001000000f0f2812 */ /* 0x000fe200078efcff */
[----:B------:R-:W-:-:S03]  /*98640*/  ULDC UR10, c[0x0][0x248] ;  /* 0x00009200000a7ab9 */ /* 0x000fc60000000800 */
        /* <DEDUP_REMOVED lines=12> */
[----:B------:R-:W-:Y:S01]  /*98710*/  ULDC UR5, c[0x0][0x228] ;  /* 0x00008a0000057ab9 */ /* 0x000fe20000000800 */
[----:B------:R-:W-:-:S06]  /*98720*/  ULDC UR15, c[0x0][0x228] ;  /* 0x00008a00000f7ab9 */ /* 0x000fcc0000000800 */
[----:B------:R-:W-:Y:S02]  /*98730*/  @P3 LOP3.LUT R15, R15, 0x20000, RZ, 0xfc, !PT ;  /* 0x000200000f0f3812 */ /* 0x000fe400078efcff */
[----:B------:R-:W-:Y:S01]  /*98740*/  ISETP.LT.AND P0, PT, R6, UR34, !P0 ;  /* 0x0000002206007c0c */ /* 0x000fe2000c701270 */
[----:B------:R-:W-:Y:S01]  /*98750*/  ULDC.64 UR12, c[0x0][0x228] ;  /* 0x00008a00000c7ab9 */ /* 0x000fe20000000a00 */
[----:B------:R-:W-:Y:S01]  /*98760*/  ULDC UR10, c[0x0][0x248] ;  /* 0x00009200000a7ab9 */ /* 0x000fe20000000800 */
[----:B------:R-:W-:Y:S01]  /*98770*/  LOP3.LUT R15, R15, 0xfffeffff, RZ, 0xc0, !PT ;  /* 0xfffeffff0f0f7812 */ /* 0x000fe200078ec0ff */
[----:B------:R-:W-:-:S03]  /*98780*/  ULDC UR18, c[0x0][0x248] ;  /* 0x0000920000127ab9 */ /* 0x000fc60000000800 */
[----:B------:R-:W-:-:S04]  /*98790*/  @P2 LOP3.LUT R15, R15, 0x10000, RZ, 0xfc, !PT ;  /* 0x000100000f0f2812 */ /* 0x000fc800078efcff */
[----:B------:R-:W-:-:S04]  /*987a0*/  LOP3.LUT R15, R15, 0xffff7fff, RZ, 0xc0, !PT ;  /* 0xffff7fff0f0f7812 */ /* 0x000fc800078ec0ff */
[----:B------:R-:W-:-:S04]  /*987b0*/  @P1 LOP3.LUT R15, R15, 0x8000, RZ, 0xfc, !PT ;  /* 0x000080000f0f1812 */ /* 0x000fc800078efcff */
[----:B------:R-:W-:-:S04]  /*987c0*/  LOP3.LUT R15, R15, 0xffffbfff, RZ, 0xc0, !PT ;  /* 0xffffbfff0f0f7812 */ /* 0x000fc800078ec0ff */
[----:B------:R-:W-:Y:S02]  /*987d0*/  @P0 LOP3.LUT R15, R15, 0x4000, RZ, 0xfc, !PT ;  /* 0x000040000f0f0812 */ /* 0x000fe400078efcff */
[----:B------:R-:W-:Y:S02]  /*987e0*/  ISETP.GE.AND P0, PT, R27, UR31, PT ;  /* 0x0000001f1b007c0c */ /* 0x000fe4000bf06270 */
[----:B------:R-:W-:Y:S02]  /*987f0*/  LOP3.LUT R15, R15, 0xffffdfff, RZ, 0xc0, !PT ;  /* 0xffffdfff0f0f7812 */ /* 0x000fe400078ec0ff */
[----:B------:R-:W-:Y:S02]  /*98800*/  ISETP.LT.AND P3, PT, R4, UR19, !P0 ;  /* 0x0000001304007c0c */ /* 0x000fe4000c761270 */
[----:B------:R-:W-:Y:S02]  /*98810*/  ISETP.LT.AND P2, PT, R5, UR17, !P0 ;  /* 0x0000001105007c0c */ /* 0x000fe4000c741270 */
[----:B------:R-:W-:Y:S01]  /*98820*/  ISETP.LT.AND P1, PT, R3, UR20, !P0 ;  /* 0x0000001403007c0c */ /* 0x000fe2000c721270 */
[----:B------:R-:W-:Y:S01]  /*98830*/  VIADD R27, R8, 0x8e ;  /* 0x0000008e081b7836 */ /* 0x000fe20000000000 */
[----:B------:R-:W-:Y:S01]  /*98840*/  ULDC.64 UR30, c[0x0][0x228] ;  /* 0x00008a00001e7ab9 */ /* 0x000fe20000000a00 */
[----:B------:R-:W-:Y:S01]  /*98850*/  VIADD R29, R25, UR10 ;  /* 0x0000000a191d7c36 */ /* 0x000fe20008000000 */
[----:B------:R-:W-:-:S05]  /*98860*/  ULDC UR19, c[0x0][0x248] ;  /* 0x0000920000137ab9 */ /* 0x000fca0000000800 */
        /* <DEDUP_REMOVED lines=18> */
[----:B------:R-:W-:-:S08]  /*98990*/  ULDC UR10, c[0x0][0x228] ;  /* 0x00008a00000a7ab9 */ /* 0x000fd00000000800 */
[----:B------:R-:W-:Y:S01]  /*989a0*/  @P3 LOP3.LUT R15, R15, 0x200, RZ, 0xfc, !PT ;  /* 0x000002000f0f3812 */ /* 0x000fe200078efcff */
[----:B------:R-:W-:Y:S01]  /*989b0*/  ULDC.64 UR20, c[0x0][0x228] ;  /* 0x00008a0000147ab9 */ /* 0x000fe20000000a00 */
[----:B------:R-:W-:Y:S02]  /*989c0*/  ULDC.64 UR22, c[0x0][0x228] ;  /* 0x00008a0000167ab9 */ /* 0x000fe40000000a00 */
        /* <DEDUP_REMOVED lines=15> */
[----:B------:R-:W-:-:S02]  /*98ac0*/  VIADD R2, R8, 0x8c ;  /* 0x0000008c08027836 */ /* 0x000fc40000000000 */
[----:B------:R-:W-:Y:S01]  /*98ad0*/  VIADD R0, R27, UR16 ;  /* 0x000000101b007c36 */ /* 0x000fe20008000000 */
[----:B------:R-:W-:Y:S01]  /*98ae0*/  ULDC UR11, c[0x0][0x248] ;  /* 0x00009200000b7ab9 */ /* 0x000fe20000000800 */
[----:B------:R-:W-:-:S04]  /*98af0*/  ULDC UR24, c[0x0][0x248] ;  /* 0x0000920000187ab9 */ /* 0x000fc80000000800 */
[----:B------:R-:W-:Y:S02]  /*98b00*/  @P3 LOP3.LUT R15, R15, 0x20, RZ, 0xfc, !PT ;  /* 0x000000200f0f3812 */ /* 0x000fe400078efcff */
[----:B------:R-:W-:Y:S01]  /*98b10*/  ISETP.LT.AND P0, PT, R6, UR20, !P0 ;  /* 0x0000001406007c0c */ /* 0x000fe2000c701270 */
[----:B------:R-:W-:Y:S01]  /*98b20*/  ULDC.64 UR28, c[0x0][0x228] ;  /* 0x00008a00001c7ab9 */ /* 0x000fe20000000a00 */
[----:B------:R-:W-:Y:S01]  /*98b30*/  ULDC UR42, c[0x0][0x228] ;  /* 0x00008a00002a7ab9 */ /* 0x000fe20000000800 */
[----:B------:R-:W-:Y:S01]  /*98b40*/  LOP3.LUT R15, R15, 0xffffffef, RZ, 0xc0, !PT ;  /* 0xffffffef0f0f7812 */ /* 0x000fe200078ec0ff */
[----:B------:R0:W-:Y:S01]  /*98b50*/  STL [R1+0x10], R0 ;  /* 0x0000100001007387 */ /* 0x0001e20000100800 */
[----:B------:R-:W-:Y:S01]  /*98b60*/  ULDC UR16, c[0x0][0x228] ;  /* 0x00008a0000107ab9 */ /* 0x000fe20000000800 */
[----:B------:R-:W-:Y:S01]  /*98b70*/  ULDC UR20, c[0x0][0x228] ;  /* 0x00008a0000147ab9 */ /* 0x000fe20000000800 */
[----:B------:R-:W-:-:S04]  /*98b80*/  @P2 LOP3.LUT R15, R15, 0x10, RZ, 0xfc, !PT ;  /* 0x000000100f0f2812 */ /* 0x000fc800078efcff */
[----:B------:R-:W-:-:S04]  /*98b90*/  LOP3.LUT R15, R15, 0xfffffff7, RZ, 0xc0, !PT ;  /* 0xfffffff70f0f7812 */ /* 0x000fc800078ec0ff */
[----:B------:R-:W-:-:S04]  /*98ba0*/  @P1 LOP3.LUT R15, R15, 0x8, RZ, 0xfc, !PT ;  /* 0x000000080f0f1812 */ /* 0x000fc800078efcff */
[----:B------:R-:W-:-:S04]  /*98bb0*/  LOP3.LUT R15, R15, 0xfffffffb, RZ, 0xc0, !PT ;  /* 0xfffffffb0f0f7812 */ /* 0x000fc800078ec0ff */
[----:B------:R-:W-:Y:S02]  /*98bc0*/  @P0 LOP3.LUT R15, R15, 0x4, RZ, 0xfc, !PT ;  /* 0x000000040f0f0812 */ /* 0x000fe400078efcff */
[----:B------:R-:W-:Y:S01]  /*98bd0*/  ISETP.GE.AND P0, PT, R2, UR35, PT ;  /* 0x0000002302007c0c */ /* 0x000fe2000bf06270 */
[----:B------:R-:W-:Y:S01]  /*98be0*/  VIADD R2, R8, 0x8b ;  /* 0x0000008b08027836 */ /* 0x000fe20000000000 */
[----:B------:R-:W-:Y:S02]  /*98bf0*/  ULDC.64 UR34, c[0x0][0x228] ;  /* 0x00008a0000227ab9 */ /* 0x000fe40000000a00 */
[----:B------:R-:W-:Y:S02]  /*98c00*/  ISETP.LT.AND P1, PT, R3, UR43, !P0 ;  /* 0x0000002b03007c0c */ /* 0x000fe4000c721270 */
[----:B------:R-:W-:Y:S02]  /*98c10*/  ISETP.LT.AND P3, PT, R4, UR40, !P0 ;  /* 0x0000002804007c0c */ /* 0x000fe4000c761270 */
[----:B------:R-:W-:-:S02]  /*98c20*/  ISETP.LT.AND P2, PT, R5, UR41, !P0 ;  /* 0x0000002905007c0c */ /* 0x000fc4000c741270 */
[----:B------:R-:W-:Y:S02]  /*98c30*/  ISETP.LT.AND P0, PT, R6, UR22, !P0 ;  /* 0x0000001606007c0c */ /* 0x000fe4000c701270 */
[----:B------:R-:W-:Y:S01]  /*98c40*/  LOP3.LUT R15, R15, 0xfffffffd, RZ, 0xc0, !PT ;  /* 0xfffffffd0f0f7812 */ /* 0x000fe200078ec0ff */
[----:B------:R-:W-:Y:S01]  /*98c50*/  ULDC UR40, c[0x0][0x228] ;  /* 0x00008a0000287ab9 */ /* 0x000fe20000000800 */
[----:B0-----:R-:W-:Y:S01]  /*98c60*/  VIADD R0, R0, UR19 ;  /* 0x0000001300007c36 */ /* 0x001fe20008000000 */
[----:B------:R-:W-:Y:S01]  /*98c70*/  ULDC UR43, c[0x0][0x228] ;  /* 0x00008a00002b7ab9 */ /* 0x000fe20000000800 */
[----:B------:R-:W-:Y:S01]  /*98c80*/  ULDC UR19, c[0x0][0x228] ;  /* 0x00008a0000137ab9 */ /* 0x000fe20000000800 */
[----:B------:R-:W-:Y:S01]  /*98c90*/  ULDC UR22, c[0x0][0x228] ;  /* 0x00008a0000167ab9 */ /* 0x000fe20000000800 */
[----:B------:R-:W-:-:S04]  /*98ca0*/  @P1 LOP3.LUT R16, R16, 0x80000000, RZ, 0xfc, !PT ;  /* 0x8000000010101812 */ /* 0x000fc800078efcff */
[----:B------:R-:W-:-:S04]  /*98cb0*/  LOP3.LUT R16, R16, 0xbfffffff, RZ, 0xc0, !PT ;  /* 0xbfffffff10107812 */ /* 0x000fc800078ec0ff */
[----:B------:R-:W-:Y:S02]  /*98cc0*/  @P0 LOP3.LUT R16, R16, 0x40000000, RZ, 0xfc, !PT ;  /* 0x4000000010100812 */ /* 0x000fe400078efcff */
[----:B------:R-:W-:Y:S02]  /*98cd0*/  ISETP.GE.AND P0, PT, R2, UR13, PT ;  /* 0x0000000d02007c0c */ /* 0x000fe4000bf06270 */
[----:B------:R-:W-:Y:S02]  /*98ce0*/  @P3 LOP3.LUT R15, R15, 0x2, RZ, 0xfc, !PT ;  /* 0x000000020f0f3812 */ /* 0x000fe400078efcff */
[----:B------:R-:W-:Y:S02]  /*98cf0*/  LOP3.LUT R16, R16, 0xdfffffff, RZ, 0xc0, !PT ;  /* 0xdfffffff10107812 */ /* 0x000fe400078ec0ff */
[----:B------:R-:W-:Y:S02]  /*98d00*/  ISETP.LT.AND P3, PT, R4, UR45, !P0 ;  /* 0x0000002d04007c0c */ /* 0x000fe4000c761270 */
[----:B------:R-:W-:-:S02]  /*98d10*/  LOP3.LUT R15, R15, 0xfffffffe, RZ, 0xc0, !PT ;  /* 0xfffffffe0f0f7812 */ /* 0x000fc400078ec0ff */
[----:B------:R-:W-:Y:S01]  /*98d20*/  ISETP.LT.AND P1, PT, R3, UR46, !P0 ;  /* 0x0000002e03007c0c */ /* 0x000fe2000c721270 */
[----:B------:R-:W-:Y:S01]  /*98d30*/  VIADD R2, R8, 0x8a ;  /* 0x0000008a08027836 */ /* 0x000fe20000000000 */
[----:B------:R0:W-:Y:S01]  /*98d40*/  STL [R1+0x8], R0 ;  /* 0x0000080001007387 */ /* 0x0001e20000100800 */
[----:B------:R-:W-:Y:S02]  /*98d50*/  @P2 LOP3.LUT R15, R15, 0x1, RZ, 0xfc, !PT ;  /* 0x000000010f0f2812 */ /* 0x000fe400078efcff */
[----:B------:R-:W-:Y:S01]  /*98d60*/  ISETP.LT.AND P2, PT, R5, UR44, !P0 ;  /* 0x0000002c05007c0c */ /* 0x000fe2000c741270 */
[----:B------:R-:W-:Y:S01]  /*98d70*/  ULDC UR13, c[0x0][0x248] ;  /* 0x00009200000d7ab9 */ /* 0x000fe20000000800 */
[----:B------:R-:W-:Y:S02]  /*98d80*/  ULDC UR45, c[0x0][0x228] ;  /* 0x00008a00002d7ab9 */ /* 0x000fe40000000800 */
[----:B------:R-:W-:Y:S01]  /*98d90*/  @P3 LOP3.LUT R16, R16, 0x20000000, RZ, 0xfc, !PT ;  /* 0x2000000010103812 */ /* 0x000fe200078efcff */
[----:B0-----:R-:W-:Y:S01]  /*98da0*/  VIADD R0, R0, UR11 ;  /* 0x0000000b00007c36 */ /* 0x001fe20008000000 */
[----:B------:R-:W-:Y:S01]  /*98db0*/  ISETP.LT.AND P0, PT, R6, UR28, !P0 ;  /* 0x0000001c06007c0c */ /* 0x000fe2000c701270 */
[----:B------:R-:W-:Y:S01]  /*98dc0*/  ULDC UR11, c[0x0][0x228] ;  /* 0x00008a00000b7ab9 */ /* 0x000fe20000000800 */
[----:B------:R-:W-:Y:S01]  /*98dd0*/  LOP3.LUT R16, R16, 0xefffffff, RZ, 0xc0, !PT ;  /* 0xefffffff10107812 */ /* 0x000fe200078ec0ff */
[----:B------:R-:W-:Y:S01]  /*98de0*/  ULDC UR28, c[0x0][0x228] ;  /* 0x00008a00001c7ab9 */ /* 0x000fe20000000800 */
[----:B------:R-:W-:Y:S01]  /*98df0*/  ULDC UR44, c[0x0][0x228] ;  /* 0x00008a00002c7ab9 */ /* 0x000fe20000000800 */
[----:B------:R-:W-:-:S02]  /*98e00*/  ULDC UR46, c[0x0][0x228] ;  /* 0x00008a00002e7ab9 */ /* 0x000fc40000000800 */
        /* <DEDUP_REMOVED lines=11> */
[----:B------:R0:W-:Y:S01]  /*98ec0*/  STL [R1+0x18], R0 ;  /* 0x0000180001007387 */ /* 0x0001e20000100800 */
[----:B------:R-:W-:Y:S01]  /*98ed0*/  ULDC UR17, c[0x0][0x248] ;  /* 0x0000920000117ab9 */ /* 0x000fe20000000800 */
[----:B------:R-:W-:-:S05]  /*98ee0*/  ULDC UR49, c[0x0][0x228] ;  /* 0x00008a0000317ab9 */ /* 0x000fca0000000800 */
[----:B------:R-:W-:Y:S01]  /*98ef0*/  @P3 LOP3.LUT R16, R16, 0x2000000, RZ, 0xfc, !PT ;  /* 0x0200000010103812 */ /* 0x000fe200078efcff */
[----:B------:R-:W-:Y:S01]  /*98f00*/  ULDC UR47, c[0x0][0x228] ;  /* 0x00008a00002f7ab9 */ /* 0x000fe20000000800 */
[----:B------:R-:W-:Y:S02]  /*98f10*/  ULDC UR48, c[0x0][0x228] ;  /* 0x00008a0000307ab9 */ /* 0x000fe40000000800 */
[----:B------:R-:W-:Y:S02]  /*98f20*/  LOP3.LUT R16, R16, 0xfeffffff, RZ, 0xc0, !PT ;  /* 0xfeffffff10107812 */ /* 0x000fe400078ec0ff */
[----:B------:R-:W-:Y:S01]  /*98f30*/  ISETP.LT.AND P0, PT, R6, UR30, !P0 ;  /* 0x0000001e06007c0c */ /* 0x000fe2000c701270 */
[----:B0-----:R-:W-:Y:S01]  /*98f40*/  VIADD R0, R0, UR24 ;  /* 0x0000001800007c36 */ /* 0x001fe20008000000 */
        /* <DEDUP_REMOVED lines=17> */
[----:B------:R-:W-:-:S03]  /*99060*/  ULDC UR52, c[0x0][0x228] ;  /* 0x00008a0000347ab9 */ /* 0x000fc60000000800 */
        /* <DEDUP_REMOVED lines=16> */
[----:B------:R-:W-:Y:S01]  /*99170*/  ULDC UR51, c[0x0][0x228] ;  /* 0x00008a0000337ab9 */ /* 0x000fe20000000800 */
[----:B------:R0:W-:Y:S01]  /*99180*/  STL [R1+0x38], R0 ;  /* 0x0000380001007387 */ /* 0x0001e20000100800 */
[----:B------:R-:W-:-:S05]  /*99190*/  ULDC UR23, c[0x0][0x248] ;  /* 0x0000920000177ab9 */ /* 0x000fca0000000800 */
[----:B------:R-:W-:Y:S01]  /*991a0*/  @P3 LOP3.LUT R16, R16, 0x20000, RZ, 0xfc, !PT ;  /* 0x0002000010103812 */ /* 0x000fe200078efcff */
[----:B------:R-:W-:Y:S01]  /*991b0*/  ULDC.64 UR38, c[0x0][0x228] ;  /* 0x00008a0000267ab9 */ /* 0x000fe20000000a00 */
        /* <DEDUP_REMOVED lines=18> */
[----:B------:R-:W-:Y:S01]  /*992e0*/  ULDC.64 UR40, c[0x0][0x228] ;  /* 0x00008a0000287ab9 */ /* 0x000fe20000000a00 */
        /* <DEDUP_REMOVED lines=19> */
[----:B------:R0:W-:Y:S01]  /*99420*/  STL [R1+0x30], R0 ;  /* 0x0000300001007387 */ /* 0x0001e20000100800 */
[----:B------:R-:W-:Y:S01]  /*99430*/  VIADD R2, R8, 0x85 ;  /* 0x0000008508027836 */ /* 0x000fe20000000000 */
[----:B------:R-:W-:-:S06]  /*99440*/  ULDC UR31, c[0x0][0x228] ;  /* 0x00008a00001f7ab9 */ /* 0x000fcc0000000800 */
[----:B------:R-:W-:Y:S01]  /*99450*/  @P3 LOP3.LUT R16, R16, 0x200, RZ, 0xfc, !PT ;  /* 0x0000020010103812 */ /* 0x000fe200078efcff */
[----:B------:R-:W-:Y:S01]  /*99460*/  ULDC UR51, c[0x0][0x228] ;  /* 0x00008a0000337ab9 */ /* 0x000fe20000000800 */
[----:B------:R-:W-:Y:S02]  /*99470*/  ULDC.64 UR42, c[0x0][0x228] ;  /* 0x00008a00002a7ab9 */ /* 0x000fe40000000a00 */
[----:B------:R-:W-:Y:S01]  /*99480*/  LOP3.LUT R16, R16, 0xfffffeff, RZ, 0xc0, !PT ;  /* 0xfffffeff10107812 */ /* 0x000fe200078ec0ff */
[----:B0-----:R-:W-:Y:S01]  /*99490*/  VIADD R0, R0, UR33 ;  /* 0x0000002100007c36 */ /* 0x001fe20008000000 */
[----:B------:R-:W-:Y:S01]  /*994a0*/  ISETP.LT.AND P0, PT, R6, UR40, !P0 ;  /* 0x0000002806007c0c */ /* 0x000fe2000c701270 */
[----:B------:R-:W-:Y:S01]  /*994b0*/  ULDC UR33, c[0x0][0x248] ;  /* 0x0000920000217ab9 */ /* 0x000fe20000000800 */
[----:B------:R-:W-:-:S04]  /*994c0*/  @P2 LOP3.LUT R16, R16, 0x100, RZ, 0xfc, !PT ;  /* 0x0000010010102812 */ /* 0x000fc800078efcff */
[----:B------:R-:W-:Y:S01]  /*994d0*/  LOP3.LUT R16, R16, 0xffffff7f, RZ, 0xc0, !PT ;  /* 0xffffff7f10107812 */ /* 0x000fe200078ec0ff */
[----:B------:R0:W-:Y:S03]  /*994e0*/  STL [R1+0x40], R0 ;  /* 0x0000400001007387 */ /* 0x0001e60000100800 */
[----:B------:R-:W-:Y:S01]  /*994f0*/  @P1 LOP3.LUT R16, R16, 0x80, RZ, 0xfc, !PT ;  /* 0x0000008010101812 */ /* 0x000fe200078efcff */
[----:B0-----:R-:W-:-:S03]  /*99500*/  VIADD R0, R0, UR17 ;  /* 0x0000001100007c36 */ /* 0x001fc60008000000 */
[----:B------:R-:W-:Y:S01]  /*99510*/  LOP3.LUT R16, R16, 0xffffffbf, RZ, 0xc0, !PT ;  /* 0xffffffbf10107812 */ /* 0x000fe200078ec0ff */
[----:B------:R-:W-:Y:S01]  /*99520*/  ULDC UR17, c[0x0][0x228] ;  /* 0x00008a0000117ab9 */ /* 0x000fe20000000800 */
[----:B------:R0:W-:Y:S02]  /*99530*/  STL [R1+0x3c], R0 ;  /* 0x00003c0001007387 */ /* 0x0001e40000100800 */
[----:B------:R-:W-:Y:S02]  /*99540*/  @P0 LOP3.LUT R16, R16, 0x40, RZ, 0xfc, !PT ;  /* 0x0000004010100812 */ /* 0x000fe400078efcff */
[----:B------:R-:W-:Y:S01]  /*99550*/  ISETP.GE.AND P0, PT, R2, UR35, PT ;  /* 0x0000002302007c0c */ /* 0x000fe2000bf06270 */
[----:B0-----:R-:W-:-:S03]  /*99560*/  VIADD R0, R0, UR33 ;  /* 0x0000002100007c36 */ /* 0x001fc60008000000 */
[----:B------:R-:W-:Y:S02]  /*99570*/  ISETP.LT.AND P3, PT, R4, UR52, !P0 ;  /* 0x0000003404007c0c */ /* 0x000fe4000c761270 */
[----:B------:R-:W-:Y:S02]  /*99580*/  ISETP.LT.AND P2, PT, R5, UR56, !P0 ;  /* 0x0000003805007c0c */ /* 0x000fe4000c741270 */
[----:B------:R-:W-:Y:S02]  /*99590*/  LOP3.LUT R16, R16, 0xffffffdf, RZ, 0xc0, !PT ;  /* 0xffffffdf10107812 */ /* 0x000fe400078ec0ff */
[----:B------:R-:W-:Y:S01]  /*995a0*/  ISETP.LT.AND P1, PT, R3, UR51, !P0 ;  /* 0x0000003303007c0c */ /* 0x000fe2000c721270 */
[----:B------:R0:W-:Y:S01]  /*995b0*/  STL [R1+0x48], R0 ;  /* 0x0000480001007387 */ /* 0x0001e20000100800 */
[----:B------:R-:W-:Y:S01]  /*995c0*/  VIADD R2, R8, 0x84 ;  /* 0x0000008408027836 */ /* 0x000fe20000000000 */
[----:B------:R-:W-:Y:S01]  /*995d0*/  ULDC UR56, c[0x0][0x228] ;  /* 0x00008a0000387ab9 */ /* 0x000fe20000000800 */
[----:B------:R-:W-:Y:S01]  /*995e0*/  ULDC UR33, c[0x0][0x228] ;  /* 0x00008a0000217ab9 */ /* 0x000fe20000000800 */
[----:B------:R-:W-:Y:S01]  /*995f0*/  ULDC UR52, c[0x0][0x228] ;  /* 0x00008a0000347ab9 */ /* 0x000fe20000000800 */
[----:B------:R-:W-:Y:S01]  /*99600*/  ULDC UR51, c[0x0][0x228] ;  /* 0x00008a0000337ab9 */ /* 0x000fe20000000800 */
[----:B0-----:R-:W-:Y:S01]  /*99610*/  VIADD R0, R0, UR21 ;  /* 0x0000001500007c36 */ /* 0x001fe20008000000 */
[----:B------:R-:W-:-:S02]  /*99620*/  @P3 LOP3.LUT R16, R16, 0x20, RZ, 0xfc, !PT ;  /* 0x0000002010103812 */ /* 0x000fc400078efcff */
[----:B------:R-:W-:Y:S01]  /*99630*/  ISETP.LT.AND P0, PT, R6, UR42, !P0 ;  /* 0x0000002a06007c0c */ /* 0x000fe2000c701270 */
[----:B------:R-:W-:Y:S01]  /*99640*/  ULDC UR21, c[0x0][0x228] ;  /* 0x00008a0000157ab9 */ /* 0x000fe20000000800 */
[----:B------:R0:W-:Y:S02]  /*99650*/  STL [R1+0x44], R0 ;  /* 0x0000440001007387 */ /* 0x0001e40000100800 */
[----:B0-----:R-:W-:Y:S01]  /*99660*/  VIADD R0, R0, UR34 ;  /* 0x0000002200007c36 */ /* 0x001fe20008000000 */
[----:B------:R-:W-:-:S04]  /*99670*/  ULDC UR34, c[0x0][0x248] ;  /* 0x0000920000227ab9 */ /* 0x000fc80000000800 */
[----:B------:R0:W-:Y:S01]  /*99680*/  STL [R1+0x50], R0 ;  /* 0x0000500001007387 */ /* 0x0001e20000100800 */
[----:B------:R-:W-:Y:S01]  /*99690*/  LOP3.LUT R16, R16, 0xffffffef, RZ, 0xc0, !PT ;  /* 0xffffffef10107812 */ /* 0x000fe200078ec0ff */
[----:B0-----:R-:W-:-:S03]  /*996a0*/  VIADD R0, R0, UR23 ;  /* 0x0000001700007c36 */ /* 0x001fc60008000000 */
[----:B------:R-:W-:Y:S01]  /*996b0*/  @P2 LOP3.LUT R16, R16, 0x10, RZ, 0xfc, !PT ;  /* 0x0000001010102812 */ /* 0x000fe200078efcff */
[----:B------:R-:W-:Y:S01]  /*996c0*/  ULDC UR23, c[0x0][0x228] ;  /* 0x00008a0000177ab9 */ /* 0x000fe20000000800 */
[----:B------:R0:W-:Y:S02]  /*996d0*/  STL [R1+0x4c], R0 ;  /* 0x00004c0001007387 */ /* 0x0001e40000100800 */
[----:B------:R-:W-:Y:S01]  /*996e0*/  LOP3.LUT R16, R16, 0xfffffff7, RZ, 0xc0, !PT ;  /* 0xfffffff710107812 */ /* 0x000fe200078ec0ff */
[----:B0-----:R-:W-:Y:S01]  /*996f0*/  VIADD R0, R0, UR34 ;  /* 0x0000002200007c36 */ /* 0x001fe20008000000 */
[----:B------:R-:W-:-:S04]  /*99700*/  ULDC UR34, c[0x0][0x248] ;  /* 0x0000920000227ab9 */ /* 0x000fc80000000800 */
[----:B------:R0:W-:Y:S01]  /*99710*/  STL [R1+0x5c], R0 ;  /* 0x00005c0001007387 */ /* 0x0001e20000100800 */
[----:B------:R-:W-:Y:S01]  /*99720*/  @P1 LOP3.LUT R16, R16, 0x8, RZ, 0xfc, !PT ;  /* 0x0000000810101812 */ /* 0x000fe200078efcff */
[----:B0-----:R-:W-:Y:S01]  /*99730*/  VIADD R0, R0, UR34 ;  /* 0x0000002200007c36 */ /* 0x001fe20008000000 */
[----:B------:R-:W-:-:S04]  /*99740*/  ULDC UR34, c[0x0][0x248] ;  /* 0x0000920000227ab9 */ /* 0x000fc80000000800 */
[----:B------:R0:W-:Y:S01]  /*99750*/  STL [R1+0x58], R0 ;  /* 0x0000580001007387 */ /* 0x0001e20000100800 */
[----:B------:R-:W-:Y:S01]  /*99760*/  LOP3.LUT R16, R16, 0xfffffffb, RZ, 0xc0, !PT ;  /* 0xfffffffb10107812 */ /* 0x000fe200078ec0ff */
[----:B0-----:R-:W-:Y:S01]  /*99770*/  VIADD R0, R0, UR34 ;  /* 0x0000002200007c36 */ /* 0x001fe20008000000 */
[----:B------:R-:W-:Y:S02]  /*99780*/  ULDC UR34, c[0x0][0x248] ;  /* 0x0000920000227ab9 */ /* 0x000fe40000000800 */
[----:B------:R-:W-:Y:S02]  /*99790*/  @P0 LOP3.LUT R16, R16, 0x4, RZ, 0xfc, !PT ;  /* 0x0000000410100812 */ /* 0x000fe400078efcff */
[----:B------:R0:W-:Y:S01]  /*997a0*/  STL [R1+0x54], R0 ;  /* 0x0000540001007387 */ /* 0x0001e20000100800 */
[----:B------:R-:W-:Y:S01]  /*997b0*/  ISETP.GE.AND P0, PT, R2, UR37, PT ;  /* 0x0000002502007c0c */ /* 0x000fe2000bf06270 */
[----:B0-----:R-:W-:Y:S01]  /*997c0*/  VIADD R0, R0, UR34 ;  /* 0x0000002200007c36 */ /* 0x001fe20008000000 */
[----:B------:R-:W-:-:S02]  /*997d0*/  ULDC UR34, c[0x0][0x248] ;  /* 0x0000920000227ab9 */ /* 0x000fc40000000800 */
[----:B------:R-:W-:Y:S02]  /*997e0*/  ISETP.LT.AND P1, PT, R3, UR56, !P0 ;  /* 0x0000003803007c0c */ /* 0x000fe4000c721270 */
[----:B------:R-:W-:Y:S02]  /*997f0*/  ISETP.LT.AND P3, PT, R4, UR38, !P0 ;  /* 0x0000002604007c0c */ /* 0x000fe4000c761270 */
[----:B------:R-:W-:Y:S01]  /*99800*/  ISETP.LT.AND P2, PT, R5, UR60, !P0 ;  /* 0x0000003c05007c0c */ /* 0x000fe2000c741270 */
[----:B------:R0:W-:Y:S01]  /*99810*/  STL [R1+0x68], R0 ;  /* 0x0000680001007387 */ /* 0x0001e20000100800 */
[----:B------:R-:W-:Y:S01]  /*99820*/  VIADD R2, R8, 0x83 ;  /* 0x0000008308027836 */ /* 0x000fe20000000000 */
[----:B------:R-:W-:Y:S01]  /*99830*/  LOP3.LUT R16, R16, 0xfffffffd, RZ, 0xc0, !PT ;  /* 0xfffffffd10107812 */ /* 0x000fe200078ec0ff */
[----:B------:R-:W-:Y:S01]  /*99840*/  ULDC UR60, c[0x0][0x228] ;  /* 0x00008a00003c7ab9 */ /* 0x000fe20000000800 */
[----:B------:R-:W-:Y:S01]  /*99850*/  ULDC UR56, c[0x0][0x228] ;  /* 0x00008a0000387ab9 */ /* 0x000fe20000000800 */
[----:B0-----:R-:W-:Y:S01]  /*99860*/  VIADD R0, R0, UR34 ;  /* 0x0000002200007c36 */ /* 0x001fe20008000000 */
[----:B------:R-:W-:-:S04]  /*99870*/  ULDC UR34, c[0x0][0x248] ;  /* 0x0000920000227ab9 */ /* 0x000fc80000000800 */
[----:B------:R0:W-:Y:S01]  /*99880*/  STL [R1+0x64], R0 ;  /* 0x0000640001007387 */ /* 0x0001e20000100800 */
[----:B------:R-:W-:Y:S01]  /*99890*/  @P1 LOP3.LUT R17, R17, 0x80000000, RZ, 0xfc, !PT ;  /* 0x8000000011111812 */ /* 0x000fe200078efcff */
[----:B0-----:R-:W-:Y:S01]  /*998a0*/  VIADD R0, R0, UR34 ;  /* 0x0000002200007c36 */ /* 0x001fe20008000000 */
[----:B------:R-:W-:Y:S02]  /*998b0*/  ULDC.64 UR34, c[0x0][0x228] ;  /* 0x00008a0000227ab9 */ /* 0x000fe40000000a00 */
[----:B------:R-:W-:Y:S02]  /*998c0*/  ISETP.LT.AND P0, PT, R6, UR34, !P0 ;  /* 0x0000002206007c0c */ /* 0x000fe4000c701270 */
[----:B------:R-:W-:Y:S02]  /*998d0*/  LOP3.LUT R17, R17, 0xbfffffff, RZ, 0xc0, !PT ;  /* 0xbfffffff11117812 */ /* 0x000fe400078ec0ff */
[----:B------:R-:W-:Y:S01]  /*998e0*/  @P3 LOP3.LUT R16, R16, 0x2, RZ, 0xfc, !PT ;  /* 0x0000000210103812 */ /* 0x000fe200078efcff */
[----:B------:R0:W-:Y:S01]  /*998f0*/  STL [R1+0x60], R0 ;  /* 0x0000600001007387 */ /* 0x0001e20000100800 */
[----:B------:R-:W-:-:S07]  /*99900*/  ULDC UR34, c[0x0][0x248] ;  /* 0x0000920000227ab9 */ /* 0x000fce0000000800 */
[----:B------:R-:W-:Y:S02]  /*99910*/  @P0 LOP3.LUT R17, R17, 0x40000000, RZ, 0xfc, !PT ;  /* 0x4000000011110812 */ /* 0x000fe400078efcff */
[----:B------:R-:W-:Y:S02]  /*99920*/  ISETP.GE.AND P0, PT, R2, UR39, PT ;  /* 0x0000002702007c0c */ /* 0x000fe4000bf06270 */
[----:B------:R-:W-:Y:S02]  /*99930*/  LOP3.LUT R16, R16, 0xfffffffe, RZ, 0xc0, !PT ;  /* 0xfffffffe10107812 */ /* 0x000fe400078ec0ff */
[----:B------:R-:W-:Y:S02]  /*99940*/  LOP3.LUT R17, R17, 0xdfffffff, RZ, 0xc0, !PT ;  /* 0xdfffffff11117812 */ /* 0x000fe400078ec0ff */
[----:B------:R-:W-:Y:S02]  /*99950*/  ISETP.LT.AND P3, PT, R4, UR60, !P0 ;  /* 0x0000003c04007c0c */ /* 0x000fe4000c761270 */
[----:B------:R-:W-:-:S02]  /*99960*/  @P2 LOP3.LUT R16, R16, 0x1, RZ, 0xfc, !PT ;  /* 0x0000000110102812 */ /* 0x000fc400078efcff */
[----:B------:R-:W-:Y:S02]  /*99970*/  ISETP.LT.AND P2, PT, R5, UR56, !P0 ;  /* 0x0000003805007c0c */ /* 0x000fe4000c741270 */
[----:B------:R-:W-:Y:S01]  /*99980*/  ISETP.LT.AND P1, PT, R3, UR61, !P0 ;  /* 0x0000003d03007c0c */ /* 0x000fe2000c721270 */
[----:B0-----:R-:W-:Y:S01]  /*99990*/  VIADD R0, R0, UR36 ;  /* 0x0000002400007c36 */ /* 0x001fe20008000000 */
[----:B------:R-:W-:Y:S01]  /*999a0*/  ULDC.64 UR36, c[0x0][0x228] ;  /* 0x00008a0000247ab9 */ /* 0x000fe20000000a00 */
[----:B------:R-:W-:Y:S01]  /*999b0*/  VIADD R2, R8, 0x82 ;  /* 0x0000008208027836 */ /* 0x000fe20000000000 */
[----:B------:R-:W-:Y:S01]  /*999c0*/  ULDC.64 UR38, c[0x0][0x228] ;  /* 0x00008a0000267ab9 */ /* 0x000fe20000000a00 */
[----:B------:R-:W-:Y:S01]  /*999d0*/  LOP3.LUT R18, R18, 0x7fffffff, RZ, 0xc0, !PT ;  /* 0x7fffffff12127812 */ /* 0x000fe200078ec0ff */
[----:B------:R-:W-:Y:S01]  /*999e0*/  ULDC UR60, c[0x0][0x228] ;  /* 0x00008a00003c7ab9 */ /* 0x000fe20000000800 */
[----:B------:R-:W-:Y:S01]  /*999f0*/  @P3 LOP3.LUT R17, R17, 0x20000000, RZ, 0xfc, !PT ;  /* 0x2000000011113812 */ /* 0x000fe200078efcff */
[----:B------:R-:W-:Y:S01]  /*99a00*/  ULDC UR56, c[0x0][0x228] ;  /* 0x00008a0000387ab9 */ /* 0x000fe20000000800 */
[----:B------:R-:W-:-:S02]  /*99a10*/  ULDC UR61, c[0x0][0x228] ;  /* 0x00008a00003d7ab9 */ /* 0x000fc40000000800 */
[----:B------:R-:W-:Y:S02]  /*99a20*/  LOP3.LUT R17, R17, 0xefffffff, RZ, 0xc0, !PT ;  /* 0xefffffff11117812 */ /* 0x000fe400078ec0ff */
[----:B------:R-:W-:Y:S02]  /*99a30*/  ISETP.LT.AND P0, PT, R6, UR36, !P0 ;  /* 0x0000002406007c0c */ /* 0x000fe4000c701270 */
        /* <DEDUP_REMOVED lines=12> */
[----:B------:R0:W-:Y:S01]  /*99b00*/  STL [R1+0x6c], R0 ;  /* 0x00006c0001007387 */ /* 0x0001e20000100800 */
[----:B------:R-:W-:Y:S01]  /*99b10*/  LOP3.LUT R20, R20, 0x7fffffff, RZ, 0xc0, !PT ;  /* 0x7fffffff14147812 */ /* 0x000fe200078ec0ff */
[----:B------:R-:W-:-:S04]  /*99b20*/  ULDC UR56, c[0x0][0x228] ;  /* 0x00008a0000387ab9 */ /* 0x000fc80000000800 */
        /* <DEDUP_REMOVED lines=35> */
[----:B------:R-:W-:-:S04]  /*99d60*/  ISETP.GE.AND P0, PT, R2, UR35, PT ;  /* 0x0000002302007c0c */ /* 0x000fc8000bf06270 */
[----:B------:R-:W-:Y:S02]  /*99d70*/  ISETP.LT.AND P3, PT, R4, UR55, !P0 ;  /* 0x0000003704007c0c */ /* 0x000fe4000c761270 */
[----:B------:R-:W-:Y:S02]  /*99d80*/  ISETP.LT.AND P2, PT, R5, UR9, !P0 ;  /* 0x0000000905007c0c */ /* 0x000fe4000c741270 */
[----:B------:R-:W-:Y:S02]  /*99d90*/  LOP3.LUT R17, R17, 0xfffdffff, RZ, 0xc0, !PT ;  /* 0xfffdffff11117812 */ /* 0x000fe400078ec0ff */
[----:B------:R-:W-:Y:S01]  /*99da0*/  ISETP.LT.AND P1, PT, R3, UR5, !P0 ;  /* 0x0000000503007c0c */ /* 0x000fe2000c721270 */
[----:B------:R0:W-:Y:S01]  /*99db0*/  STL [R1+0x90], R0 ;  /* 0x0000900001007387 */ /* 0x0001e20000100800 */
[----:B------:R-:W-:Y:S01]  /*99dc0*/  VIADD R2, R8, 0x7f ;  /* 0x0000007f08027836 */ /* 0x000fe20000000000 */
[----:B------:R-:W-:Y:S01]  /*99dd0*/  ULDC UR9, c[0x0][0x248] ;  /* 0x0000920000097ab9 */ /* 0x000fe20000000800 */
[----:B------:R-:W-:-:S03]  /*99de0*/  ULDC UR55, c[0x0][0x228] ;  /* 0x00008a0000377ab9 */ /* 0x000fc60000000800 */
        /* <DEDUP_REMOVED lines=10> */
[----:B------:R-:W-:Y:S01]  /*99e90*/  LOP3.LUT R17, R17, 0xffffbfff, RZ, 0xc0, !PT ;  /* 0xffffbfff11117812 */ /* 0x000fe200078ec0ff */
[----:B------:R0:W-:Y:S03]  /*99ea0*/  STL [R1+0x98], R0 ;  /* 0x0000980001007387 */ /* 0x0001e60000100800 */
[----:B------:R-:W-:Y:S02]  /*99eb0*/  @P0 LOP3.LUT R17, R17, 0x4000, RZ, 0xfc, !PT ;  /* 0x0000400011110812 */ /* 0x000fe400078efcff */
[----:B------:R-:W-:Y:S01]  /*99ec0*/  ISETP.GE.AND P0, PT, R2, UR37, PT ;  /* 0x0000002502007c0c */ /* 0x000fe2000bf06270 */
[----:B0-----:R-:W-:-:S03]  /*99ed0*/  VIADD R0, R0, UR34 ;  /* 0x0000002200007c36 */ /* 0x001fc60008000000 */
[----:B------:R-:W-:Y:S01]  /*99ee0*/  ISETP.LT.AND P3, PT, R4, UR50, !P0 ;  /* 0x0000003204007c0c */ /* 0x000fe2000c761270 */
[----:B------:R-:W-:Y:S01]  /*99ef0*/  ULDC UR34, c[0x0][0x248] ;  /* 0x0000920000227ab9 */ /* 0x000fe20000000800 */
[----:B------:R-:W-:Y:S02]  /*99f00*/  ISETP.LT.AND P2, PT, R5, UR14, !P0 ;  /* 0x0000000e05007c0c */ /* 0x000fe4000c741270 */
[----:B------:R-:W-:Y:S01]  /*99f10*/  LOP3.LUT R17, R17, 0xffffdfff, RZ, 0xc0, !PT ;  /* 0xffffdfff11117812 */ /* 0x000fe200078ec0ff */
[----:B------:R0:W-:Y:S01]  /*99f20*/  STL [R1+0xa0], R0 ;  /* 0x0000a00001007387 */ /* 0x0001e20000100800 */
[----:B------:R-:W-:Y:S01]  /*99f30*/  ISETP.LT.AND P1, PT, R3, UR12, !P0 ;  /* 0x0000000c03007c0c */ /* 0x000fe2000c721270 */
[----:B------:R-:W-:Y:S01]  /*99f40*/  VIADD R2, R8, 0x7e ;  /* 0x0000007e08027836 */ /* 0x000fe20000000000 */
[----:B------:R-:W-:Y:S01]  /*99f50*/  ULDC.64 UR36, c[0x0][0x228] ;  /* 0x00008a0000247ab9 */ /* 0x000fe20000000a00 */
[----:B------:R-:W-:Y:S01]  /*99f60*/  ULDC UR50, c[0x0][0x228] ;  /* 0x00008a0000327ab9 */ /* 0x000fe20000000800 */
[----:B------:R-:W-:Y:S01]  /*99f70*/  ULDC UR12, c[0x0][0x228] ;  /* 0x00008a00000c7ab9 */ /* 0x000fe20000000800 */
[----:B0-----:R-:W-:Y:S01]  /*99f80*/  VIADD R0, R0, UR34 ;  /* 0x0000002200007c36 */ /* 0x001fe20008000000 */
[----:B------:R-:W-:-:S04]  /*99f90*/  ULDC UR34, c[0x0][0x248] ;  /* 0x0000920000227ab9 */ /* 0x000fc80000000800 */
[----:B------:R0:W-:Y:S01]  /*99fa0*/  STL [R1+0x9c], R0 ;  /* 0x00009c0001007387 */ /* 0x0001e20000100800 */
[----:B------:R-:W-:Y:S01]  /*99fb0*/  @P3 LOP3.LUT R17, R17, 0x2000, RZ, 0xfc, !PT ;  /* 0x0000200011113812 */ /* 0x000fe200078efcff */
[----:B0-----:R-:W-:Y:S01]  /*99fc0*/  VIADD R0, R0, UR34 ;  /* 0x0000002200007c36 */ /* 0x001fe20008000000 */
[----:B------:R-:W-:Y:S02]  /*99fd0*/  ULDC UR34, c[0x0][0x248] ;  /* 0x0000920000227ab9 */ /* 0x000fe40000000800 */
[----:B------:R-:W-:Y:S02]  /*99fe0*/  LOP3.LUT R17, R17, 0xffffefff, RZ, 0xc0, !PT ;  /* 0xffffefff11117812 */ /* 0x000fe400078ec0ff */
[----:B------:R0:W-:Y:S02]  /*99ff0*/  STL [R1+0xa8], R0 ;  /* 0x0000a80001007387 */ /* 0x0001e40000100800 */
[----:B------:R-:W-:Y:S01]  /*9a000*/  @P2 LOP3.LUT R17, R17, 0x1000, RZ, 0xfc, !PT ;  /* 0x0000100011112812 */ /* 0x000fe200078efcff */
[----:B0-----:R-:W-:Y:S01]  /*9a010*/  VIADD R0, R0, UR34 ;  /* 0x0000002200007c36 */ /* 0x001fe20008000000 */
[----:B------:R-:W-:-:S04]  /*9a020*/  ULDC UR34, c[0x0][0x248] ;  /* 0x0000920000227ab9 */ /* 0x000fc80000000800 */
[----:B------:R0:W-:Y:S01]  /*9a030*/  STL [R1+0xa4], R0 ;  /* 0x0000a40001007387 */ /* 0x0001e20000100800 */
[----:B------:R-:W-:Y:S01]  /*9a040*/  LOP3.LUT R17, R17, 0xfffff7ff, RZ, 0xc0, !PT ;  /* 0xfffff7ff11117812 */ /* 0x000fe200078ec0ff */
[----:B0-----:R-:W-:Y:S01]  /*9a050*/  VIADD R0, R0, UR34 ;  /* 0x0000002200007c36 */ /* 0x001fe20008000000 */
[----:B------:R-:W-:Y:S02]  /*9a060*/  ULDC.64 UR34, c[0x0][0x228] ;  /* 0x00008a0000227ab9 */ /* 0x000fe40000000a00 */
[----:B------:R-:W-:Y:S02]  /*9a070*/  ISETP.LT.AND P0, PT, R6, UR34, !P0 ;  /* 0x0000002206007c0c */ /* 0x000fe4000c701270 */
[----:B------:R-:W-:-:S04]  /*9a080*/  @P1 LOP3.LUT R17, R17, 0x800, RZ, 0xfc, !PT ;  /* 0x0000080011111812 */ /* 0x000fc800078efcff */
[----:B------:R-:W-:-:S07]  /*9a090*/  LOP3.LUT R17, R17, 0xfffffbff, RZ, 0xc0, !PT ;  /* 0xfffffbff11117812 */ /* 0x000fce00078ec0ff */
        /* <DEDUP_REMOVED lines=8> */
[----:B------:R-:W-:-:S06]  /*9a120*/  ULDC UR39, c[0x0][0x228] ;  /* 0x00008a0000277ab9 */ /* 0x000fcc0000000800 */
[----:B------:R-:W-:Y:S01]  /*9a130*/  @P3 LOP3.LUT R17, R17, 0x200, RZ, 0xfc, !PT ;  /* 0x0000020011113812 */ /* 0x000fe200078efcff */
[----:B------:R-:W-:-:S03]  /*9a140*/  ULDC.64 UR14, c[0x0][0x228] ;  /* 0x00008a00000e7ab9 */ /* 0x000fc60000000a00 */
        /* <DEDUP_REMOVED lines=32> */
[----:B------:R-:W-:Y:S01]  /*9a350*/  VIADD R2, R8, 0x7b ;  /* 0x0000007b08027836 */ /* 0x000fe20000000000 */
[----:B------:R0:W-:Y:S01]  /*9a360*/  STL [R1+0xf4], R0 ;  /* 0x0000f40001007387 */ /* 0x0001e20000100800 */
[----:B------:R-:W-:Y:S02]  /*9a370*/  LOP3.LUT R17, R17, 0xfffffffd, RZ, 0xc0, !PT ;  /* 0xfffffffd11117812 */ /* 0x000fe400078ec0ff */
[----:B------:R-:W-:Y:S02]  /*9a380*/  ISETP.LT.AND P1, PT, R3, UR26, !P0 ;  /* 0x0000001a03007c0c */ /* 0x000fe4000c721270 */
[----:B------:R-:W-:Y:S02]  /*9a390*/  ISETP.LT.AND P3, PT, R4, UR11, !P0 ;  /* 0x0000000b04007c0c */ /* 0x000fe4000c761270 */
[----:B------:R-:W-:-:S02]  /*9a3a0*/  ISETP.LT.AND P2, PT, R5, UR22, !P0 ;  /* 0x0000001605007c0c */ /* 0x000fc4000c741270 */
[----:B------:R-:W-:Y:S01]  /*9a3b0*/  ISETP.LT.AND P0, PT, R6, UR18, !P0 ;  /* 0x0000001206007c0c */ /* 0x000fe2000c701270 */
[----:B------:R-:W-:Y:S01]  /*9a3c0*/  ULDC.64 UR10, c[0x0][0x228] ;  /* 0x00008a00000a7ab9 */ /* 0x000fe20000000a00 */
[----:B------:R-:W-:Y:S01]  /*9a3d0*/  ULDC UR22, c[0x0][0x248] ;  /* 0x0000920000167ab9 */ /* 0x000fe20000000800 */
[----:B------:R-:W-:Y:S01]  /*9a3e0*/  ULDC UR18, c[0x0][0x228] ;  /* 0x00008a0000127ab9 */ /* 0x000fe20000000800 */
[----:B------:R-:W-:Y:S01]  /*9a3f0*/  LOP3.LUT R21, R21, 0x7fffffff, RZ, 0xc0, !PT ;  /* 0x7fffffff15157812 */ /* 0x000fe200078ec0ff */
[----:B------:R-:W-:Y:S02]  /*9a400*/  ULDC UR43, c[0x0][0x228] ;  /* 0x00008a00002b7ab9 */ /* 0x000fe40000000800 */
        /* <DEDUP_REMOVED lines=10> */
[----:B------:R-:W-:Y:S01]  /*9a4b0*/  ULDC.64 UR26, c[0x0][0x228] ;  /* 0x00008a00001a7ab9 */ /* 0x000fe20000000a00 */
[----:B------:R-:W-:Y:S02]  /*9a4c0*/  @P2 LOP3.LUT R17, R17, 0x1, RZ, 0xfc, !PT ;  /* 0x0000000111112812 */ /* 0x000fe400078efcff */
[----:B------:R-:W-:Y:S01]  /*9a4d0*/  ISETP.LT.AND P2, PT, R5, UR28, !P0 ;  /* 0x0000001c05007c0c */ /* 0x000fe2000c741270 */
[----:B------:R-:W-:Y:S01]  /*9a4e0*/  ULDC.64 UR34, c[0x0][0x228] ;  /* 0x00008a0000227ab9 */ /* 0x000fe20000000a00 */
[----:B0-----:R-:W-:Y:S01]  /*9a4f0*/  VIADD R0, R0, UR5 ;  /* 0x0000000500007c36 */ /* 0x001fe20008000000 */
[----:B------:R-:W-:Y:S01]  /*9a500*/  ULDC UR24, c[0x0][0x248] ;  /* 0x0000920000187ab9 */ /* 0x000fe20000000800 */
[----:B------:R-:W-:Y:S02]  /*9a510*/  @P3 LOP3.LUT R19, R19, 0x20000000, RZ, 0xfc, !PT ;  /* 0x2000000013133812 */ /* 0x000fe400078efcff */
[----:B------:R-:W-:Y:S01]  /*9a520*/  ISETP.LT.AND P0, PT, R6, UR10, !P0 ;  /* 0x0000000a06007c0c */ /* 0x000fe2000c701270 */
[----:B------:R-:W-:Y:S01]  /*9a530*/  ULDC UR5, c[0x0][0x248] ;  /* 0x0000920000057ab9 */ /* 0x000fe20000000800 */
[----:B------:R0:W-:Y:S01]  /*9a540*/  STL [R1+0xf8], R0 ;  /* 0x0000f80001007387 */ /* 0x0001e20000100800 */
[----:B------:R-:W-:Y:S01]  /*9a550*/  LOP3.LUT R19, R19, 0xefffffff, RZ, 0xc0, !PT ;  /* 0xefffffff13137812 */ /* 0x000fe200078ec0ff */
[----:B------:R-:W-:-:S03]  /*9a560*/  ULDC UR10, c[0x0][0x228] ;  /* 0x00008a00000a7ab9 */ /* 0x000fc60000000800 */
[----:B------:R-:W-:-:S04]  /*9a570*/  @P2 LOP3.LUT R19, R19, 0x10000000, RZ, 0xfc, !PT ;  /* 0x1000000013132812 */ /* 0x000fc800078efcff */
        /* <DEDUP_REMOVED lines=9> */
[----:B------:R-:W-:Y:S02]  /*9a610*/  VIADD R2, R8, 0x79 ;  /* 0x0000007908027836 */ /* 0x000fe40000000000 */
[----:B0-----:R-:W-:Y:S01]  /*9a620*/  VIADD R0, R0, UR5 ;  /* 0x0000000500007c36 */ /* 0x001fe20008000000 */
[----:B------:R-:W-:-:S03]  /*9a630*/  ULDC UR13, c[0x0][0x228] ;  /* 0x00008a00000d7ab9 */ /* 0x000fc60000000800 */
        /* <DEDUP_REMOVED lines=17> */
[----:B0-----:R-:W-:Y:S01]  /*9a750*/  VIADD R0, R0, UR5 ;  /* 0x0000000500007c36 */ /* 0x001fe20008000000 */
[----:B------:R-:W-:Y:S01]  /*9a760*/  ULDC.64 UR16, c[0x0][0x228] ;  /* 0x00008a0000107ab9 */ /* 0x000fe20000000a00 */
[----:B------:R-:W-:-:S04]  /*9a770*/  ULDC UR15, c[0x0][0x248] ;  /* 0x00009200000f7ab9 */ /* 0x000fc80000000800 */
[----:B------:R-:W-:Y:S02]  /*9a780*/  @P3 LOP3.LUT R19, R19, 0x200000, RZ, 0xfc, !PT ;  /* 0x0020000013133812 */ /* 0x000fe400078efcff */
[----:B------:R-:W-:Y:S01]  /*9a790*/  ISETP.LT.AND P0, PT, R6, UR34, !P0 ;  /* 0x0000002206007c0c */ /* 0x000fe2000c701270 */
[----:B------:R-:W-:Y:S01]  /*9a7a0*/  ULDC UR5, c[0x0][0x248] ;  /* 0x0000920000057ab9 */ /* 0x000fe20000000800 */
[----:B------:R0:W-:Y:S01]  /*9a7b0*/  STL [R1+0x110], R0 ;  /* 0x0001100001007387 */ /* 0x0001e20000100800 */
[----:B------:R-:W-:Y:S01]  /*9a7c0*/  LOP3.LUT R19, R19, 0xffefffff, RZ, 0xc0, !PT ;  /* 0xffefffff13137812 */ /* 0x000fe200078ec0ff */
[----:B------:R-:W-:Y:S01]  /*9a7d0*/  ULDC.64 UR32, c[0x0][0x228] ;  /* 0x00008a0000207ab9 */ /* 0x000fe20000000a00 */
        /* <DEDUP_REMOVED lines=8> */
[----:B0-----:R-:W-:Y:S01]  /*9a860*/  VIADD R0, R0, UR5 ;  /* 0x0000000500007c36 */ /* 0x001fe20008000000 */
[----:B------:R-:W-:Y:S01]  /*9a870*/  ULDC UR5, c[0x0][0x248] ;  /* 0x0000920000057ab9 */ /* 0x000fe20000000800 */
[----:B------:R-:W-:Y:S02]  /*9a880*/  LOP3.LUT R19, R19, 0xfffdffff, RZ, 0xc0, !PT ;  /* 0xfffdffff13137812 */ /* 0x000fe400078ec0ff */
[----:B------:R-:W-:Y:S02]  /*9a890*/  ISETP.LT.AND P3, PT, R4, UR21, !P0 ;  /* 0x0000001504007c0c */ /* 0x000fe4000c761270 */
[----:B------:R-:W-:Y:S01]  /*9a8a0*/  ISETP.LT.AND P2, PT, R5, UR45, !P0 ;  /* 0x0000002d05007c0c */ /* 0x000fe2000c741270 */
[----:B------:R0:W-:Y:S01]  /*9a8b0*/  STL [R1+0x114], R0 ;  /* 0x0001140001007387 */ /* 0x0001e20000100800 */
[----:B------:R-:W-:Y:S01]  /*9a8c0*/  ISETP.LT.AND P1, PT, R3, UR46, !P0 ;  /* 0x0000002e03007c0c */ /* 0x000fe2000c721270 */
[----:B------:R-:W-:Y:S01]  /*9a8d0*/  VIADD R2, R8, 0x77 ;  /* 0x0000007708027836 */ /* 0x000fe20000000000 */
[----:B------:R-:W-:Y:S01]  /*9a8e0*/  ULDC UR19, c[0x0][0x228] ;  /* 0x00008a0000137ab9 */ /* 0x000fe20000000800 */
[----:B------:R-:W-:Y:S01]  /*9a8f0*/  ULDC UR45, c[0x0][0x228] ;  /* 0x00008a00002d7ab9 */ /* 0x000fe20000000800 */
[----:B0-----:R-:W-:Y:S01]  /*9a900*/  VIADD R0, R0, UR5 ;  /* 0x0000000500007c36 */ /* 0x001fe20008000000 */
[----:B------:R-:W-:-:S04]  /*9a910*/  ULDC UR5, c[0x0][0x248] ;  /* 0x0000920000057ab9 */ /* 0x000fc80000000800 */
[----:B------:R-:W-:Y:S01]  /*9a920*/  @P3 LOP3.LUT R19, R19, 0x20000, RZ, 0xfc, !PT ;  /* 0x0002000013133812 */ /* 0x000fe200078efcff */
[----:B------:R-:W-:Y:S01]  /*9a930*/  ULDC UR46, c[0x0][0x228] ;  /* 0x00008a00002e7ab9 */ /* 0x000fe20000000800 */
[----:B------:R0:W-:Y:S02]  /*9a940*/  STL [R1+0x118], R0 ;  /* 0x0001180001007387 */ /* 0x0001e40000100800 */
[----:B------:R-:W-:Y:S01]  /*9a950*/  LOP3.LUT R19, R19, 0xfffeffff, RZ, 0xc0, !PT ;  /* 0xfffeffff13137812 */ /* 0x000fe200078ec0ff */
[----:B0-----:R-:W-:Y:S01]  /*9a960*/  VIADD R0, R0, UR5 ;  /* 0x0000000500007c36 */ /* 0x001fe20008000000 */
[----:B------:R-:W-:Y:S02]  /*9a970*/  ULDC UR5, c[0x0][0x248] ;  /* 0x0000920000057ab9 */ /* 0x000fe40000000800 */
[----:B------:R-:W-:Y:S02]  /*9a980*/  @P2 LOP3.LUT R19, R19, 0x10000, RZ, 0xfc, !PT ;  /* 0x0001000013132812 */ /* 0x000fe400078efcff */
[----:B------:R0:W-:Y:S01]  /*9a990*/  STL [R1+0x11c], R0 ;  /* 0x00011c0001007387 */ /* 0x0001e20000100800 */
[----:B------:R-:W-:-:S02]  /*9a9a0*/  ISETP.LT.AND P0, PT, R6, UR16, !P0 ;  /* 0x0000001006007c0c */ /* 0x000fc4000c701270 */
[----:B------:R-:W-:Y:S01]  /*9a9b0*/  LOP3.LUT R19, R19, 0xffff7fff, RZ, 0xc0, !PT ;  /* 0xffff7fff13137812 */ /* 0x000fe200078ec0ff */
[----:B------:R-:W-:Y:S01]  /*9a9c0*/  ULDC UR16, c[0x0][0x248] ;  /* 0x0000920000107ab9 */ /* 0x000fe20000000800 */
[----:B0-----:R-:W-:Y:S01]  /*9a9d0*/  VIADD R0, R0, UR5 ;  /* 0x0000000500007c36 */ /* 0x001fe20008000000 */
[----:B------:R-:W-:Y:S01]  /*9a9e0*/  ULDC UR5, c[0x0][0x248] ;  /* 0x0000920000057ab9 */ /* 0x000fe20000000800 */
[----:B------:R-:W-:-:S03]  /*9a9f0*/  @P1 LOP3.LUT R19, R19, 0x8000, RZ, 0xfc, !PT ;  /* 0x0000800013131812 */ /* 0x000fc600078efcff */
[----:B------:R0:W-:Y:S01]  /*9aa00*/  STL [R1+0x120], R0 ;  /* 0x0001200001007387 */ /* 0x0001e20000100800 */
[----:B------:R-:W-:Y:S01]  /*9aa10*/  LOP3.LUT R19, R19, 0xffffbfff, RZ, 0xc0, !PT ;  /* 0xffffbfff13137812 */ /* 0x000fe200078ec0ff */
[----:B0-----:R-:W-:-:S03]  /*9aa20*/  VIADD R0, R0, UR5 ;  /* 0x0000000500007c36 */ /* 0x001fc60008000000 */
[----:B------:R-:W-:Y:S01]  /*9aa30*/  @P0 LOP3.LUT R19, R19, 0x4000, RZ, 0xfc, !PT ;  /* 0x0000400013130812 */ /* 0x000fe200078efcff */
[----:B------:R-:W-:Y:S01]  /*9aa40*/  ULDC UR5, c[0x0][0x228] ;  /* 0x00008a0000057ab9 */ /* 0x000fe20000000800 */
[----:B------:R0:W-:Y:S01]  /*9aa50*/  STL [R1+0x124], R0 ;  /* 0x0001240001007387 */ /* 0x0001e20000100800 */
[----:B------:R-:W-:Y:S01]  /*9aa60*/  ISETP.GE.AND P0, PT, R2, UR11, PT ;  /* 0x0000000b02007c0c */ /* 0x000fe2000bf06270 */
[----:B0-----:R-:W-:Y:S01]  /*9aa70*/  VIADD R0, R0, UR9 ;  /* 0x0000000900007c36 */ /* 0x001fe20008000000 */
[----:B------:R-:W-:Y:S01]  /*9aa80*/  ULDC UR9, c[0x0][0x248] ;  /* 0x0000920000097ab9 */ /* 0x000fe20000000800 */
[----:B------:R-:W-:Y:S01]  /*9aa90*/  LOP3.LUT R19, R19, 0xffffdfff, RZ, 0xc0, !PT ;  /* 0xffffdfff13137812 */ /* 0x000fe200078ec0ff */
[----:B------:R-:W-:Y:S01]  /*9aaa0*/  VIADD R2, R8, 0x76 ;  /* 0x0000007608027836 */ /* 0x000fe20000000000 */
[----:B------:R-:W-:Y:S01]  /*9aab0*/  ULDC UR11, c[0x0][0x248] ;  /* 0x00009200000b7ab9 */ /* 0x000fe20000000800 */
[----:B------:R0:W-:Y:S01]  /*9aac0*/  STL [R1+0x128], R0 ;  /* 0x0001280001007387 */ /* 0x0001e20000100800 */
[----:B------:R-:W-:-:S02]  /*9aad0*/  ISETP.LT.AND P3, PT, R4, UR23, !P0 ;  /* 0x0000001704007c0c */ /* 0x000fc4000c761270 */
[----:B------:R-:W-:Y:S02]  /*9aae0*/  ISETP.LT.AND P2, PT, R5, UR29, !P0 ;  /* 0x0000001d05007c0c */ /* 0x000fe4000c741270 */
[----:B------:R-:W-:Y:S01]  /*9aaf0*/  ISETP.LT.AND P1, PT, R3, UR47, !P0 ;  /* 0x0000002f03007c0c */ /* 0x000fe2000c721270 */
[----:B------:R-:W-:Y:S01]  /*9ab00*/  ULDC.64 UR28, c[0x0][0x228] ;  /* 0x00008a00001c7ab9 */ /* 0x000fe20000000a00 */
[----:B------:R-:W-:Y:S01]  /*9ab10*/  ULDC UR47, c[0x0][0x228] ;  /* 0x00008a00002f7ab9 */ /* 0x000fe20000000800 */
[----:B------:R-:W-:Y:S01]  /*9ab20*/  ULDC UR23, c[0x0][0x228] ;  /* 0x00008a0000177ab9 */ /* 0x000fe20000000800 */
[----:B0-----:R-:W-:Y:S01]  /*9ab30*/  VIADD R0, R0, UR9 ;  /* 0x0000000900007c36 */ /* 0x001fe20008000000 */
[----:B------:R-:W-:-:S04]  /*9ab40*/  ULDC UR9, c[0x0][0x248] ;  /* 0x0000920000097ab9 */ /* 0x000fc80000000800 */
[----:B------:R0:W-:Y:S02]  /*9ab50*/  STL [R1+0x12c], R0 ;  /* 0x00012c0001007387 */ /* 0x0001e40000100800 */
[----:B0-----:R-:W-:Y:S01]  /*9ab60*/  VIADD R0, R0, UR9 ;  /* 0x0000000900007c36 */ /* 0x001fe20008000000 */
[----:B------:R-:W-:Y:S01]  /*9ab70*/  @P3 LOP3.LUT R19, R19, 0x2000, RZ, 0xfc, !PT ;  /* 0x0000200013133812 */ /* 0x000fe200078efcff */
[----:B------:R-:W-:-:S03]  /*9ab80*/  ULDC UR9, c[0x0][0x228] ;  /* 0x00008a0000097ab9 */ /* 0x000fc60000000800 */
[----:B------:R0:W-:Y:S01]  /*9ab90*/  STL [R1+0x130], R0 ;  /* 0x0001300001007387 */ /* 0x0001e20000100800 */
[----:B------:R-:W-:Y:S01]  /*9aba0*/  LOP3.LUT R19, R19, 0xffffefff, RZ, 0xc0, !PT ;  /* 0xffffefff13137812 */ /* 0x000fe200078ec0ff */
[----:B0-----:R-:W-:-:S03]  /*9abb0*/  VIADD R0, R0, UR14 ;  /* 0x0000000e00007c36 */ /* 0x001fc60008000000 */
[----:B------:R-:W-:Y:S01]  /*9abc0*/  @P2 LOP3.LUT R19, R19, 0x1000, RZ, 0xfc, !PT ;  /* 0x0000100013132812 */ /* 0x000fe200078efcff */
[----:B------:R-:W-:Y:S01]  /*9abd0*/  ULDC UR14, c[0x0][0x228] ;  /* 0x00008a00000e7ab9 */ /* 0x000fe20000000800 */
[----:B------:R0:W-:Y:S02]  /*9abe0*/  STL [R1+0x134], R0 ;  /* 0x0001340001007387 */ /* 0x0001e40000100800 */
[----:B0-----:R-:W-:Y:S01]  /*9abf0*/  VIADD R0, R0, UR15 ;  /* 0x0000000f00007c36 */ /* 0x001fe20008000000 */
[----:B------:R-:W-:Y:S01]  /*9ac00*/  LOP3.LUT R19, R19, 0xfffff7ff, RZ, 0xc0, !PT ;  /* 0xfffff7ff13137812 */ /* 0x000fe200078ec0ff */
[----:B------:R-:W-:-:S03]  /*9ac10*/  ULDC UR15, c[0x0][0x228] ;  /* 0x00008a00000f7ab9 */ /* 0x000fc60000000800 */
[----:B------:R0:W-:Y:S01]  /*9ac20*/  STL [R1+0x138], R0 ;  /* 0x0001380001007387 */ /* 0x0001e20000100800 */
[----:B------:R-:W-:Y:S01]  /*9ac30*/  @P1 LOP3.LUT R19, R19, 0x800, RZ, 0xfc, !PT ;  /* 0x0000080013131812 */ /* 0x000fe200078efcff */
[----:B0-----:R-:W-:Y:S01]  /*9ac40*/  VIADD R0, R0, UR20 ;  /* 0x0000001400007c36 */ /* 0x001fe20008000000 */
[----:B------:R-:W-:Y:S02]  /*9ac50*/  ULDC.64 UR20, c[0x0][0x228] ;  /* 0x00008a0000147ab9 */ /* 0x000fe40000000a00 */
[----:B------:R-:W-:Y:S02]  /*9ac60*/  ISETP.LT.AND P0, PT, R6, UR20, !P0 ;  /* 0x0000001406007c0c */ /* 0x000fe4000c701270 */
[----:B------:R-:W-:Y:S01]  /*9ac70*/  LOP3.LUT R19, R19, 0xfffffbff, RZ, 0xc0, !PT ;  /* 0xfffffbff13137812 */ /* 0x000fe200078ec0ff */
[----:B------:R0:W-:Y:S01]  /*9ac80*/  STL [R1+0x13c], R0 ;  /* 0x00013c0001007387 */ /* 0x0001e20000100800 */
[----:B------:R-:W-:-:S09]  /*9ac90*/  ULDC UR20, c[0x0][0x228] ;  /* 0x00008a0000147ab9 */ /* 0x000fd20000000800 */
        /* <DEDUP_REMOVED lines=8> */
[----:B------:R-:W-:Y:S01]  /*9ad20*/  ULDC UR27, c[0x0][0x248] ;  /* 0x00009200001b7ab9 */ /* 0x000fe20000000800 */
[----:B------:R-:W-:-:S04]  /*9ad30*/  ULDC UR49, c[0x0][0x228] ;  /* 0x00008a0000317ab9 */ /* 0x000fc80000000800 */
[----:B------:R-:W-:Y:S02]  /*9ad40*/  @P3 LOP3.LUT R19, R19, 0x200, RZ, 0xfc, !PT ;  /* 0x0000020013133812 */ /* 0x000fe400078efcff */
[----:B------:R-:W-:Y:S01]  /*9ad50*/  ISETP.LT.AND P0, PT, R6, UR28, !P0 ;  /* 0x0000001c06007c0c */ /* 0x000fe2000c701270 */
[----:B------:R-:W-:Y:S01]  /*9ad60*/  ULDC.64 UR30, c[0x0][0x228] ;  /* 0x00008a00001e7ab9 */ /* 0x000fe20000000a00 */
[----:B------:R0:W-:Y:S01]  /*9ad70*/  STL [R1+0x140], R0 ;  /* 0x0001400001007387 */ /* 0x0001e20000100800 */
[----:B------:R-:W-:Y:S01]  /*9ad80*/  LOP3.LUT R19, R19, 0xfffffeff, RZ, 0xc0, !PT ;  /* 0xfffffeff13137812 */ /* 0x000fe200078ec0ff */
[----:B------:R-:W-:Y:S01]  /*9ad90*/  ULDC UR28, c[0x0][0x248] ;  /* 0x00009200001c7ab9 */ /* 0x000fe20000000800 */
[----:B------:R-:W-:Y:S01]  /*9ada0*/  ULDC UR48, c[0x0][0x228] ;  /* 0x00008a0000307ab9 */ /* 0x000fe20000000800 */
[----:B------:R-:W-:Y:S01]  /*9adb0*/  ULDC UR16, c[0x0][0x228] ;  /* 0x00008a0000107ab9 */ /* 0x000fe20000000800 */
        /* <DEDUP_REMOVED lines=10> */
[----:B------:R-:W-:Y:S01]  /*9ae60*/  VIADD R2, R8, 0x74 ;  /* 0x0000007408027836 */ /* 0x000fe20000000000 */
[----:B------:R-:W-:Y:S01]  /*9ae70*/  ULDC UR42, c[0x0][0x228] ;  /* 0x00008a00002a7ab9 */ /* 0x000fe20000000800 */
[----:B0-----:R-:W-:Y:S01]  /*9ae80*/  VIADD R0, R0, UR22 ;  /* 0x0000001600007c36 */ /* 0x001fe20008000000 */
[----:B------:R-:W-:-:S03]  /*9ae90*/  ULDC UR52, c[0x0][0x228] ;  /* 0x00008a0000347ab9 */ /* 0x000fc60000000800 */
[----:B------:R-:W-:Y:S02]  /*9aea0*/  @P3 LOP3.LUT R19, R19, 0x20, RZ, 0xfc, !PT ;  /* 0x0000002013133812 */ /* 0x000fe400078efcff */
[----:B------:R-:W-:Y:S01]  /*9aeb0*/  ISETP.LT.AND P0, PT, R6, UR30, !P0 ;  /* 0x0000001e06007c0c */ /* 0x000fe2000c701270 */
[----:B------:R0:W-:Y:S01]  /*9aec0*/  STL [R1+0x144], R0 ;  /* 0x0001440001007387 */ /* 0x0001e20000100800 */
[----:B------:R-:W-:Y:S01]  /*9aed0*/  ULDC UR51, c[0x0][0x228] ;  /* 0x00008a0000337ab9 */ /* 0x000fe20000000800 */
[----:B------:R-:W-:Y:S01]  /*9aee0*/  LOP3.LUT R19, R19, 0xffffffef, RZ, 0xc0, !PT ;  /* 0xffffffef13137812 */ /* 0x000fe200078ec0ff */
[----:B------:R-:W-:Y:S01]  /*9aef0*/  ULDC UR22, c[0x0][0x228] ;  /* 0x00008a0000167ab9 */ /* 0x000fe20000000800 */
[----:B------:R-:W-:Y:S02]  /*9af00*/  ULDC UR30, c[0x0][0x228] ;  /* 0x00008a00001e7ab9 */ /* 0x000fe40000000800 */
[----:B------:R-:W-:-:S04]  /*9af10*/  @P2 LOP3.LUT R19, R19, 0x10, RZ, 0xfc, !PT ;  /* 0x0000001013132812 */ /* 0x000fc800078efcff */
[----:B------:R-:W-:-:S04]  /*9af20*/  LOP3.LUT R19, R19, 0xfffffff7, RZ, 0xc0, !PT ;  /* 0xfffffff713137812 */ /* 0x000fc800078ec0ff */
[----:B------:R-:W-:-:S04]  /*9af30*/  @P1 LOP3.LUT R19, R19, 0x8, RZ, 0xfc, !PT ;  /* 0x0000000813131812 */ /* 0x000fc800078efcff */
[----:B------:R-:W-:-:S04]  /*9af40*/  LOP3.LUT R19, R19, 0xfffffffb, RZ, 0xc0, !PT ;  /* 0xfffffffb13137812 */ /* 0x000fc800078ec0ff */
[----:B------:R-:W-:Y:S02]  /*9af50*/  @P0 LOP3.LUT R19, R19, 0x4, RZ, 0xfc, !PT ;  /* 0x0000000413130812 */ /* 0x000fe400078efcff */
[----:B------:R-:W-:Y:S01]  /*9af60*/  ISETP.GE.AND P0, PT, R2, UR17, PT ;  /* 0x0000001102007c0c */ /* 0x000fe2000bf06270 */
[----:B0-----:R-:W-:Y:S02]  /*9af70*/  VIADD R0, R0, UR11 ;  /* 0x0000000b00007c36 */ /* 0x001fe40008000000 */
[----:B------:R-:W-:Y:S01]  /*9af80*/  VIADD R2, R8, 0x73 ;  /* 0x0000007308027836 */ /* 0x000fe20000000000 */
[----:B------:R-:W-:Y:S02]  /*9af90*/  LOP3.LUT R19, R19, 0xfffffffd, RZ, 0xc0, !PT ;  /* 0xfffffffd13137812 */ /* 0x000fe400078ec0ff */
[----:B------:R-:W-:Y:S02]  /*9afa0*/  ISETP.LT.AND P1, PT, R3, UR42, !P0 ;  /* 0x0000002a03007c0c */ /* 0x000fe4000c721270 */
[----:B------:R-:W-:-:S02]  /*9afb0*/  ISETP.LT.AND P3, PT, R4, UR36, !P0 ;  /* 0x0000002404007c0c */ /* 0x000fc4000c761270 */
[----:B------:R-:W-:Y:S02]  /*9afc0*/  ISETP.LT.AND P2, PT, R5, UR39, !P0 ;  /* 0x0000002705007c0c */ /* 0x000fe4000c741270 */
[----:B------:R-:W-:Y:S01]  /*9afd0*/  ISETP.LT.AND P0, PT, R6, UR32, !P0 ;  /* 0x0000002006007c0c */ /* 0x000fe2000c701270 */
[----:B------:R0:W-:Y:S01]  /*9afe0*/  STL [R1+0x148], R0 ;  /* 0x0001480001007387 */ /* 0x0001e20000100800 */
[----:B------:R-:W-:Y:S01]  /*9aff0*/  ULDC UR36, c[0x0][0x228] ;  /* 0x00008a0000247ab9 */ /* 0x000fe20000000800 */
[----:B------:R-:W-:Y:S01]  /*9b000*/  ULDC UR39, c[0x0][0x228] ;  /* 0x00008a0000277ab9 */ /* 0x000fe20000000800 */
[----:B------:R-:W-:Y:S01]  /*9b010*/  ULDC UR32, c[0x0][0x248] ;  /* 0x0000920000207ab9 */ /* 0x000fe20000000800 */
[----:B------:R-:W-:Y:S01]  /*9b020*/  ULDC UR11, c[0x0][0x228] ;  /* 0x00008a00000b7ab9 */ /* 0x000fe20000000800 */
[----:B------:R-:W-:Y:S01]  /*9b030*/  ULDC UR42, c[0x0][0x228] ;  /* 0x00008a00002a7ab9 */ /* 0x000fe20000000800 */
[----:B------:R-:W-:Y:S01]  /*9b040*/  ULDC UR17, c[0x0][0x228] ;  /* 0x00008a0000117ab9 */ /* 0x000fe20000000800 */
[----:B------:R-:W-:-:S04]  /*9b050*/  @P1 LOP3.LUT R18, R18, 0x80000000, RZ, 0xfc, !PT ;  /* 0x8000000012121812 */ /* 0x000fc800078efcff */
[----:B------:R-:W-:Y:S01]  /*9b060*/  LOP3.LUT R18, R18, 0xbfffffff, RZ, 0xc0, !PT ;  /* 0xbfffffff12127812 */ /* 0x000fe200078ec0ff */
[----:B0-----:R-:W-:Y:S01]  /*9b070*/  VIADD R0, R0, UR24 ;  /* 0x0000001800007c36 */ /* 0x001fe20008000000 */
[----:B------:R-:W-:Y:S01]  /*9b080*/  @P3 LOP3.LUT R19, R19, 0x2, RZ, 0xfc, !PT ;  /* 0x0000000213133812 */ /* 0x000fe200078efcff */
[----:B------:R-:W-:Y:S01]  /*9b090*/  ULDC UR24, c[0x0][0x228] ;  /* 0x00008a0000187ab9 */ /* 0x000fe20000000800 */
[----:B------:R-:W-:Y:S02]  /*9b0a0*/  @P0 LOP3.LUT R18, R18, 0x40000000, RZ, 0xfc, !PT ;  /* 0x4000000012120812 */ /* 0x000fe400078efcff */
[----:B------:R-:W-:Y:S01]  /*9b0b0*/  ISETP.GE.AND P0, PT, R2, UR21, PT ;  /* 0x0000001502007c0c */ /* 0x000fe2000bf06270 */
[----:B------:R0:W-:Y:S01]  /*9b0c0*/  STL [R1+0x14c], R0 ;  /* 0x00014c0001007387 */ /* 0x0001e20000100800 */
[----:B------:R-:W-:Y:S02]  /*9b0d0*/  LOP3.LUT R19, R19, 0xfffffffe, RZ, 0xc0, !PT ;  /* 0xfffffffe13137812 */ /* 0x000fe400078ec0ff */
[----:B------:R-:W-:-:S02]  /*9b0e0*/  LOP3.LUT R18, R18, 0xdfffffff, RZ, 0xc0, !PT ;  /* 0xdfffffff12127812 */ /* 0x000fc400078ec0ff */
[----:B------:R-:W-:Y:S02]  /*9b0f0*/  ISETP.LT.AND P3, PT, R4, UR41, !P0 ;  /* 0x0000002904007c0c */ /* 0x000fe4000c761270 */
[----:B------:R-:W-:Y:S02]  /*9b100*/  ISETP.LT.AND P1, PT, R3, UR39, !P0 ;  /* 0x0000002703007c0c */ /* 0x000fe4000c721270 */
[----:B------:R-:W-:Y:S01]  /*9b110*/  @P2 LOP3.LUT R19, R19, 0x1, RZ, 0xfc, !PT ;  /* 0x0000000113132812 */ /* 0x000fe200078efcff */
[----:B------:R-:W-:Y:S01]  /*9b120*/  VIADD R2, R8, 0x72 ;  /* 0x0000007208027836 */ /* 0x000fe20000000000 */
[----:B------:R-:W-:Y:S01]  /*9b130*/  ULDC UR21, c[0x0][0x228] ;  /* 0x00008a0000157ab9 */ /* 0x000fe20000000800 */
[----:B0-----:R-:W-:Y:S01]  /*9b140*/  VIADD R0, R0, UR26 ;  /* 0x0000001a00007c36 */ /* 0x001fe20008000000 */
[----:B------:R-:W-:Y:S01]  /*9b150*/  ISETP.LT.AND P2, PT, R5, UR36, !P0 ;  /* 0x0000002405007c0c */ /* 0x000fe2000c741270 */
[----:B------:R-:W-:Y:S01]  /*9b160*/  ULDC UR41, c[0x0][0x228] ;  /* 0x00008a0000297ab9 */ /* 0x000fe20000000800 */
[----:B------:R-:W-:Y:S01]  /*9b170*/  ULDC UR39, c[0x0][0x228] ;  /* 0x00008a0000277ab9 */ /* 0x000fe20000000800 */
[----:B------:R-:W-:Y:S01]  /*9b180*/  ULDC.64 UR36, c[0x0][0x228] ;  /* 0x00008a0000247ab9 */ /* 0x000fe20000000a00 */
[----:B------:R0:W-:Y:S01]  /*9b190*/  STL [R1+0x150], R0 ;  /* 0x0001500001007387 */ /* 0x0001e20000100800 */
[----:B------:R-:W-:Y:S01]  /*9b1a0*/  @P3 LOP3.LUT R18, R18, 0x20000000, RZ, 0xfc, !PT ;  /* 0x2000000012123812 */ /* 0x000fe200078efcff */
[----:B------:R-:W-:Y:S01]  /*9b1b0*/  ULDC UR26, c[0x0][0x228] ;  /* 0x00008a00001a7ab9 */ /* 0x000fe20000000800 */
[----:B0-----:R-:W-:-:S02]  /*9b1c0*/  VIADD R0, R0, UR27 ;  /* 0x0000001b00007c36 */ /* 0x001fc40008000000 */
[----:B------:R-:W-:Y:S01]  /*9b1d0*/  LOP3.LUT R18, R18, 0xefffffff, RZ, 0xc0, !PT ;  /* 0xefffffff12127812 */ /* 0x000fe200078ec0ff */
[----:B------:R-:W-:Y:S02]  /*9b1e0*/  ULDC UR27, c[0x0][0x228] ;  /* 0x00008a00001b7ab9 */ /* 0x000fe40000000800 */
[----:B------:R0:W-:Y:S01]  /*9b1f0*/  STL [R1+0x154], R0 ;  /* 0x0001540001007387 */ /* 0x0001e20000100800 */
[----:B------:R-:W-:Y:S01]  /*9b200*/  @P2 LOP3.LUT R18, R18, 0x10000000, RZ, 0xfc, !PT ;  /* 0x1000000012122812 */ /* 0x000fe200078efcff */
[----:B0-----:R-:W-:-:S03]  /*9b210*/  VIADD R0, R0, UR28 ;  /* 0x0000001c00007c36 */ /* 0x001fc60008000000 */
[----:B------:R-:W-:Y:S01]  /*9b220*/  LOP3.LUT R18, R18, 0xf7ffffff, RZ, 0xc0, !PT ;  /* 0xf7ffffff12127812 */ /* 0x000fe200078ec0ff */
[----:B------:R-:W-:Y:S01]  /*9b230*/  ULDC UR28, c[0x0][0x228] ;  /* 0x00008a00001c7ab9 */ /* 0x000fe20000000800 */
[----:B------:R0:W-:Y:S02]  /*9b240*/  STL [R1+0x158], R0 ;  /* 0x0001580001007387 */ /* 0x0001e40000100800 */
        /* <DEDUP_REMOVED lines=15> */
[----:B0-----:R-:W-:Y:S01]  /*9b340*/  VIADD R0, R0, UR32 ;  /* 0x0000002000007c36 */ /* 0x001fe20008000000 */
[----:B------:R-:W-:-:S05]  /*9b350*/  ULDC UR29, c[0x0][0x228] ;  /* 0x00008a00001d7ab9 */ /* 0x000fca0000000800 */
[----:B------:R-:W-:Y:S02]  /*9b360*/  @P3 LOP3.LUT R18, R18, 0x2000000, RZ, 0xfc, !PT ;  /* 0x0200000012123812 */ /* 0x000fe400078efcff */
[----:B------:R-:W-:Y:S01]  /*9b370*/  ISETP.LT.AND P0, PT, R6, UR36, !P0 ;  /* 0x0000002406007c0c */ /* 0x000fe2000c701270 */
[----:B------:R-:W-:Y:S01]  /*9b380*/  ULDC.64 UR38, c[0x0][0x228] ;  /* 0x00008a0000267ab9 */ /* 0x000fe20000000a00 */
[----:B------:R-:W-:Y:S01]  /*9b390*/  ULDC UR32, c[0x0][0x248] ;  /* 0x0000920000207ab9 */ /* 0x000fe20000000800 */
[----:B------:R-:W-:Y:S01]  /*9b3a0*/  LOP3.LUT R18, R18, 0xfeffffff, RZ, 0xc0, !PT ;  /* 0xfeffffff12127812 */ /* 0x000fe200078ec0ff */
[----:B------:R0:W-:Y:S01]  /*9b3b0*/  STL [R1+0x160], R0 ;  /* 0x0001600001007387 */ /* 0x0001e20000100800 */
[----:B------:R-:W-:Y:S02]  /*9b3c0*/  ULDC UR36, c[0x0][0x228] ;  /* 0x00008a0000247ab9 */ /* 0x000fe40000000800 */
        /* <DEDUP_REMOVED lines=31> */
[----:B0-----:R-:W-:Y:S02]  /*9b5c0*/  VIADD R0, R0, UR32 ;  /* 0x0000002000007c36 */ /* 0x001fe40008000000 */
[----:B------:R-:W-:Y:S01]  /*9b5d0*/  VIADD R2, R8, 0x6f ;  /* 0x0000006f08027836 */ /* 0x000fe20000000000 */
[----:B------:R-:W-:Y:S01]  /*9b5e0*/  ULDC UR51, c[0x0][0x228] ;  /* 0x00008a0000337ab9 */ /* 0x000fe20000000800 */
[----:B------:R-:W-:-:S02]  /*9b5f0*/  ULDC UR48, c[0x0][0x228] ;  /* 0x00008a0000307ab9 */ /* 0x000fc40000000800 */
[----:B------:R-:W-:Y:S02]  /*9b600*/  @P3 LOP3.LUT R18, R18, 0x20000, RZ, 0xfc, !PT ;  /* 0x0002000012123812 */ /* 0x000fe400078efcff */
[----:B------:R-:W-:Y:S01]  /*9b610*/  ISETP.LT.AND P0, PT, R6, UR40, !P0 ;  /* 0x0000002806007c0c */ /* 0x000fe2000c701270 */
[----:B------:R-:W-:Y:S01]  /*9b620*/  ULDC UR32, c[0x0][0x248] ;  /* 0x0000920000207ab9 */ /* 0x000fe20000000800 */
[----:B------:R-:W-:Y:S01]  /*9b630*/  ULDC UR49, c[0x0][0x228] ;  /* 0x00008a0000317ab9 */ /* 0x000fe20000000800 */
[----:B------:R-:W-:-:S04]  /*9b640*/  LOP3.LUT R18, R18, 0xfffeffff, RZ, 0xc0, !PT ;  /* 0xfffeffff12127812 */ /* 0x000fc800078ec0ff */
[----:B------:R-:W-:-:S04]  /*9b650*/  @P2 LOP3.LUT R18, R18, 0x10000, RZ, 0xfc, !PT ;  /* 0x0001000012122812 */ /* 0x000fc800078efcff */
[----:B------:R-:W-:Y:S01]  /*9b660*/  LOP3.LUT R18, R18, 0xffff7fff, RZ, 0xc0, !PT ;  /* 0xffff7fff12127812 */ /* 0x000fe200078ec0ff */
[----:B------:R0:W-:Y:S03]  /*9b670*/  STL [R1+0x168], R0 ;  /* 0x0001680001007387 */ /* 0x0001e60000100800 */
[----:B------:R-:W-:-:S04]  /*9b680*/  @P1 LOP3.LUT R18, R18, 0x8000, RZ, 0xfc, !PT ;  /* 0x0000800012121812 */ /* 0x000fc800078efcff */
[----:B------:R-:W-:Y:S01]  /*9b690*/  LOP3.LUT R18, R18, 0xffffbfff, RZ, 0xc0, !PT ;  /* 0xffffbfff12127812 */ /* 0x000fe200078ec0ff */
[----:B0-----:R-:W-:Y:S01]  /*9b6a0*/  VIADD R0, R0, UR32 ;  /* 0x0000002000007c36 */ /* 0x001fe20008000000 */
[----:B------:R-:W-:Y:S02]  /*9b6b0*/  ULDC UR32, c[0x0][0x248] ;  /* 0x0000920000207ab9 */ /* 0x000fe40000000800 */
[----:B------:R-:W-:Y:S02]  /*9b6c0*/  @P0 LOP3.LUT R18, R18, 0x4000, RZ, 0xfc, !PT ;  /* 0x0000400012120812 */ /* 0x000fe400078efcff */
[----:B------:R-:W-:Y:S01]  /*9b6d0*/  ISETP.GE.AND P0, PT, R2, UR35, PT ;  /* 0x0000002302007c0c */ /* 0x000fe2000bf06270 */
[----:B------:R0:W-:Y:S03]  /*9b6e0*/  STL [R1+0x16c], R0 ;  /* 0x00016c0001007387 */ /* 0x0001e60000100800 */
[----:B------:R-:W-:-:S02]  /*9b6f0*/  ISETP.LT.AND P3, PT, R4, UR38, !P0 ;  /* 0x0000002604007c0c */ /* 0x000fc4000c761270 */
[----:B------:R-:W-:Y:S02]  /*9b700*/  ISETP.LT.AND P2, PT, R5, UR36, !P0 ;  /* 0x0000002405007c0c */ /* 0x000fe4000c741270 */
[----:B------:R-:W-:Y:S02]  /*9b710*/  LOP3.LUT R18, R18, 0xffffdfff, RZ, 0xc0, !PT ;  /* 0xffffdfff12127812 */ /* 0x000fe400078ec0ff */
[----:B------:R-:W-:Y:S01]  /*9b720*/  ISETP.LT.AND P1, PT, R3, UR51, !P0 ;  /* 0x0000003303007c0c */ /* 0x000fe2000c721270 */
[----:B------:R-:W-:Y:S01]  /*9b730*/  VIADD R2, R8, 0x6e ;  /* 0x0000006e08027836 */ /* 0x000fe20000000000 */
[----:B------:R-:W-:Y:S01]  /*9b740*/  ULDC UR36, c[0x0][0x228] ;  /* 0x00008a0000247ab9 */ /* 0x000fe20000000800 */
[----:B------:R-:W-:Y:S01]  /*9b750*/  ULDC UR38, c[0x0][0x228] ;  /* 0x00008a0000267ab9 */ /* 0x000fe20000000800 */
[----:B------:R-:W-:Y:S01]  /*9b760*/  ULDC UR51, c[0x0][0x228] ;  /* 0x00008a0000337ab9 */ /* 0x000fe20000000800 */
[----:B0-----:R-:W-:Y:S01]  /*9b770*/  VIADD R0, R0, UR32 ;  /* 0x0000002000007c36 */ /* 0x001fe20008000000 */
[----:B------:R-:W-:-:S04]  /*9b780*/  ULDC UR32, c[0x0][0x248] ;  /* 0x0000920000207ab9 */ /* 0x000fc80000000800 */
[----:B------:R0:W-:Y:S02]  /*9b790*/  STL [R1+0x170], R0 ;  /* 0x0001700001007387 */ /* 0x0001e40000100800 */
        /* <DEDUP_REMOVED lines=16> */
[----:B------:R-:W-:Y:S01]  /*9b8a0*/  @P1 LOP3.LUT R18, R18, 0x800, RZ, 0xfc, !PT ;  /* 0x0000080012121812 */ /* 0x000fe200078efcff */
[----:B------:R0:W-:Y:S01]  /*9b8b0*/  STL [R1+0x180], R0 ;  /* 0x0001800001007387 */ /* 0x0001e20000100800 */
[----:B------:R-:W-:Y:S02]  /*9b8c0*/  ULDC UR32, c[0x0][0x248] ;  /* 0x0000920000207ab9 */ /* 0x000fe40000000800 */
[----:B------:R-:W-:-:S07]  /*9b8d0*/  LOP3.LUT R18, R18, 0xfffffbff, RZ, 0xc0, !PT ;  /* 0xfffffbff12127812 */ /* 0x000fce00078ec0ff */
[----:B------:R-:W-:Y:S02]  /*9b8e0*/  @P0 LOP3.LUT R18, R18, 0x400, RZ, 0xfc, !PT ;  /* 0x0000040012120812 */ /* 0x000fe400078efcff */
[----:B------:R-:W-:-:S04]  /*9b8f0*/  ISETP.GE.AND P0, PT, R2, UR37, PT ;  /* 0x0000002502007c0c */ /* 0x000fc8000bf06270 */
[----:B------:R-:W-:Y:S02]  /*9b900*/  ISETP.LT.AND P3, PT, R4, UR36, !P0 ;  /* 0x0000002404007c0c */ /* 0x000fe4000c761270 */
[----:B------:R-:W-:Y:S02]  /*9b910*/  ISETP.LT.AND P2, PT, R5, UR61, !P0 ;  /* 0x0000003d05007c0c */ /* 0x000fe4000c741270 */
[----:B------:R-:W-:Y:S02]  /*9b920*/  LOP3.LUT R18, R18, 0xfffffdff, RZ, 0xc0, !PT ;  /* 0xfffffdff12127812 */ /* 0x000fe400078ec0ff */
[----:B------:R-:W-:Y:S01]  /*9b930*/  ISETP.LT.AND P1, PT, R3, UR60, !P0 ;  /* 0x0000003c03007c0c */ /* 0x000fe2000c721270 */
[----:B0-----:R-:W-:Y:S01]  /*9b940*/  VIADD R0, R0, UR34 ;  /* 0x0000002200007c36 */ /* 0x001fe20008000000 */
[----:B------:R-:W-:Y:S01]  /*9b950*/  ULDC.64 UR34, c[0x0][0x228] ;  /* 0x00008a0000227ab9 */ /* 0x000fe20000000a00 */
[C---:B------:R-:W-:Y:S01]  /*9b960*/  VIADD R2, R8.reuse, 0x6d ;  /* 0x0000006d08027836 */ /* 0x040fe20000000000 */
[----:B------:R-:W-:Y:S01]  /*9b970*/  ULDC.64 UR36, c[0x0][0x228] ;  /* 0x00008a0000247ab9 */ /* 0x000fe20000000a00 */
[----:B------:R-:W-:Y:S01]  /*9b980*/  VIADD R7, R8, 0x5c ;  /* 0x0000005c08077836 */ /* 0x000fe20000000000 */
[----:B------:R-:W-:Y:S01]  /*9b990*/  LOP3.LUT R10, R10, 0x7fffffff, RZ, 0xc0, !PT ;  /* 0x7fffffff0a0a7812 */ /* 0x000fe200078ec0ff */
[----:B------:R-:W-:Y:S01]  /*9b9a0*/  ULDC UR61, c[0x0][0x228] ;  /* 0x00008a00003d7ab9 */ /* 0x000fe20000000800 */
        /* <DEDUP_REMOVED lines=15> */
[----:B------:R-:W-:Y:S01]  /*9baa0*/  ULDC.64 UR38, c[0x0][0x228] ;  /* 0x00008a0000267ab9 */ /* 0x000fe20000000a00 */
[----:B------:R0:W-:Y:S01]  /*9bab0*/  STL [R1+0x184], R0 ;  /* 0x0001840001007387 */ /* 0x0001e20000100800 */
        /* <DEDUP_REMOVED lines=21> */
[----:B------:R0:W-:Y:S01]  /*9bc10*/  STL [R1+0x188], R0 ;  /* 0x0001880001007387 */ /* 0x0001e20000100800 */
        /* <DEDUP_REMOVED lines=8> */
[----:B------:R-:W-:Y:S02]  /*9bca0*/  ISETP.LT.AND P3, PT, R4, UR56, !P0 ;  /* 0x0000003804007c0c */ /* 0x000fe4000c761270 */
[----:B------:R-:W-:Y:S02]  /*9bcb0*/  LOP3.LUT R18, R18, 0xfffffffe, RZ, 0xc0, !PT ;  /* 0xfffffffe12127812 */ /* 0x000fe400078ec0ff */
[----:B------:R-:W-:-:S02]  /*9bcc0*/  LOP3.LUT R20, R20, 0xdfffffff, RZ, 0xc0, !PT ;  /* 0xdfffffff14147812 */ /* 0x000fc400078ec0ff */
[----:B------:R-:W-:Y:S01]  /*9bcd0*/  ISETP.LT.AND P1, PT, R3, UR5, !P0 ;  /* 0x0000000503007c0c */ /* 0x000fe2000c721270 */
[----:B0-----:R-:W-:Y:S01]  /*9bce0*/  VIADD R0, R0, UR32 ;  /* 0x0000002000007c36 */ /* 0x001fe20008000000 */
[----:B------:R-:W-:Y:S02]  /*9bcf0*/  @P2 LOP3.LUT R18, R18, 0x1, RZ, 0xfc, !PT ;  /* 0x0000000112122812 */ /* 0x000fe400078efcff */
[----:B------:R-:W-:Y:S01]  /*9bd00*/  ISETP.LT.AND P2, PT, R5, UR50, !P0 ;  /* 0x0000003205007c0c */ /* 0x000fe2000c741270 */
[----:B------:R-:W-:Y:S01]  /*9bd10*/  VIADD R2, R8, 0x6a ;  /* 0x0000006a08027836 */ /* 0x000fe20000000000 */
[----:B------:R-:W-:Y:S01]  /*9bd20*/  ULDC UR56, c[0x0][0x248] ;  /* 0x0000920000387ab9 */ /* 0x000fe20000000800 */
[----:B------:R-:W-:Y:S01]  /*9bd30*/  @P3 LOP3.LUT R20, R20, 0x20000000, RZ, 0xfc, !PT ;  /* 0x2000000014143812 */ /* 0x000fe200078efcff */
[----:B------:R-:W-:Y:S01]  /*9bd40*/  ULDC UR32, c[0x0][0x248] ;  /* 0x0000920000207ab9 */ /* 0x000fe20000000800 */
[----:B------:R0:W-:Y:S01]  /*9bd50*/  STL [R1+0x18c], R0 ;  /* 0x00018c0001007387 */ /* 0x0001e20000100800 */
[----:B------:R-:W-:Y:S01]  /*9bd60*/  ULDC UR5, c[0x0][0x248] ;  /* 0x0000920000057ab9 */ /* 0x000fe20000000800 */
[----:B------:R-:W-:-:S02]  /*9bd70*/  LOP3.LUT R20, R20, 0xefffffff, RZ, 0xc0, !PT ;  /* 0xefffffff14147812 */ /* 0x000fc400078ec0ff */
[----:B------:R-:W-:Y:S01]  /*9bd80*/  ISETP.LT.AND P0, PT, R6, UR40, !P0 ;  /* 0x0000002806007c0c */ /* 0x000fe2000c701270 */
[----:B------:R-:W-:Y:S01]  /*9bd90*/  ULDC UR50, c[0x0][0x228] ;  /* 0x00008a0000327ab9 */ /* 0x000fe20000000800 */
[----:B------:R-:W-:Y:S02]  /*9bda0*/  ULDC UR40, c[0x0][0x248] ;  /* 0x0000920000287ab9 */ /* 0x000fe40000000800 */
[----:B------:R-:W-:-:S04]  /*9bdb0*/  @P2 LOP3.LUT R20, R20, 0x10000000, RZ, 0xfc, !PT ;  /* 0x1000000014142812 */ /* 0x000fc800078efcff */
[----:B------:R-:W-:-:S04]  /*9bdc0*/  LOP3.LUT R20, R20, 0xf7ffffff, RZ, 0xc0, !PT ;  /* 0xf7ffffff14147812 */ /* 0x000fc800078ec0ff */
[----:B------:R-:W-:Y:S01]  /*9bdd0*/  @P1 LOP3.LUT R20, R20, 0x8000000, RZ, 0xfc, !PT ;  /* 0x0800000014141812 */ /* 0x000fe200078efcff */
[----:B0-----:R-:W-:Y:S01]  /*9bde0*/  VIADD R0, R0, UR32 ;  /* 0x0000002000007c36 */ /* 0x001fe20008000000 */
[----:B------:R-:W-:Y:S02]  /*9bdf0*/  ULDC UR32, c[0x0][0x248] ;  /* 0x0000920000207ab9 */ /* 0x000fe40000000800 */
[----:B------:R-:W-:Y:S02]  /*9be00*/  LOP3.LUT R20, R20, 0xfbffffff, RZ, 0xc0, !PT ;  /* 0xfbffffff14147812 */ /* 0x000fe400078ec0ff */
[----:B------:R0:W-:Y:S02]  /*9be10*/  STL [R1+0x190], R0 ;  /* 0x0001900001007387 */ /* 0x0001e40000100800 */
        /* <DEDUP_REMOVED lines=61> */
[----:B------:R-:W-:-:S06]  /*9c1f0*/  ULDC.64 UR38, c[0x0][0x228] ;  /* 0x00008a0000267ab9 */ /* 0x000fcc0000000a00 */
        /* <DEDUP_REMOVED lines=13> */
[----:B------:R0:W-:Y:S01]  /*9c2d0*/  STL [R1+0x1ac], R0 ;  /* 0x0001ac0001007387 */ /* 0x0001e20000100800 */
[----:B------:R-:W-:Y:S02]  /*9c2e0*/  LOP3.LUT R20, R20, 0xffffdfff, RZ, 0xc0, !PT ;  /* 0xffffdfff14147812 */ /* 0x000fe400078ec0ff */
[----:B------:R-:W-:Y:S02]  /*9c2f0*/  ISETP.LT.AND P3, PT, R4, UR16, !P0 ;  /* 0x0000001004007c0c */ /* 0x000fe4000c761270 */
[----:B------:R-:W-:Y:S02]  /*9c300*/  ISETP.LT.AND P2, PT, R5, UR20, !P0 ;  /* 0x0000001405007c0c */ /* 0x000fe4000c741270 */
[----:B------:R-:W-:Y:S01]  /*9c310*/  ISETP.LT.AND P1, PT, R3, UR22, !P0 ;  /* 0x0000001603007c0c */ /* 0x000fe2000c721270 */
[----:B------:R-:W-:Y:S01]  /*9c320*/  VIADD R2, R8, 0x66 ;  /* 0x0000006608027836 */ /* 0x000fe20000000000 */
[----:B------:R-:W-:Y:S01]  /*9c330*/  ULDC UR22, c[0x0][0x248] ;  /* 0x0000920000167ab9 */ /* 0x000fe20000000800 */
[----:B------:R-:W-:Y:S01]  /*9c340*/  ULDC UR41, c[0x0][0x248] ;  /* 0x0000920000297ab9 */ /* 0x000fe20000000800 */
[----:B------:R-:W-:Y:S01]  /*9c350*/  ULDC UR20, c[0x0][0x228] ;  /* 0x00008a0000147ab9 */ /* 0x000fe20000000800 */
[----:B0-----:R-:W-:Y:S01]  /*9c360*/  VIADD R0, R0, UR5 ;  /* 0x0000000500007c36 */ /* 0x001fe20008000000 */
[----:B------:R-:W-:Y:S01]  /*9c370*/  ULDC UR5, c[0x0][0x248] ;  /* 0x0000920000057ab9 */ /* 0x000fe20000000800 */
[----:B------:R-:W-:-:S03]  /*9c380*/  ULDC UR16, c[0x0][0x228] ;  /* 0x00008a0000107ab9 */ /* 0x000fc60000000800 */
[----:B------:R0:W-:Y:S01]  /*9c390*/  STL [R1+0x1b0], R0 ;  /* 0x0001b00001007387 */ /* 0x0001e20000100800 */
[----:B------:R-:W-:Y:S01]  /*9c3a0*/  @P3 LOP3.LUT R20, R20, 0x2000, RZ, 0xfc, !PT ;  /* 0x0000200014143812 */ /* 0x000fe200078efcff */
[----:B0-----:R-:W-:Y:S01]  /*9c3b0*/  VIADD R0, R0, UR5 ;  /* 0x0000000500007c36 */ /* 0x001fe20008000000 */
[----:B------:R-:W-:Y:S02]  /*9c3c0*/  ULDC UR5, c[0x0][0x248] ;  /* 0x0000920000057ab9 */ /* 0x000fe40000000800 */
[----:B------:R-:W-:Y:S02]  /*9c3d0*/  LOP3.LUT R20, R20, 0xffffefff, RZ, 0xc0, !PT ;  /* 0xffffefff14147812 */ /* 0x000fe400078ec0ff */
[----:B------:R0:W-:Y:S02]  /*9c3e0*/  STL [R1+0x1b4], R0 ;  /* 0x0001b40001007387 */ /* 0x0001e40000100800 */
        /* <DEDUP_REMOVED lines=16> */
[----:B------:R-:W-:Y:S01]  /*9c4f0*/  ISETP.LT.AND P2, PT, R5, UR23, !P0 ;  /* 0x0000001705007c0c */ /* 0x000fe2000c741270 */
[----:B0-----:R-:W-:Y:S01]  /*9c500*/  VIADD R0, R0, UR12 ;  /* 0x0000000c00007c36 */ /* 0x001fe20008000000 */
[----:B------:R-:W-:Y:S01]  /*9c510*/  ISETP.LT.AND P1, PT, R3, UR24, !P0 ;  /* 0x0000001803007c0c */ /* 0x000fe2000c721270 */
[----:B------:R-:W-:Y:S01]  /*9c520*/  VIADD R2, R8, 0x65 ;  /* 0x0000006508027836 */ /* 0x000fe20000000000 */
[----:B------:R-:W-:Y:S01]  /*9c530*/  ULDC UR11, c[0x0][0x248] ;  /* 0x00009200000b7ab9 */ /* 0x000fe20000000800 */
[----:B------:R-:W-:-:S06]  /*9c540*/  ULDC UR33, c[0x0][0x248] ;  /* 0x0000920000217ab9 */ /* 0x000fcc0000000800 */
[----:B------:R-:W-:Y:S01]  /*9c550*/  @P3 LOP3.LUT R20, R20, 0x200, RZ, 0xfc, !PT ;  /* 0x0000020014143812 */ /* 0x000fe200078efcff */
[----:B------:R0:W-:Y:S01]  /*9c560*/  STL [R1+0x1c0], R0 ;  /* 0x0001c00001007387 */ /* 0x0001e20000100800 */
[----:B------:R-:W-:Y:S01]  /*9c570*/  ULDC UR12, c[0x0][0x228] ;  /* 0x00008a00000c7ab9 */ /* 0x000fe20000000800 */
[----:B------:R-:W-:Y:S01]  /*9c580*/  ULDC UR24, c[0x0][0x228] ;  /* 0x00008a0000187ab9 */ /* 0x000fe20000000800 */
[----:B------:R-:W-:-:S04]  /*9c590*/  LOP3.LUT R20, R20, 0xfffffeff, RZ, 0xc0, !PT ;  /* 0xfffffeff14147812 */ /* 0x000fc800078ec0ff */
[----:B------:R-:W-:Y:S01]  /*9c5a0*/  @P2 LOP3.LUT R20, R20, 0x100, RZ, 0xfc, !PT ;  /* 0x0000010014142812 */ /* 0x000fe200078efcff */
[----:B0-----:R-:W-:Y:S01]  /*9c5b0*/  VIADD R0, R0, UR18 ;  /* 0x0000001200007c36 */ /* 0x001fe20008000000 */
[----:B------:R-:W-:Y:S02]  /*9c5c0*/  ULDC.64 UR18, c[0x0][0x228] ;  /* 0x00008a0000127ab9 */ /* 0x000fe40000000a00 */
[----:B------:R-:W-:Y:S02]  /*9c5d0*/  LOP3.LUT R20, R20, 0xffffff7f, RZ, 0xc0, !PT ;  /* 0xffffff7f14147812 */ /* 0x000fe400078ec0ff */
[----:B------:R-:W-:Y:S01]  /*9c5e0*/  ISETP.LT.AND P0, PT, R6, UR18, !P0 ;  /* 0x0000001206007c0c */ /* 0x000fe2000c701270 */
[----:B------:R-:W-:Y:S01]  /*9c5f0*/  ULDC UR18, c[0x0][0x228] ;  /* 0x00008a0000127ab9 */ /* 0x000fe20000000800 */
[----:B------:R-:W-:-:S04]  /*9c600*/  @P1 LOP3.LUT R20, R20, 0x80, RZ, 0xfc, !PT ;  /* 0x0000008014141812 */ /* 0x000fc800078efcff */
[----:B------:R-:W-:-:S07]  /*9c610*/  LOP3.LUT R20, R20, 0xffffffbf, RZ, 0xc0, !PT ;  /* 0xffffffbf14147812 */ /* 0x000fce00078ec0ff */
[----:B------:R-:W-:Y:S02]  /*9c620*/  @P0 LOP3.LUT R20, R20, 0x40, RZ, 0xfc, !PT ;  /* 0x0000004014140812 */ /* 0x000fe400078efcff */
[----:B------:R-:W-:Y:S02]  /*9c630*/  ISETP.GE.AND P0, PT, R2, UR35, PT ;  /* 0x0000002302007c0c */ /* 0x000fe4000bf06270 */
[----:B------:R-:W-:Y:S02]  /*9c640*/  LOP3.LUT R20, R20, 0xffffffdf, RZ, 0xc0, !PT ;  /* 0xffffffdf14147812 */ /* 0x000fe400078ec0ff */
[----:B------:R-:W-:Y:S02]  /*9c650*/  ISETP.LT.AND P3, PT, R4, UR26, !P0 ;  /* 0x0000001a04007c0c */ /* 0x000fe4000c761270 */
[----:B------:R-:W-:Y:S01]  /*9c660*/  ISETP.LT.AND P2, PT, R5, UR30, !P0 ;  /* 0x0000001e05007c0c */ /* 0x000fe2000c741270 */
[----:B------:R0:W-:Y:S01]  /*9c670*/  STL [R1+0x1c4], R0 ;  /* 0x0001c40001007387 */ /* 0x0001e20000100800 */
[----:B------:R-:W-:Y:S01]  /*9c680*/  ISETP.LT.AND P1, PT, R3, UR27, !P0 ;  /* 0x0000001b03007c0c */ /* 0x000fe2000c721270 */
[----:B------:R-:W-:Y:S01]  /*9c690*/  VIADD R2, R8, 0x64 ;  /* 0x0000006408027836 */ /* 0x000fe20000000000 */
[----:B------:R-:W-:Y:S01]  /*9c6a0*/  ULDC UR26, c[0x0][0x248] ;  /* 0x00009200001a7ab9 */ /* 0x000fe20000000800 */
[----:B------:R-:W-:Y:S01]  /*9c6b0*/  ULDC.64 UR34, c[0x0][0x228] ;  /* 0x00008a0000227ab9 */ /* 0x000fe20000000a00 */
[----:B------:R-:W-:-:S05]  /*9c6c0*/  ULDC UR30, c[0x0][0x248] ;  /* 0x00009200001e7ab9 */ /* 0x000fca0000000800 */
[----:B------:R-:W-:Y:S01]  /*9c6d0*/  @P3 LOP3.LUT R20, R20, 0x20, RZ, 0xfc, !PT ;  /* 0x0000002014143812 */ /* 0x000fe200078efcff */
[----:B0-----:R-:W-:Y:S01]  /*9c6e0*/  VIADD R0, R0, UR14 ;  /* 0x0000000e00007c36 */ /* 0x001fe20008000000 */
[----:B------:R-:W-:Y:S02]  /*9c6f0*/  ULDC UR14, c[0x0][0x228] ;  /* 0x00008a00000e7ab9 */ /* 0x000fe40000000800 */
[----:B------:R-:W-:Y:S02]  /*9c700*/  LOP3.LUT R20, R20, 0xffffffef, RZ, 0xc0, !PT ;  /* 0xffffffef14147812 */ /* 0x000fe400078ec0ff */
[----:B------:R0:W-:Y:S02]  /*9c710*/  STL [R1+0x1c8], R0 ;  /* 0x0001c80001007387 */ /* 0x0001e40000100800 */
[----:B------:R-:W-:-:S04]  /*9c720*/  @P2 LOP3.LUT R20, R20, 0x10, RZ, 0xfc, !PT ;  /* 0x0000001014142812 */ /* 0x000fc800078efcff */
[----:B------:R-:W-:Y:S01]  /*9c730*/  LOP3.LUT R20, R20, 0xfffffff7, RZ, 0xc0, !PT ;  /* 0xfffffff714147812 */ /* 0x000fe200078ec0ff */
[----:B0-----:R-:W-:Y:S01]  /*9c740*/  VIADD R0, R0, UR22 ;  /* 0x0000001600007c36 */ /* 0x001fe20008000000 */
[----:B------:R-:W-:Y:S02]  /*9c750*/  ULDC.64 UR22, c[0x0][0x228] ;  /* 0x00008a0000167ab9 */ /* 0x000fe40000000a00 */
[----:B------:R-:W-:Y:S02]  /*9c760*/  ISETP.LT.AND P0, PT, R6, UR22, !P0 ;  /* 0x0000001606007c0c */ /* 0x000fe4000c701270 */
[----:B------:R-:W-:Y:S01]  /*9c770*/  @P1 LOP3.LUT R20, R20, 0x8, RZ, 0xfc, !PT ;  /* 0x0000000814141812 */ /* 0x000fe200078efcff */
[----:B------:R0:W-:Y:S01]  /*9c780*/  STL [R1+0x1cc], R0 ;  /* 0x0001cc0001007387 */ /* 0x0001e20000100800 */
[----:B------:R-:W-:Y:S02]  /*9c790*/  ULDC UR22, c[0x0][0x248] ;  /* 0x0000920000167ab9 */ /* 0x000fe40000000800 */
[----:B------:R-:W-:Y:S01]  /*9c7a0*/  LOP3.LUT R20, R20, 0xfffffffb, RZ, 0xc0, !PT ;  /* 0xfffffffb14147812 */ /* 0x000fe200078ec0ff */
[----:B0-----:R-:W-:-:S06]  /*9c7b0*/  VIADD R0, R0, UR11 ;  /* 0x0000000b00007c36 */ /* 0x001fcc0008000000 */
[----:B------:R-:W-:Y:S02]  /*9c7c0*/  @P0 LOP3.LUT R20, R20, 0x4, RZ, 0xfc, !PT ;  /* 0x0000000414140812 */ /* 0x000fe400078efcff */
[----:B------:R-:W-:Y:S01]  /*9c7d0*/  ISETP.GE.AND P0, PT, R2, UR13, PT ;  /* 0x0000000d02007c0c */ /* 0x000fe2000bf06270 */
[----:B------:R-:W-:Y:S01]  /*9c7e0*/  ULDC UR11, c[0x0][0x228] ;  /* 0x00008a00000b7ab9 */ /* 0x000fe20000000800 */
[----:B------:R0:W-:Y:S02]  /*9c7f0*/  STL [R1+0x1d0], R0 ;  /* 0x0001d00001007387 */ /* 0x0001e40000100800 */
[----:B------:R-:W-:Y:S02]  /*9c800*/  ISETP.LT.AND P1, PT, R3, UR42, !P0 ;  /* 0x0000002a03007c0c */ /* 0x000fe4000c721270 */
[----:B------:R-:W-:Y:S02]  /*9c810*/  ISETP.LT.AND P3, PT, R4, UR28, !P0 ;  /* 0x0000001c04007c0c */ /* 0x000fe4000c761270 */
[----:B------:R-:W-:Y:S01]  /*9c820*/  ISETP.LT.AND P2, PT, R5, UR17, !P0 ;  /* 0x0000001105007c0c */ /* 0x000fe2000c741270 */
[----:B------:R-:W-:Y:S01]  /*9c830*/  VIADD R2, R8, 0x63 ;  /* 0x0000006308027836 */ /* 0x000fe20000000000 */
[----:B------:R-:W-:Y:S01]  /*9c840*/  LOP3.LUT R20, R20, 0xfffffffd, RZ, 0xc0, !PT ;  /* 0xfffffffd14147812 */ /* 0x000fe200078ec0ff */
[----:B------:R-:W-:Y:S01]  /*9c850*/  ULDC UR17, c[0x0][0x248] ;  /* 0x0000920000117ab9 */ /* 0x000fe20000000800 */
        /* <DEDUP_REMOVED lines=21> */
[----:B------:R-:W-:Y:S02]  /*9c9b0*/  VIADD R2, R8, 0x62 ;  /* 0x0000006208027836 */ /* 0x000fe40000000000 */
        /* <DEDUP_REMOVED lines=49> */
[----:B------:R-:W-:-:S04]  /*9ccd0*/  LOP3.LUT R21, R21, 0xffefffff, RZ, 0xc0, !PT ;  /* 0xffefffff15157812 */ /* 0x000fc800078ec0ff */
[----:B------:R-:W-:-:S04]  /*9cce0*/  @P2 LOP3.LUT R21, R21, 0x100000, RZ, 0xfc, !PT ;  /* 0x0010000015152812 */ /* 0x000fc800078efcff */
[----:B------:R-:W-:-:S04]  /*9ccf0*/  LOP3.LUT R21, R21, 0xfff7ffff, RZ, 0xc0, !PT ;  /* 0xfff7ffff15157812 */ /* 0x000fc800078ec0ff */
[----:B------:R-:W-:-:S04]  /*9cd00*/  @P1 LOP3.LUT R21, R21, 0x80000, RZ, 0xfc, !PT ;  /* 0x0008000015151812 */ /* 0x000fc800078efcff */
[----:B------:R-:W-:Y:S01]  /*9cd10*/  LOP3.LUT R21, R21, 0xfffbffff, RZ, 0xc0, !PT ;  /* 0xfffbffff15157812 */ /* 0x000fe200078ec0ff */
[----:B------:R0:W-:Y:S03]  /*9cd20*/  STL [R1+0x1e4], R0 ;  /* 0x0001e40001007387 */ /* 0x0001e60000100800 */
        /* <DEDUP_REMOVED lines=11> */
[----:B------:R-:W-:Y:S01]  /*9cde0*/  ULDC.64 UR48, c[0x0][0x228] ;  /* 0x00008a0000307ab9 */ /* 0x000fe20000000a00 */
        /* <DEDUP_REMOVED lines=19> */
[----:B------:R-:W-:Y:S01]  /*9cf20*/  ULDC UR22, c[0x0][0x248] ;  /* 0x0000920000167ab9 */ /* 0x000fe20000000800 */
[----:B0-----:R-:W-:-:S08]  /*9cf30*/  VIADD R0, R0, UR26 ;  /* 0x0000001a00007c36 */ /* 0x001fd00008000000 */
[----:B------:R-:W-:Y:S01]  /*9cf40*/  @P0 LOP3.LUT R21, R21, 0x4000, RZ, 0xfc, !PT ;  /* 0x0000400015150812 */ /* 0x000fe200078efcff */
[----:B------:R-:W-:Y:S01]  /*9cf50*/  ULDC.64 UR26, c[0x0][0x228] ;  /* 0x00008a00001a7ab9 */ /* 0x000fe20000000a00 */
[----:B------:R0:W-:Y:S01]  /*9cf60*/  STL [R1+0x1fc], R0 ;  /* 0x0001fc0001007387 */ /* 0x0001e20000100800 */
[----:B------:R-:W-:Y:S01]  /*9cf70*/  ISETP.GE.AND P0, PT, R2, UR35, PT ;  /* 0x0000002302007c0c */ /* 0x000fe2000bf06270 */
[----:B0-----:R-:W-:-:S03]  /*9cf80*/  VIADD R0, R0, UR42 ;  /* 0x0000002a00007c36 */ /* 0x001fc60008000000 */
[----:B------:R-:W-:Y:S02]  /*9cf90*/  ISETP.LT.AND P3, PT, R4, UR50, !P0 ;  /* 0x0000003204007c0c */ /* 0x000fe4000c761270 */
[----:B------:R-:W-:Y:S02]  /*9cfa0*/  ISETP.LT.AND P2, PT, R5, UR57, !P0 ;  /* 0x0000003905007c0c */ /* 0x000fe4000c741270 */
[----:B------:R-:W-:Y:S02]  /*9cfb0*/  LOP3.LUT R21, R21, 0xffffdfff, RZ, 0xc0, !PT ;  /* 0xffffdfff15157812 */ /* 0x000fe400078ec0ff */
[----:B------:R-:W-:Y:S01]  /*9cfc0*/  ISETP.LT.AND P1, PT, R3, UR51, !P0 ;  /* 0x0000003303007c0c */ /* 0x000fe2000c721270 */
[----:B------:R0:W-:Y:S04]  /*9cfd0*/  STL [R1+0x210], R0 ;  /* 0x0002100001007387 */ /* 0x0001e80000100800 */
[----:B------:R-:W2:Y:S01]  /*9cfe0*/  LDL.LU R2, [R1+0x3064] ;  /* 0x0030640001027983 */ /* 0x000ea20000300800 */
[----:B------:R-:W-:Y:S01]  /*9cff0*/  ULDC UR50, c[0x0][0x228] ;  /* 0x00008a0000327ab9 */ /* 0x000fe20000000800 */
[----:B------:R-:W-:Y:S01]  /*9d000*/  ULDC.64 UR42, c[0x0][0x228] ;  /* 0x00008a00002a7ab9 */ /* 0x000fe20000000a00 */
[----:B------:R-:W-:Y:S01]  /*9d010*/  ULDC UR57, c[0x0][0x228] ;  /* 0x00008a0000397ab9 */ /* 0x000fe20000000800 */
[----:B------:R-:W-:-:S04]  /*9d020*/  @P3 LOP3.LUT R21, R21, 0x2000, RZ, 0xfc, !PT ;  /* 0x0000200015153812 */ /* 0x000fc800078efcff */
[----:B------:R-:W-:Y:S02]  /*9d030*/  LOP3.LUT R21, R21, 0xffffefff, RZ, 0xc0, !PT ;  /* 0xffffefff15157812 */ /* 0x000fe400078ec0ff */
[----:B------:R-:W-:Y:S01]  /*9d040*/  ISETP.LT.AND P0, PT, R6, UR26, !P0 ;  /* 0x0000001a06007c0c */ /* 0x000fe2000c701270 */
[----:B0-----:R-:W-:Y:S01]  /*9d050*/  VIADD R0, R0, UR41 ;  /* 0x0000002900007c36 */ /* 0x001fe20008000000 */
[----:B------:R-:W-:Y:S01]  /*9d060*/  ULDC UR26, c[0x0][0x228] ;  /* 0x00008a00001a7ab9 */ /* 0x000fe20000000800 */
[----:B------:R-:W-:-:S04]  /*9d070*/  @P2 LOP3.LUT R21, R21, 0x1000, RZ, 0xfc, !PT ;  /* 0x0000100015152812 */ /* 0x000fc800078efcff */
[----:B------:R-:W-:Y:S01]  /*9d080*/  LOP3.LUT R21, R21, 0xfffff7ff, RZ, 0xc0, !PT ;  /* 0xfffff7ff15157812 */ /* 0x000fe200078ec0ff */
[----:B------:R0:W-:Y:S03]  /*9d090*/  STL [R1+0x214], R0 ;  /* 0x0002140001007387 */ /* 0x0001e60000100800 */
[----:B------:R-:W-:-:S04]  /*9d0a0*/  @P1 LOP3.LUT R21, R21, 0x800, RZ, 0xfc, !PT ;  /* 0x0000080015151812 */ /* 0x000fc800078efcff */
[----:B------:R-:W-:-:S04]  /*9d0b0*/  LOP3.LUT R21, R21, 0xfffffbff, RZ, 0xc0, !PT ;  /* 0xfffffbff15157812 */ /* 0x000fc800078ec0ff */
[----:B------:R-:W-:-:S04]  /*9d0c0*/  @P0 LOP3.LUT R21, R21, 0x400, RZ, 0xfc, !PT ;  /* 0x0000040015150812 */ /* 0x000fc800078efcff */
[----:B------:R-:W-:Y:S01]  /*9d0d0*/  LOP3.LUT R21, R21, 0xfffffdff, RZ, 0xc0, !PT ;  /* 0xfffffdff15157812 */ /* 0x000fe200078ec0ff */
[----:B0-----:R-:W-:Y:S01]  /*9d0e0*/  VIADD R0, R0, UR40 ;  /* 0x0000002800007c36 */ /* 0x001fe20008000000 */
[----:B------:R-:W-:Y:S01]  /*9d0f0*/  ULDC.64 UR40, c[0x0][0x228] ;  /* 0x00008a0000287ab9 */ /* 0x000fe20000000a00 */
[----:B--2---:R-:W-:-:S05]  /*9d100*/  LOP3.LUT R2, R2, 0x1f0, RZ, 0xc0, !PT ;  /* 0x000001f002027812 */ /* 0x004fca00078ec0ff */
[----:B------:R0:W-:Y:S02]  /*9d110*/  STL [R1+0x24], R2 ;  /* 0x0000240201007387 */ /* 0x0001e40000100800 */
[----:B0-----:R-:W-:-:S05]  /*9d120*/  VIADD R2, R8, 0x5e ;  /* 0x0000005e08027836 */ /* 0x001fca0000000000 */
[----:B------:R-:W-:-:S04]  /*9d130*/  ISETP.GE.AND P0, PT, R2, UR39, PT ;  /* 0x0000002702007c0c */ /* 0x000fc8000bf06270 */
[----:B------:R-:W-:Y:S02]  /*9d140*/  ISETP.LT.AND P3, PT, R4, UR46, !P0 ;  /* 0x0000002e04007c0c */ /* 0x000fe4000c761270 */
[----:B------:R-:W-:Y:S02]  /*9d150*/  ISETP.LT.AND P2, PT, R5, UR44, !P0 ;  /* 0x0000002c05007c0c */ /* 0x000fe4000c741270 */
[----:B------:R-:W-:Y:S01]  /*9d160*/  ISETP.LT.AND P1, PT, R3, UR50, !P0 ;  /* 0x0000003203007c0c */ /* 0x000fe2000c721270 */
[----:B------:R0:W-:Y:S01]  /*9d170*/  STL [R1+0x218], R0 ;  /* 0x0002180001007387 */ /* 0x0001e20000100800 */
[----:B------:R-:W-:Y:S01]  /*9d180*/  VIADD R2, R8, 0x5d ;  /* 0x0000005d08027836 */ /* 0x000fe20000000000 */
[----:B------:R-:W-:Y:S01]  /*9d190*/  ULDC UR46, c[0x0][0x228] ;  /* 0x00008a00002e7ab9 */ /* 0x000fe20000000800 */
[----:B------:R-:W-:Y:S01]  /*9d1a0*/  ULDC UR44, c[0x0][0x228] ;  /* 0x00008a00002c7ab9 */ /* 0x000fe20000000800 */
[----:B------:R-:W-:-:S04]  /*9d1b0*/  ULDC.64 UR50, c[0x0][0x228] ;  /* 0x00008a0000327ab9 */ /* 0x000fc80000000a00 */
[----:B------:R-:W-:-:S04]  /*9d1c0*/  @P3 LOP3.LUT R21, R21, 0x200, RZ, 0xfc, !PT ;  /* 0x0000020015153812 */ /* 0x000fc800078efcff */
[----:B------:R-:W-:Y:S01]  /*9d1d0*/  LOP3.LUT R21, R21, 0xfffffeff, RZ, 0xc0, !PT ;  /* 0xfffffeff15157812 */ /* 0x000fe200078ec0ff */
[----:B0-----:R-:W-:Y:S01]  /*9d1e0*/  VIADD R0, R0, UR30 ;  /* 0x0000001e00007c36 */ /* 0x001fe20008000000 */
[----:B------:R-:W-:Y:S02]  /*9d1f0*/  ULDC.64 UR30, c[0x0][0x228] ;  /* 0x00008a00001e7ab9 */ /* 0x000fe40000000a00 */
[----:B------:R-:W-:Y:S02]  /*9d200*/  @P2 LOP3.LUT R21, R21, 0x100, RZ, 0xfc, !PT ;  /* 0x0000010015152812 */ /* 0x000fe400078efcff */
[----:B------:R-:W-:Y:S01]  /*9d210*/  ISETP.LT.AND P0, PT, R6, UR30, !P0 ;  /* 0x0000001e06007c0c */ /* 0x000fe2000c701270 */
[----:B------:R0:W-:Y:S01]  /*9d220*/  STL [R1+0x21c], R0 ;  /* 0x00021c0001007387 */ /* 0x0001e20000100800 */
[----:B------:R-:W-:Y:S01]  /*9d230*/  ULDC UR30, c[0x0][0x228] ;  /* 0x00008a00001e7ab9 */ /* 0x000fe20000000800 */
        /* <DEDUP_REMOVED lines=9> */
[----:B0-----:R-:W-:-:S02]  /*9d2d0*/  VIADD R0, R0, UR45 ;  /* 0x0000002d00007c36 */ /* 0x001fc40008000000 */
[----:B------:R-:W-:Y:S01]  /*9d2e0*/  VIADD R2, R8, 0x5b ;  /* 0x0000005b08027836 */ /* 0x000fe20000000000 */
[----:B------:R-:W-:-:S05]  /*9d2f0*/  ULDC.64 UR28, c[0x0][0x228] ;  /* 0x00008a00001c7ab9 */ /* 0x000fca0000000a00 */
[----:B------:R-:W-:Y:S02]  /*9d300*/  @P3 LOP3.LUT R21, R21, 0x20, RZ, 0xfc, !PT ;  /* 0x0000002015153812 */ /* 0x000fe400078efcff */
[----:B------:R-:W-:Y:S01]  /*9d310*/  ISETP.LT.AND P0, PT, R6, UR42, !P0 ;  /* 0x0000002a06007c0c */ /* 0x000fe2000c701270 */
[----:B------:R0:W-:Y:S01]  /*9d320*/  STL [R1+0xba0], R0 ;  /* 0x000ba00001007387 */ /* 0x0001e20000100800 */
[----:B------:R-:W-:Y:S01]  /*9d330*/  ULDC UR42, c[0x0][0x228] ;  /* 0x00008a00002a7ab9 */ /* 0x000fe20000000800 */
[----:B------:R-:W-:Y:S01]  /*9d340*/  LOP3.LUT R21, R21, 0xffffffef, RZ, 0xc0, !PT ;  /* 0xffffffef15157812 */ /* 0x000fe200078ec0ff */
[----:B------:R-:W-:Y:S01]  /*9d350*/  ULDC.64 UR46, c[0x0][0x228] ;  /* 0x00008a00002e7ab9 */ /* 0x000fe20000000a00 */
[----:B------:R-:W-:Y:S02]  /*9d360*/  ULDC.64 UR44, c[0x0][0x228] ;  /* 0x00008a00002c7ab9 */ /* 0x000fe40000000a00 */
[----:B------:R-:W-:-:S04]  /*9d370*/  @P2 LOP3.LUT R21, R21, 0x10, RZ, 0xfc, !PT ;  /* 0x0000001015152812 */ /* 0x000fc800078efcff */
[----:B------:R-:W-:-:S04]  /*9d380*/  LOP3.LUT R21, R21, 0xfffffff7, RZ, 0xc0, !PT ;  /* 0xfffffff715157812 */ /* 0x000fc800078ec0ff */
[----:B------:R-:W-:Y:S01]  /*9d390*/  @P1 LOP3.LUT R21, R21, 0x8, RZ, 0xfc, !PT ;  /* 0x0000000815151812 */ /* 0x000fe200078efcff */
[----:B0-----:R-:W-:Y:S01]  /*9d3a0*/  VIADD R0, R0, UR38 ;  /* 0x0000002600007c36 */ /* 0x001fe20008000000 */
[----:B------:R-:W-:Y:S02]  /*9d3b0*/  ULDC.64 UR38, c[0x0][0x228] ;  /* 0x00008a0000267ab9 */ /* 0x000fe40000000a00 */
[----:B------:R-:W-:Y:S02]  /*9d3c0*/  LOP3.LUT R21, R21, 0xfffffffb, RZ, 0xc0, !PT ;  /* 0xfffffffb15157812 */ /* 0x000fe400078ec0ff */
[----:B------:R0:W-:Y:S02]  /*9d3d0*/  STL [R1+0xba4], R0 ;  /* 0x000ba40001007387 */ /* 0x0001e40000100800 */
[----:B------:R-:W-:Y:S02]  /*9d3e0*/  @P0 LOP3.LUT R21, R21, 0x4, RZ, 0xfc, !PT ;  /* 0x0000000415150812 */ /* 0x000fe400078efcff */
[----:B------:R-:W-:Y:S01]  /*9d3f0*/  ISETP.GE.AND P0, PT, R7, UR23, PT ;  /* 0x0000001707007c0c */ /* 0x000fe2000bf06270 */
[----:B------:R-:W-:-:S03]  /*9d400*/  ULDC UR23, c[0x0][0x228] ;  /* 0x00008a0000177ab9 */ /* 0x000fc60000000800 */
[----:B------:R-:W-:Y:S01]  /*9d410*/  ISETP.LT.AND P1, PT, R3, UR42, !P0 ;  /* 0x0000002a03007c0c */ /* 0x000fe2000c721270 */
[----:B0-----:R-:W-:Y:S01]  /*9d420*/  VIADD R0, R0, UR34 ;  /* 0x0000002200007c36 */ /* 0x001fe20008000000 */
[----:B------:R-:W-:Y:S02]  /*9d430*/  ISETP.LT.AND P3, PT, R4, UR23, !P0 ;  /* 0x0000001704007c0c */ /* 0x000fe4000c761270 */
[----:B------:R-:W-:Y:S01]  /*9d440*/  LOP3.LUT R21, R21, 0xfffffffd, RZ, 0xc0, !PT ;  /* 0xfffffffd15157812 */ /* 0x000fe200078ec0ff */
[----:B------:R-:W-:Y:S01]  /*9d450*/  ULDC UR42, c[0x0][0x228] ;  /* 0x00008a00002a7ab9 */ /* 0x000fe20000000800 */
[----:B------:R-:W-:Y:S01]  /*9d460*/  VIADD R7, R8, 0x5a ;  /* 0x0000005a08077836 */ /* 0x000fe20000000000 */
[----:B------:R0:W-:Y:S01]  /*9d470*/  STL [R1+0xba8], R0 ;  /* 0x000ba80001007387 */ /* 0x0001e20000100800 */
[----:B------:R-:W-:Y:S01]  /*9d480*/  ULDC.64 UR34, c[0x0][0x228] ;  /* 0x00008a0000227ab9 */ /* 0x000fe20000000a00 */
[----:B0-----:R-:W-:Y:S01]  /*9d490*/  VIADD R0, R0, UR17 ;  /* 0x0000001100007c36 */ /* 0x001fe20008000000 */
[----:B------:R-:W-:-:S02]  /*9d4a0*/  ULDC UR17, c[0x0][0x228] ;  /* 0x00008a0000117ab9 */ /* 0x000fc40000000800 */
[----:B------:R-:W-:Y:S02]  /*9d4b0*/  ISETP.LT.AND P2, PT, R5, UR17, !P0 ;  /* 0x0000001105007c0c */ /* 0x000fe4000c741270 */
[----:B------:R-:W-:Y:S02]  /*9d4c0*/  ISETP.LT.AND P0, PT, R6, UR30, !P0 ;  /* 0x0000001e06007c0c */ /* 0x000fe4000c701270 */
[----:B------:R-:W-:Y:S02]  /*9d4d0*/  @P1 LOP3.LUT R10, R10, 0x80000000, RZ, 0xfc, !PT ;  /* 0x800000000a0a1812 */ /* 0x000fe400078efcff */
[----:B------:R-:W-:Y:S01]  /*9d4e0*/  @P3 LOP3.LUT R21, R21, 0x2, RZ, 0xfc, !PT ;  /* 0x0000000215153812 */ /* 0x000fe200078efcff */
[----:B------:R-:W-:Y:S01]  /*9d4f0*/  ULDC UR30, c[0x0][0x228] ;  /* 0x00008a00001e7ab9 */ /* 0x000fe20000000800 */
[----:B------:R-:W-:-:S07]  /*9d500*/  LOP3.LUT R10, R10, 0xbfffffff, RZ, 0xc0, !PT ;  /* 0xbfffffff0a0a7812 */ /* 0x000fce00078ec0ff */
[----:B------:R-:W-:Y:S02]  /*9d510*/  @P0 LOP3.LUT R10, R10, 0x40000000, RZ, 0xfc, !PT ;  /* 0x400000000a0a0812 */ /* 0x000fe400078efcff */
[----:B------:R-:W-:Y:S02]  /*9d520*/  ISETP.GE.AND P0, PT, R2, UR27, PT ;  /* 0x0000001b02007c0c */ /* 0x000fe4000bf06270 */
[----:B------:R-:W-:Y:S02]  /*9d530*/  LOP3.LUT R21, R21, 0xfffffffe, RZ, 0xc0, !PT ;  /* 0xfffffffe15157812 */ /* 0x000fe400078ec0ff */
[----:B------:R-:W-:Y:S02]  /*9d540*/  ISETP.LT.AND P3, PT, R4, UR50, !P0 ;  /* 0x0000003204007c0c */ /* 0x000fe4000c761270 */
[----:B------:R-:W-:Y:S02]  /*9d550*/  @P2 LOP3.LUT R21, R21, 0x1, RZ, 0xfc, !PT ;  /* 0x0000000115152812 */ /* 0x000fe400078efcff */
[----:B------:R-:W-:-:S02]  /*9d560*/  ISETP.LT.AND P2, PT, R5, UR42, !P0 ;  /* 0x0000002a05007c0c */ /* 0x000fc4000c741270 */
[----:B------:R-:W-:Y:S02]  /*9d570*/  LOP3.LUT R10, R10, 0xdfffffff, RZ, 0xc0, !PT ;  /* 0xdfffffff0a0a7812 */ /* 0x000fe400078ec0ff */
[----:B------:R-:W-:-:S05]  /*9d580*/  ISETP.LT.AND P1, PT, R3, UR30, !P0 ;  /* 0x0000001e03007c0c */ /* 0x000fca000c721270 */
[----:B------:R-:W-:-:S04]  /*9d590*/  @P3 LOP3.LUT R10, R10, 0x20000000, RZ, 0xfc, !PT ;  /* 0x200000000a0a3812 */ /* 0x000fc800078efcff */
        /* <DEDUP_REMOVED lines=11> */
[----:B------:R-:W-:-:S07]  /*9d650*/  ISETP.LT.AND P2, PT, R3, UR59, !P0 ;  /* 0x0000003b03007c0c */ /* 0x000fce000c741270 */
[----:B------:R-:W-:-:S04]  /*9d660*/  @P1 LOP3.LUT R10, R10, 0x2000000, RZ, 0xfc, !PT ;  /* 0x020000000a0a1812 */ /* 0x000fc800078efcff */
[----:B------:R-:W-:Y:S01]  /*9d670*/  LOP3.LUT R10, R10, 0xfeffffff, RZ, 0xc0, !PT ;  /* 0xfeffffff0a0a7812 */ /* 0x000fe200078ec0ff */
[----:B------:R-:W-:-:S03]  /*9d680*/  VIADD R2, R8, 0x59 ;  /* 0x0000005908027836 */ /* 0x000fc60000000000 */
[----:B------:R-:W-:Y:S02]  /*9d690*/  @P3 LOP3.LUT R10, R10, 0x1000000, RZ, 0xfc, !PT ;  /* 0x010000000a0a3812 */ /* 0x000fe400078efcff */
[----:B------:R-:W-:Y:S02]  /*9d6a0*/  ISETP.LT.AND P1, PT, R6, UR58, !P0 ;  /* 0x0000003a06007c0c */ /* 0x000fe4000c721270 */
[----:B------:R-:W-:Y:S02]  /*9d6b0*/  LOP3.LUT R10, R10, 0xff7fffff, RZ, 0xc0, !PT ;  /* 0xff7fffff0a0a7812 */ /* 0x000fe400078ec0ff */
[----:B------:R-:W-:Y:S02]  /*9d6c0*/  ISETP.GE.AND P0, PT, R2, UR43, PT ;  /* 0x0000002b02007c0c */ /* 0x000fe4000bf06270 */
[----:B------:R-:W-:Y:S01]  /*9d6d0*/  @P2 LOP3.LUT R10, R10, 0x800000, RZ, 0xfc, !PT ;  /* 0x008000000a0a2812 */ /* 0x000fe200078efcff */
[----:B------:R0:W-:Y:S01]  /*9d6e0*/  STL [R1+0xbac], R0 ;  /* 0x000bac0001007387 */ /* 0x0001e20000100800 */
[----:B------:R-:W-:-:S02]  /*9d6f0*/  ISETP.LT.AND P3, PT, R4, UR38, !P0 ;  /* 0x0000002604007c0c */ /* 0x000fc4000c761270 */
[----:B------:R-:W-:Y:S01]  /*9d700*/  LOP3.LUT R10, R10, 0xffbfffff, RZ, 0xc0, !PT ;  /* 0xffbfffff0a0a7812 */ /* 0x000fe200078ec0ff */
[----:B0-----:R-:W-:-:S03]  /*9d710*/  VIADD R0, R0, UR13 ;  /* 0x0000000d00007c36 */ /* 0x001fc60008000000 */
[----:B------:R-:W-:Y:S02]  /*9d720*/  @P1 LOP3.LUT R10, R10, 0x400000, RZ, 0xfc, !PT ;  /* 0x004000000a0a1812 */ /* 0x000fe400078efcff */
[----:B------:R-:W-:Y:S01]  /*9d730*/  ISETP.LT.AND P2, PT, R5, UR10, !P0 ;  /* 0x0000000a05007c0c */ /* 0x000fe2000c741270 */
[----:B------:R0:W-:Y:S01]  /*9d740*/  STL [R1+0xbc0], R0 ;  /* 0x000bc00001007387 */ /* 0x0001e20000100800 */
[----:B------:R-:W-:Y:S01]  /*9d750*/  LOP3.LUT R10, R10, 0xffdfffff, RZ, 0xc0, !PT ;  /* 0xffdfffff0a0a7812 */ /* 0x000fe200078ec0ff */
[----:B0-----:R-:W-:-:S03]  /*9d760*/  VIADD R0, R0, UR15 ;  /* 0x0000000f00007c36 */ /* 0x001fc60008000000 */
[----:B------:R-:W-:Y:S02]  /*9d770*/  @P3 LOP3.LUT R10, R10, 0x200000, RZ, 0xfc, !PT ;  /* 0x002000000a0a3812 */ /* 0x000fe400078efcff */
[----:B------:R0:W-:Y:S01]  /*9d780*/  STL [R1+0xbc4], R0 ;  /* 0x000bc40001007387 */ /* 0x0001e20000100800 */
[----:B------:R-:W-:Y:S02]  /*9d790*/  ISETP.LT.AND P1, PT, R3, UR9, !P0 ;  /* 0x0000000903007c0c */ /* 0x000fe4000c721270 */
[----:B------:R-:W-:Y:S01]  /*9d7a0*/  LOP3.LUT R10, R10, 0xffefffff, RZ, 0xc0, !PT ;  /* 0xffefffff0a0a7812 */ /* 0x000fe200078ec0ff */
[----:B0-----:R-:W-:-:S03]  /*9d7b0*/  VIADD R0, R0, UR52 ;  /* 0x0000003400007c36 */ /* 0x001fc60008000000 */
[----:B------:R-:W-:Y:S02]  /*9d7c0*/  @P2 LOP3.LUT R10, R10, 0x100000, RZ, 0xfc, !PT ;  /* 0x001000000a0a2812 */ /* 0x000fe400078efcff */
[----:B------:R0:W-:Y:S01]  /*9d7d0*/  STL [R1+0xbc8], R0 ;  /* 0x000bc80001007387 */ /* 0x0001e20000100800 */
[----:B------:R-:W-:Y:S02]  /*9d7e0*/  ISETP.LT.AND P0, PT, R6, UR5, !P0 ;  /* 0x0000000506007c0c */ /* 0x000fe4000c701270 */
[----:B------:R-:W-:Y:S01]  /*9d7f0*/  LOP3.LUT R10, R10, 0xfff7ffff, RZ, 0xc0, !PT ;  /* 0xfff7ffff0a0a7812 */ /* 0x000fe200078ec0ff */
[----:B0-----:R-:W-:-:S05]  /*9d800*/  VIADD R0, R0, UR37 ;  /* 0x0000002500007c36 */ /* 0x001fca0008000000 */
[----:B------:R0:W-:Y:S01]  /*9d810*/  STL [R1+0xbcc], R0 ;  /* 0x000bcc0001007387 */ /* 0x0001e20000100800 */
[----:B------:R-:W-:Y:S01]  /*9d820*/  @P1 LOP3.LUT R10, R10, 0x80000, RZ, 0xfc, !PT ;  /* 0x000800000a0a1812 */ /* 0x000fe200078efcff */
[----:B------:R-:W-:Y:S02]  /*9d830*/  VIADD R7, R8, 0x58 ;  /* 0x0000005808077836 */ /* 0x000fe40000000000 */
[----:B0-----:R-:W-:-:S04]  /*9d840*/  VIADD R0, R0, UR33 ;  /* 0x0000002100007c36 */ /* 0x001fc80008000000 */
[----:B------:R-:W-:Y:S01]  /*9d850*/  VIADD R2, R0, UR21 ;  /* 0x0000001500027c36 */ /* 0x000fe20008000000 */
[----:B------:R-:W-:Y:S01]  /*9d860*/  STL [R1+0xbd0], R0 ;  /* 0x000bd00001007387 */ /* 0x000fe20000100800 */
[----:B------:R-:W-:-:S03]  /*9d870*/  LOP3.LUT R10, R10, 0xfffbffff, RZ, 0xc0, !PT ;  /* 0xfffbffff0a0a7812 */ /* 0x000fc600078ec0ff */
[----:B------:R0:W-:Y:S01]  /*9d880*/  STL [R1+0xbd4], R2 ;  /* 0x000bd40201007387 */ /* 0x0001e20000100800 */
[----:B------:R-:W-:Y:S02]  /*9d890*/  @P0 LOP3.LUT R10, R10, 0x40000, RZ, 0xfc, !PT ;  /* 0x000400000a0a0812 */ /* 0x000fe400078efcff */
[----:B------:R-:W-:Y:S01]  /*9d8a0*/  ISETP.GE.AND P0, PT, R7, UR51, PT ;  /* 0x0000003307007c0c */ /* 0x000fe2000bf06270 */
[----:B0-----:R-:W-:-:S04]  /*9d8b0*/  VIADD R2, R2, UR19 ;  /* 0x0000001302027c36 */ /* 0x001fc80008000000 */
[----:B------:R-:W-:Y:S01]  /*9d8c0*/  VIADD R7, R2, UR56 ;  /* 0x0000003802077c36 */ /* 0x000fe20008000000 */
[----:B------:R0:W-:Y:S04]  /*9d8d0*/  STL [R1+0xbd8], R2 ;  /* 0x000bd80201007387 */ /* 0x0001e80000100800 */
[----:B------:R1:W-:Y:S04]  /*9d8e0*/  STL [R1+0xbdc], R7 ;  /* 0x000bdc0701007387 */ /* 0x0003e80000100800 */
[----:B0-----:R-:W2:Y:S01]  /*9d8f0*/  LDL.LU R2, [R1+0x30c0] ;  /* 0x0030c00001027983 */ /* 0x001ea20000300800 */
[----:B------:R-:W-:-:S02]  /*9d900*/  ISETP.LT.AND P1, PT, R4, UR28, !P0 ;  /* 0x0000001c04007c0c */ /* 0x000fc4000c721270 */
        /* <DEDUP_REMOVED lines=10> */
[----:B------:R-:W-:Y:S02]  /*9d9b0*/  @P2 LOP3.LUT R10, R10, 0x8000, RZ, 0xfc, !PT ;  /* 0x000080000a0a2812 */ /* 0x000fe400078efcff */
[----:B------:R-:W-:-:S02]  /*9d9c0*/  ISETP.LT.AND P3, PT, R4, UR46, !P0 ;  /* 0x0000002e04007c0c */ /* 0x000fc4000c761270 */
[----:B------:R-:W-:Y:S02]  /*9d9d0*/  LOP3.LUT R10, R10, 0xffffbfff, RZ, 0xc0, !PT ;  /* 0xffffbfff0a0a7812 */ /* 0x000fe400078ec0ff */
[----:B------:R-:W-:Y:S02]  /*9d9e0*/  ISETP.LT.AND P2, PT, R5, UR20, !P0 ;  /* 0x0000001405007c0c */ /* 0x000fe4000c741270 */
[----:B------:R-:W-:-:S04]  /*9d9f0*/  @P1 LOP3.LUT R10, R10, 0x4000, RZ, 0xfc, !PT ;  /* 0x000040000a0a1812 */ /* 0x000fc800078efcff */
[----:B------:R-:W-:Y:S02]  /*9da00*/  LOP3.LUT R10, R10, 0xffffdfff, RZ, 0xc0, !PT ;  /* 0xffffdfff0a0a7812 */ /* 0x000fe400078ec0ff */
[----:B------:R-:W-:Y:S02]  /*9da10*/  ISETP.LT.AND P1, PT, R3, UR16, !P0 ;  /* 0x0000001003007c0c */ /* 0x000fe4000c721270 */
[----:B------:R-:W-:-:S04]  /*9da20*/  @P3 LOP3.LUT R10, R10, 0x2000, RZ, 0xfc, !PT ;  /* 0x000020000a0a3812 */ /* 0x000fc800078efcff */
[----:B------:R-:W-:-:S04]  /*9da30*/  LOP3.LUT R10, R10, 0xffffefff, RZ, 0xc0, !PT ;  /* 0xffffefff0a0a7812 */ /* 0x000fc800078ec0ff */
[----:B------:R-:W-:Y:S01]  /*9da40*/  @P2 LOP3.LUT R10, R10, 0x1000, RZ, 0xfc, !PT ;  /* 0x000010000a0a2812 */ /* 0x000fe200078efcff */
[----:B------:R-:W-:Y:S01]  /*9da50*/  VIADD R0, R8, 0x56 ;  /* 0x0000005608007836 */ /* 0x000fe20000000000 */
[----:B------:R-:W-:Y:S02]  /*9da60*/  ISETP.LT.AND P0, PT, R6, UR14, !P0 ;  /* 0x0000000e06007c0c */ /* 0x000fe4000c701270 */
[----:B------:R-:W-:-:S04]  /*9da70*/  LOP3.LUT R10, R10, 0xfffff7ff, RZ, 0xc0, !PT ;  /* 0xfffff7ff0a0a7812 */ /* 0x000fc800078ec0ff */
        /* <DEDUP_REMOVED lines=11> */
[----:B------:R-:W-:Y:S01]  /*9db30*/  @P4 LOP3.LUT R10, R10, 0x40, RZ, 0xfc, !PT ;  /* 0x000000400a0a4812 */ /* 0x000fe200078efcff */
[----:B-1----:R-:W-:-:S03]  /*9db40*/  VIADD R7, R7, UR55 ;  /* 0x0000003707077c36 */ /* 0x002fc60008000000 */
[----:B------:R-:W-:Y:S01]  /*9db50*/  LOP3.LUT R10, R10, 0xffffffdf, RZ, 0xc0, !PT ;  /* 0xffffffdf0a0a7812 */ /* 0x000fe200078ec0ff */
[----:B------:R-:W-:-:S03]  /*9db60*/  VIADD R8, R8, 0x55 ;  /* 0x0000005508087836 */ /* 0x000fc60000000000 */
[----:B------:R-:W-:-:S04]  /*9db70*/  @P3 LOP3.LUT R10, R10, 0x20, RZ, 0xfc, !PT ;  /* 0x000000200a0a3812 */ /* 0x000fc800078efcff */
[----:B------:R-:W-:Y:S02]  /*9db80*/  LOP3.LUT R10, R10, 0xffffffef, RZ, 0xc0, !PT ;  /* 0xffffffef0a0a7812 */ /* 0x000fe400078ec0ff */
[----:B------:R-:W-:Y:S02]  /*9db90*/  ISETP.GE.AND P0, PT, R8, UR29, PT ;  /* 0x0000001d08007c0c */ /* 0x000fe4000bf06270 */
[----:B------:R-:W-:-:S04]  /*9dba0*/  @P1 LOP3.LUT R10, R10, 0x10, RZ, 0xfc, !PT ;  /* 0x000000100a0a1812 */ /* 0x000fc800078efcff */
[----:B------:R-:W-:Y:S02]  /*9dbb0*/  LOP3.LUT R10, R10, 0xfffffbff, RZ, 0xc0, !PT ;  /* 0xfffffbff0a0a7812 */ /* 0x000fe400078ec0ff */
[----:B------:R-:W-:Y:S02]  /*9dbc0*/  ISETP.GE.AND P1, PT, R6, UR8, PT ;  /* 0x0000000806007c0c */ /* 0x000fe4000bf26270 */
[----:B------:R-:W-:Y:S02]  /*9dbd0*/  ISETP.LT.AND P5, PT, R4, UR34, !P0 ;  /* 0x0000002204007c0c */ /* 0x000fe4000c7a1270 */
[----:B--2---:R-:W-:Y:S02]  /*9dbe0*/  ISETP.GE.AND P2, PT, R2, UR41, PT ;  /* 0x0000002902007c0c */ /* 0x004fe4000bf46270 */
[----:B------:R-:W2:Y:S04]  /*9dbf0*/  LDL.LU R2, [R1+0x30e0] ;  /* 0x0030e00001027983 */ /* 0x000ea80000300800 */
[----:B------:R0:W-:Y:S01]  /*9dc00*/  STL [R1+0xbe0], R7 ;  /* 0x000be00701007387 */ /* 0x0001e20000100800 */
[----:B------:R-:W-:-:S03]  /*9dc10*/  ISETP.LT.AND P4, PT, R3, UR40, !P2 ;  /* 0x0000002803007c0c */ /* 0x000fc6000d781270 */
[----:B------:R-:W3:Y:S04]  /*9dc20*/  LDL.LU R0, [R1+0x30dc] ;  /* 0x0030dc0001007983 */ /* 0x000ee80000300800 */
[----:B------:R-:W4:Y:S01]  /*9dc30*/  LDL.LU R8, [R1+0x30d8] ;  /* 0x0030d80001087983 */ /* 0x000f220000300800 */
[----:B0-----:R-:W-:Y:S01]  /*9dc40*/  VIADD R7, R7, UR54 ;  /* 0x0000003607077c36 */ /* 0x001fe20008000000 */
[----:B------:R-:W-:-:S04]  /*9dc50*/  ISETP.LT.AND P3, PT, R6, UR4, !P2 ;  /* 0x0000000406007c0c */ /* 0x000fc8000d761270 */
[----:B------:R0:W-:Y:S01]  /*9dc60*/  STL [R1+0xbe4], R7 ;  /* 0x000be40701007387 */ /* 0x0001e20000100800 */
[----:B------:R-:W-:Y:S01]  /*9dc70*/  @P4 LOP3.LUT R10, R10, 0x400, RZ, 0xfc, !PT ;  /* 0x000004000a0a4812 */ /* 0x000fe200078efcff */
[----:B0-----:R-:W-:-:S05]  /*9dc80*/  VIADD R7, R7, UR53 ;  /* 0x0000003507077c36 */ /* 0x001fca0008000000 */
[----:B------:R0:W-:Y:S01]  /*9dc90*/  STL [R1+0xbe8], R7 ;  /* 0x000be80701007387 */ /* 0x0001e20000100800 */
[----:B------:R-:W-:Y:S02]  /*9dca0*/  LOP3.LUT R10, R10, 0xfffffdff, RZ, 0xc0, !PT ;  /* 0xfffffdff0a0a7812 */ /* 0x000fe400078ec0ff */
[----:B------:R-:W-:Y:S01]  /*9dcb0*/  ISETP.LT.AND P4, PT, R5, UR26, !P0 ;  /* 0x0000001a05007c0c */ /* 0x000fe2000c781270 */
[----:B0-----:R-:W-:Y:S01]  /*9dcc0*/  VIADD R7, R7, UR22 ;  /* 0x0000001607077c36 */ /* 0x001fe20008000000 */
[----:B------:R-:W-:-:S04]  /*9dcd0*/  @P3 LOP3.LUT R10, R10, 0x200, RZ, 0xfc, !PT ;  /* 0x000002000a0a3812 */ /* 0x000fc800078efcff */
[----:B------:R0:W-:Y:S01]  /*9dce0*/  STL [R1+0xbec], R7 ;  /* 0x000bec0701007387 */ /* 0x0001e20000100800 */
[----:B------:R-:W-:-:S03]  /*9dcf0*/  ISETP.LT.AND P3, PT, R3, UR57, !P0 ;  /* 0x0000003903007c0c */ /* 0x000fc6000c761270 */
[----:B0-----:R-:W3:Y:S04]  /*9dd00*/  LDL.LU R7, [R1+0x30d4] ;  /* 0x0030d40001077983 */ /* 0x001ee80000300800 */
[----:B------:R-:W3:Y:S04]  /*9dd10*/  LDL.LU R6, [R1+0x30d0] ;  /* 0x0030d00001067983 */ /* 0x000ee80000300800 */
[----:B------:R-:W3:Y:S04]  /*9dd20*/  LDL.LU R4, [R1+0x30cc] ;  /* 0x0030cc0001047983 */ /* 0x000ee80000300800 */
[----:B------:R-:W3:Y:S04]  /*9dd30*/  LDL.LU R5, [R1+0x30c8] ;  /* 0x0030c80001057983 */ /* 0x000ee80000300800 */
[----:B------:R-:W3:Y:S01]  /*9dd40*/  LDL.LU R3, [R1+0x30c4] ;  /* 0x0030c40001037983 */ /* 0x000ee20000300800 */
[----:B------:R-:W-:-:S04]  /*9dd50*/  LOP3.LUT R10, R10, 0xfffffff7, RZ, 0xc0, !PT ;  /* 0xfffffff70a0a7812 */ /* 0x000fc800078ec0ff */
[----:B------:R-:W-:-:S04]  /*9dd60*/  @P5 LOP3.LUT R10, R10, 0x8, RZ, 0xfc, !PT ;  /* 0x000000080a0a5812 */ /* 0x000fc800078efcff */
[----:B------:R-:W-:-:S04]  /*9dd70*/  LOP3.LUT R10, R10, 0xfffffffd, RZ, 0xc0, !PT ;  /* 0xfffffffd0a0a7812 */ /* 0x000fc800078ec0ff */
[----:B------:R-:W-:-:S04]  /*9dd80*/  LOP3.LUT R10, R10, 0xfffffffb, RZ, 0xc0, !PT ;  /* 0xfffffffb0a0a7812 */ /* 0x000fc800078ec0ff */
[----:B------:R-:W-:-:S04]  /*9dd90*/  @P4 LOP3.LUT R10, R10, 0x4, RZ, 0xfc, !PT ;  /* 0x000000040a0a4812 */ /* 0x000fc800078efcff */
[----:B------:R-:W-:Y:S01]  /*9dda0*/  @P3 LOP3.LUT R10, R10, 0x2, RZ, 0xfc, !PT ;  /* 0x000000020a0a3812 */ /* 0x000fe200078efcff */
[----:B--2---:R0:W-:Y:S01]  /*9ddb0*/  STL [R1+0x3f58], R2 ;  /* 0x003f580201007387 */ /* 0x0041e20000100800 */
[----:B------:R-:W-:Y:S01]  /*9ddc0*/  ULDC.64 UR28, c[0x0][0x228] ;  /* 0x00008a00001c7ab9 */ /* 0x000fe20000000a00 */
        /* <DEDUP_REMOVED lines=8> */
[----:B0-----:R-:W2:Y:S01]  /*9de50*/  LDL.LU R2, [R1+0x68] ;  /* 0x0000680001027983 */ /* 0x001ea20000300800 */
[----:B------:R-:W-:Y:S01]  /*9de60*/  ULDC.64 UR50, c[0x0][0x228] ;  /* 0x00008a0000327ab9 */ /* 0x000fe20000000a00 */
[----:B------:R-:W-:Y:S01]  /*9de70*/  ULDC.64 UR26, c[0x0][0x228] ;  /* 0x00008a00001a7ab9 */ /* 0x000fe20000000a00 */
[----:B------:R-:W-:Y:S01]  /*9de80*/  ULDC.64 UR32, c[0x0][0x228] ;  /* 0x00008a0000207ab9 */ /* 0x000fe20000000a00 */
[----:B----4-:R0:W-:Y:S01]  /*9de90*/  STL.64 [R1+0x3f40], R8 ;  /* 0x003f400801007387 */ /* 0x0101e20000100a00 */
[----:B------:R-:W-:Y:S01]  /*9dea0*/  ULDC.64 UR22, c[0x0][0x228] ;  /* 0x00008a0000167ab9 */ /* 0x000fe20000000a00 */
[----:B------:R-:W-:Y:S01]  /*9deb0*/  ULDC.64 UR20, c[0x0][0x228] ;  /* 0x00008a0000147ab9 */ /* 0x000fe20000000a00 */
[----:B------:R-:W-:Y:S01]  /*9dec0*/  ULDC.64 UR18, c[0x0][0x228] ;  /* 0x00008a0000127ab9 */ /* 0x000fe20000000a00 */
[----:B------:R-:W-:Y:S01]  /*9ded0*/  ULDC.64 UR16, c[0x0][0x228] ;  /* 0x00008a0000107ab9 */ /* 0x000fe20000000a00 */
[----:B------:R-:W-:Y:S01]  /*9dee0*/  ULDC.64 UR14, c[0x0][0x228] ;  /* 0x00008a00000e7ab9 */ /* 0x000fe20000000a00 */
[----:B------:R-:W-:Y:S01]  /*9def0*/  ULDC.64 UR8, c[0x0][0x228] ;  /* 0x00008a0000087ab9 */ /* 0x000fe20000000a00 */
[----:B------:R-:W-:Y:S01]  /*9df00*/  ULDC.64 UR12, c[0x0][0x228] ;  /* 0x00008a00000c7ab9 */ /* 0x000fe20000000a00 */
[----:B------:R-:W-:Y:S01]  /*9df10*/  ULDC UR61, c[0x0][0x228] ;  /* 0x00008a00003d7ab9 */ /* 0x000fe20000000800 */
[----:B------:R-:W-:Y:S01]  /*9df20*/  ULDC.64 UR10, c[0x0][0x228] ;  /* 0x00008a00000a7ab9 */ /* 0x000fe20000000a00 */
[----:B------:R-:W-:Y:S01]  /*9df30*/  ULDC.64 UR4, c[0x0][0x228] ;  /* 0x00008a0000047ab9 */ /* 0x000fe20000000a00 */
[----:B------:R-:W-:Y:S01]  /*9df40*/  ULDC UR46, c[0x0][0x228] ;  /* 0x00008a00002e7ab9 */ /* 0x000fe20000000800 */
[----:B0-----:R-:W4:Y:S01]  /*9df50*/  LDL.LU R8, [R1+0x1260] ;  /* 0x0012600001087983 */ /* 0x001f220000300800 */
[----:B------:R-:W-:Y:S01]  /*9df60*/  ULDC UR58, c[0x0][0x228] ;  /* 0x00008a00003a7ab9 */ /* 0x000fe20000000800 */
[----:B------:R-:W-:Y:S01]  /*9df70*/  ULDC UR59, c[0x0][0x228] ;  /* 0x00008a00003b7ab9 */ /* 0x000fe20000000800 */
[----:B------:R-:W-:Y:S01]  /*9df80*/  ULDC UR48, c[0x0][0x228] ;  /* 0x00008a0000307ab9 */ /* 0x000fe20000000800 */
[----:B------:R-:W4:Y:S01]  /*9df90*/  LDL.LU R9, [R1+0x1264] ;  /* 0x0012640001097983 */ /* 0x000f220000300800 */
[----:B------:R-:W-:Y:S01]  /*9dfa0*/  ULDC UR44, c[0x0][0x228] ;  /* 0x00008a00002c7ab9 */ /* 0x000fe20000000800 */
[----:B------:R-:W-:Y:S01]  /*9dfb0*/  ULDC UR49, c[0x0][0x228] ;  /* 0x00008a0000317ab9 */ /* 0x000fe20000000800 */
[----:B------:R-:W-:Y:S01]  /*9dfc0*/  ULDC UR60, c[0x0][0x228] ;  /* 0x00008a00003c7ab9 */ /* 0x000fe20000000800 */
[----:B------:R-:W-:Y:S01]  /*9dfd0*/  STL [R1+0x3ef0], R22 ;  /* 0x003ef01601007387 */ /* 0x000fe20000100800 */
[----:B------:R-:W-:-:S03]  /*9dfe0*/  ULDC UR34, c[0x0][0x228] ;  /* 0x00008a0000227ab9 */ /* 0x000fc60000000800 */
[----:B------:R-:W-:Y:S04]  /*9dff0*/  STL [R1+0x3ee0], R13 ;  /* 0x003ee00d01007387 */ /* 0x000fe80000100800 */
[----:B------:R-:W-:Y:S04]  /*9e000*/  STL [R1+0x3e98], R24 ;  /* 0x003e981801007387 */ /* 0x000fe80000100800 */
[----:B------:R0:W-:Y:S04]  /*9e010*/  STL [R1+0x3e6c], R25 ;  /* 0x003e6c1901007387 */ /* 0x0001e80000100800 */
[----:B0-----:R-:W4:Y:S04]  /*9e020*/  LDL.LU R25, [R1+0x40] ;  /* 0x0000400001197983 */ /* 0x001f280000300800 */
[----:B------:R0:W-:Y:S04]  /*9e030*/  STL [R1+0x3e58], R23 ;  /* 0x003e581701007387 */ /* 0x0001e80000100800 */
[----:B0-----:R-:W4:Y:S01]  /*9e040*/  LDL.LU R23, [R1+0x1060] ;  /* 0x0010600001177983 */ /* 0x001f220000300800 */
[----:B------:R-:W-:Y:S01]  /*9e050*/  BAR.SYNC.DEFER_BLOCKING 0x0 ;  /* 0x0000000000007b1d */ /* 0x000fe20000010000 */
[----:B--2---:R-:W-:-:S05]  /*9e060*/  IMAD.MOV.U32 R13, RZ, RZ, R2 ;  /* 0x000000ffff0d7224 */ /* 0x004fca00078e0002 */
[----:B------:R-:W2:Y:S04]  /*9e070*/  LDL.LU R2, [R1+0x82c] ;  /* 0x00082c0001027983 */ /* 0x000ea80000300800 */
[----:B------:R-:W4:Y:S04]  /*9e080*/  LDL.LU R24, [R1+0x824] ;  /* 0x0008240001187983 */ /* 0x000f280000300800 */
[----:B------:R-:W4:Y:S04]  /*9e090*/  LDL.LU R22, [R1+0x820] ;  /* 0x0008200001167983 */ /* 0x000f280000300800 */
[----:B------:R0:W-:Y:S04]  /*9e0a0*/  STL [R1+0x3e50], R26 ;  /* 0x003e501a01007387 */ /* 0x0001e80000100800 */
[----:B0-----:R-:W4:Y:S04]  /*9e0b0*/  LDL.LU R26, [R1+0x900] ;  /* 0x00090000011a7983 */ /* 0x001f280000300800 */
        /* <DEDUP_REMOVED lines=11> */
[----:B0-----:R-:W2:Y:S04]  /*9e170*/  LDL.LU R20, [R1+0x24] ;  /* 0x0000240001147983 */ /* 0x001ea80000300800 */
[----:B------:R0:W-:Y:S04]  /*9e180*/  STL [R1+0x30d8], R19 ;  /* 0x0030d81301007387 */ /* 0x0001e80000100800 */
[----:B------:R3:W-:Y:S04]  /*9e190*/  STL [R1+0x30d4], R18 ;  /* 0x0030d41201007387 */ /* 0x0007e80000100800 */
[----:B------:R-:W-:Y:S01]  /*9e1a0*/  STL [R1+0x30d0], R17 ;  /* 0x0030d01101007387 */ /* 0x000fe20000100800 */
[----:B0-----:R-:W0:Y:S03]  /*9e1b0*/  S2R R19, SR_TID.X ;  /* 0x0000000000137919 */ /* 0x001e260000002100 */
[----:B------:R-:W-:Y:S01]  /*9e1c0*/  STL [R1+0x30cc], R16 ;  /* 0x0030cc1001007387 */ /* 0x000fe20000100800 */
[----:B---3--:R-:W-:-:S03]  /*9e1d0*/  IADD3 R18, P3, R12, R3, RZ ;  /* 0x000000030c127210 */ /* 0x008fc60007f7e0ff */
[----:B------:R1:W-:Y:S04]  /*9e1e0*/  STL [R1+0x30c8], R15 ;  /* 0x0030c80f01007387 */ /* 0x0003e80000100800 */
[----:B-1----:R-:W3:Y:S04]  /*9e1f0*/  LDL.LU R15, [R1+0x904] ;  /* 0x00090400010f7983 */ /* 0x002ee80000300800 */
[----:B------:R1:W-:Y:S01]  /*9e200*/  STL [R1+0x30c4], R14 ;  /* 0x0030c40e01007387 */ /* 0x0003e20000100800 */
[----:B0-----:R-:W-:Y:S01]  /*9e210*/  IMAD.SHL.U32 R19, R19, 0x20, RZ ;  /* 0x0000002013137824 */ /* 0x001fe200078e00ff */
[----:B-1----:R-:W-:-:S04]  /*9e220*/  SHF.R.S32.HI R14, RZ, 0x1f, R12 ;  /* 0x0000001fff0e7819 */ /* 0x002fc8000001140c */
[----:B------:R-:W-:Y:S01]  /*9e230*/  LOP3.LUT R19, R19, 0x400, RZ, 0xc0, !PT ;  /* 0x0000040013137812 */ /* 0x000fe200078ec0ff */
[----:B------:R0:W-:Y:S04]  /*9e240*/  STL.64 [R1+0x3f50], R6 ;  /* 0x003f500601007387 */ /* 0x0001e80000100a00 */
[----:B0-----:R-:W3:Y:S04]  /*9e250*/  LDL.LU R7, [R1+0x908] ;  /* 0x0009080001077983 */ /* 0x001ee80000300800 */
[----:B------:R0:W-:Y:S01]  /*9e260*/  STL.64 [R1+0x3f48], R4 ;  /* 0x003f480401007387 */ /* 0x0001e20000100a00 */
[----:B--2---:R-:W-:Y:S01]  /*9e270*/  IADD3 R16, R20, UR25, R19 ;  /* 0x0000001914107c10 */ /* 0x004fe2000fffe013 */
[----:B------:R-:W-:-:S05]  /*9e280*/  IMAD.X R19, R14, 0x1, R4, P3 ;  /* 0x000000010e137824 */ /* 0x000fca00018e0604 */
[----:B------:R1:W-:Y:S04]  /*9e290*/  STL.64 [R1+0x2a28], R18 ;  /* 0x002a281201007387 */ /* 0x0003e80000100a00 */
[----:B0-----:R-:W2:Y:S01]  /*9e2a0*/  LDL.LU R4, [R1+0x90c] ;  /* 0x00090c0001047983 */ /* 0x001ea20000300800 */
[----:B------:R-:W-:Y:S02]  /*9e2b0*/  LOP3.LUT R2, R2, 0xffff, RZ, 0xc0, !PT ;  /* 0x0000ffff02027812 */ /* 0x000fe400078ec0ff */
[----:B----4-:R-:W-:Y:S01]  /*9e2c0*/  LOP3.LUT R5, R21, 0xffff, RZ, 0xc0, !PT ;  /* 0x0000ffff15057812 */ /* 0x010fe200078ec0ff */
[----:B------:R-:W-:Y:S01]  /*9e2d0*/  STL [R1+0xc], R16 ;  /* 0x00000c1001007387 */ /* 0x000fe20000100800 */
[----:B------:R-:W-:Y:S02]  /*9e2e0*/  LOP3.LUT R6, R24, 0xffff, RZ, 0xc0, !PT ;  /* 0x0000ffff18067812 */ /* 0x000fe400078ec0ff */
[----:B------:R-:W-:Y:S01]  /*9e2f0*/  LOP3.LUT R24, R22, 0xffff, RZ, 0xc0, !PT ;  /* 0x0000ffff16187812 */ /* 0x000fe200078ec0ff */
[----:B------:R-:W-:Y:S04]  /*9e300*/  STL [R1+0xbf8], R2 ;  /* 0x000bf80201007387 */ /* 0x000fe80000100800 */
[----:B------:R-:W4:Y:S04]  /*9e310*/  LDL.LU R17, [R1+0x1268] ;  /* 0x0012680001117983 */ /* 0x000f280000300800 */
[----:B------:R-:W-:Y:S04]  /*9e320*/  STL [R1+0xbf4], R5 ;  /* 0x000bf40501007387 */ /* 0x000fe80000100800 */
[----:B-1----:R-:W4:Y:S04]  /*9e330*/  LDL.LU R18, [R1+0x126c] ;  /* 0x00126c0001127983 */ /* 0x002f280000300800 */
[----:B------:R3:W-:Y:S04]  /*9e340*/  STL [R1+0xbf0], R6 ;  /* 0x000bf00601007387 */ /* 0x0007e80000100800 */
[----:B------:R-:W4:Y:S04]  /*9e350*/  LDL.LU R19, [R1+0x1190] ;  /* 0x0011900001137983 */ /* 0x000f280000300800 */
[----:B------:R-:W4:Y:S01]  /*9e360*/  LDL.LU R22, [R1+0x1194] ;  /* 0x0011940001167983 */ /* 0x000f220000300800 */
[----:B---3--:R-:W-:-:S03]  /*9e370*/  PRMT R6, R15, 0x4210, R6 ;  /* 0x000042100f067816 */ /* 0x008fc60000000006 */
[----:B------:R-:W3:Y:S04]  /*9e380*/  LDL.LU R20, [R1+0x1198] ;  /* 0x0011980001147983 */ /* 0x000ee80000300800 */
[----:B------:R-:W3:Y:S01]  /*9e390*/  LDL.LU R21, [R1+0x119c] ;  /* 0x00119c0001157983 */ /* 0x000ee20000300800 */
[----:B------:R-:W-:Y:S02]  /*9e3a0*/  PRMT R5, R7, 0x4210, R5 ;  /* 0x0000421007057816 */ /* 0x000fe40000000005 */
[----:B------:R-:W-:Y:S02]  /*9e3b0*/  PRMT R7, R26, 0x4210, R24 ;  /* 0x000042101a077816 */ /* 0x000fe40000000018 */
[----:B--2---:R-:W-:Y:S02]  /*9e3c0*/  PRMT R4, R4, 0x4210, R2 ;  /* 0x0000421004047816 */ /* 0x004fe40000000002 */
[----:B------:R-:W2:Y:S04]  /*9e3d0*/  LDL.LU R2, [R1+0x3f58] ;  /* 0x003f580001027983 */ /* 0x000ea80000300800 */
[----:B------:R0:W-:Y:S04]  /*9e3e0*/  STSM.16.M88.4 [R16], R4 ;  /* 0x0000000410007844 */ /* 0x0001e80000000200 */
[----:B0-----:R-:W4:Y:S04]  /*9e3f0*/  LDL.LU.64 R6, [R1+0x3f50] ;  /* 0x003f500001067983 */ /* 0x001f280000300a00 */
[----:B------:R-:W3:Y:S01]  /*9e400*/  LDL.LU.64 R4, [R1+0x3f48] ;  /* 0x003f480001047983 */ /* 0x000ee20000300a00 */
[----:B------:R-:W-:-:S03]  /*9e410*/  F2FP.SATFINITE.E4M3.F32.PACK_AB_MERGE_C R15, R9, R8, RZ ;  /* 0x00000008090f723e */ /* 0x000fc600048070ff */
[----:B------:R-:W-:Y:S04]  /*9e420*/  STL [R1+0x3ef4], R16 ;  /* 0x003ef41001007387 */ /* 0x000fe80000100800 */
[----:B------:R-:W-:Y:S01]  /*9e430*/  STL [R1+0x3ea4], R24 ;  /* 0x003ea41801007387 */ /* 0x000fe20000100800 */
[----:B---3--:R-:W-:-:S03]  /*9e440*/  IADD3 R8, P3, R12, R5, RZ ;  /* 0x000000050c087210 */ /* 0x008fc60007f7e0ff */
[----:B------:R-:W-:Y:S02]  /*9e450*/  STL.64 [R1+0x3f38], R4 ;  /* 0x003f380401007387 */ /* 0x000fe40000100a00 */
[----:B----4-:R-:W-:Y:S02]  /*9e460*/  IMAD.X R9, R14, 0x1, R7, P3 ;  /* 0x000000010e097824 */ /* 0x010fe400018e0607 */
[----:B------:R-:W-:Y:S04]  /*9e470*/  STL [R1+0x908], R15 ;  /* 0x0009080f01007387 */ /* 0x000fe80000100800 */
[----:B------:R0:W-:Y:S04]  /*9e480*/  STL.64 [R1+0x2a20], R8 ;  /* 0x002a200801007387 */ /* 0x0001e80000100a00 */
[----:B0-----:R-:W3:Y:S01]  /*9e490*/  LDL.LU.64 R8, [R1+0x3f40] ;  /* 0x003f400001087983 */ /* 0x001ee20000300a00 */
[----:B------:R-:W-:Y:S01]  /*9e4a0*/  IADD3 R4, P3, R12, R6, RZ ;  /* 0x000000060c047210 */ /* 0x000fe20007f7e0ff */
[----:B------:R-:W-:Y:S01]  /*9e4b0*/  IMAD.MOV.U32 R26, RZ, RZ, R23 ;  /* 0x000000ffff1a7224 */ /* 0x000fe200078e0017 */
[----:B------:R-:W-:Y:S01]  /*9e4c0*/  F2FP.SATFINITE.E4M3.F32.PACK_AB_MERGE_C R22, R22, R19, RZ ;  /* 0x000000131616723e */ /* 0x000fe200048070ff */
[----:B------:R-:W4:Y:S01]  /*9e4d0*/  LDL.LU R24, [R1+0x954] ;  /* 0x0009540001187983 */ /* 0x000f220000300800 */
[----:B------:R-:W-:Y:S01]  /*9e4e0*/  IMAD.MOV.U32 R23, RZ, RZ, R25 ;  /* 0x000000ffff177224 */ /* 0x000fe200078e0019 */
[----:B------:R-:W-:-:S02]  /*9e4f0*/  F2FP.SATFINITE.E4M3.F32.PACK_AB_MERGE_C R16, R18, R17, RZ ;  /* 0x000000111210723e */ /* 0x000fc400048070ff */
[----:B------:R-:W4:Y:S01]  /*9e500*/  LDL.LU R15, [R1+0x958] ;  /* 0x00095800010f7983 */ /* 0x000f220000300800 */
[----:B------:R-:W-:-:S03]  /*9e510*/  F2FP.SATFINITE.E4M3.F32.PACK_AB_MERGE_C R17, R21, R20, RZ ;  /* 0x000000141511723e */ /* 0x000fc600048070ff */
[----:B------:R-:W4:Y:S04]  /*9e520*/  LDL.LU R25, [R1+0x95c] ;  /* 0x00095c0001197983 */ /* 0x000f280000300800 */
[----:B------:R0:W-:Y:S01]  /*9e530*/  STL.64 [R1+0x3f30], R6 ;  /* 0x003f300601007387 */ /* 0x0001e20000100a00 */
[----:B------:R-:W-:-:S03]  /*9e540*/  IMAD.MOV.U32 R20, RZ, RZ, R13 ;  /* 0x000000ffff147224 */ /* 0x000fc600078e000d */
[----:B0-----:R-:W4:Y:S04]  /*9e550*/  LDL.LU R7, [R1+0x950] ;  /* 0x0009500001077983 */ /* 0x001f280000300800 */
[----:B------:R0:W-:Y:S04]  /*9e560*/  STL [R1+0x315c], R12 ;  /* 0x00315c0c01007387 */ /* 0x0001e80000100800 */
[----:B------:R-:W-:Y:S01]  /*9e570*/  STL [R1+0x3ef8], R22 ;  /* 0x003ef81601007387 */ /* 0x000fe20000100800 */
[----:B---3--:R-:W-:-:S05]  /*9e580*/  IMAD.X R5, R14, 0x1, R8, P3 ;  /* 0x000000010e057824 */ /* 0x008fca00018e0608 */
[----:B------:R1:W-:Y:S04]  /*9e590*/  STL.64 [R1+0x2a18], R4 ;  /* 0x002a180401007387 */ /* 0x0003e80000100a00 */
[----:B------:R-:W-:Y:S04]  /*9e5a0*/  STL [R1+0x3efc], R17 ;  /* 0x003efc1101007387 */ /* 0x000fe80000100800 */
[----:B------:R-:W3:Y:S04]  /*9e5b0*/  LDL.LU R19, [R1+0x874] ;  /* 0x0008740001137983 */ /* 0x000ee80000300800 */
[----:B0-----:R-:W3:Y:S01]  /*9e5c0*/  LDL.LU R12, [R1+0x878] ;  /* 0x00087800010c7983 */ /* 0x001ee20000300800 */
[----:B-1----:R-:W-:-:S03]  /*9e5d0*/  IADD3 R4, P3, R11, R0, RZ ;  /* 0x000000000b047210 */ /* 0x002fc60007f7e0ff */
[----:B------:R-:W3:Y:S04]  /*9e5e0*/  LDL.LU R13, [R1+0x87c] ;  /* 0x00087c00010d7983 */ /* 0x000ee80000300800 */
[----:B------:R0:W-:Y:S02]  /*9e5f0*/  STL [R1+0x3f28], R0 ;  /* 0x003f280001007387 */ /* 0x0001e40000100800 */
[----:B0-----:R-:W-:-:S05]  /*9e600*/  SHF.R.S32.HI R0, RZ, 0x1f, R11 ;  /* 0x0000001fff007819 */ /* 0x001fca000001140b */
[----:B--2---:R-:W-:-:S05]  /*9e610*/  IMAD.X R5, R0, 0x1, R2, P3 ;  /* 0x0000000100057824 */ /* 0x004fca00018e0602 */
[----:B------:R0:W-:Y:S04]  /*9e620*/  STL.64 [R1+0x2a10], R4 ;  /* 0x002a100401007387 */ /* 0x0001e80000100a00 */
[----:B0-----:R-:W2:Y:S04]  /*9e630*/  LDL.LU.64 R4, [R1+0x3f38] ;  /* 0x003f380001047983 */ /* 0x001ea80000300a00 */
[----:B------:R-:W3:Y:S01]  /*9e640*/  LDL.LU R17, [R1+0x614] ;  /* 0x0006140001117983 */ /* 0x000ee20000300800 */
[----:B------:R-:W-:Y:S01]  /*9e650*/  IMAD.MOV.U32 R21, RZ, RZ, R10 ;  /* 0x000000ffff157224 */ /* 0x000fe200078e000a */
[----:B----4-:R-:W-:-:S02]  /*9e660*/  F2FP.SATFINITE.E4M3.F32.PACK_AB_MERGE_C R22, R24, R7, RZ ;  /* 0x000000071816723e */ /* 0x010fc400048070ff */
[----:B------:R-:W-:Y:S01]  /*9e670*/  F2FP.SATFINITE.E4M3.F32.PACK_AB_MERGE_C R25, R25, R15, RZ ;  /* 0x0000000f1919723e */ /* 0x000fe200048070ff */
[----:B---3--:R0:W-:Y:S04]  /*9e680*/  STL.64 [R1+0x3f20], R16 ;  /* 0x003f201001007387 */ /* 0x0081e80000100a00 */
[----:B0-----:R-:W3:Y:S04]  /*9e690*/  LDL.LU R17, [R1+0x870] ;  /* 0x0008700001117983 */ /* 0x001ee80000300800 */
[----:B------:R-:W4:Y:S04]  /*9e6a0*/  LDL.LU R10, [R1+0x61c] ;  /* 0x00061c00010a7983 */ /* 0x000f280000300800 */
[----:B------:R-:W4:Y:S04]  /*9e6b0*/  LDL.LU R14, [R1+0x544] ;  /* 0x00054400010e7983 */ /* 0x000f280000300800 */
[----:B------:R-:W4:Y:S04]  /*9e6c0*/  LDL.LU R18, [R1+0x54c] ;  /* 0x00054c0001127983 */ /* 0x000f280000300800 */
[----:B------:R-:W4:Y:S04]  /*9e6d0*/  LDL.LU R24, [R1+0x2e4] ;  /* 0x0002e40001187983 */ /* 0x000f280000300800 */
[----:B------:R-:W4:Y:S04]  /*9e6e0*/  LDL.LU R15, [R1+0x204] ;  /* 0x00020400010f7983 */ /* 0x000f280000300800 */
[----:B------:R0:W-:Y:S04]  /*9e6f0*/  STL.64 [R1+0x3f10], R22 ;  /* 0x003f101601007387 */ /* 0x0001e80000100a00 */
[----:B0-----:R-:W3:Y:S04]  /*9e700*/  LDL.LU R22, [R1+0x548] ;  /* 0x0005480001167983 */ /* 0x001ee80000300800 */
[----:B------:R-:W3:Y:S01]  /*9e710*/  LDL.LU R23, [R1+0x2e0] ;  /* 0x0002e00001177983 */ /* 0x000ee20000300800 */
[----:B------:R-:W-:-:S05]  /*9e720*/  IADD3 R6, P3, R11, R3, RZ ;  /* 0x000000030b067210 */ /* 0x000fca0007f7e0ff */
[----:B--2---:R-:W-:Y:S01]  /*9e730*/  IMAD.X R7, R0, 0x1, R4, P3 ;  /* 0x0000000100077824 */ /* 0x004fe200018e0604 */
[----:B---3--:R0:W-:Y:S04]  /*9e740*/  STL.64 [R1+0x3f18], R22 ;  /* 0x003f181601007387 */ /* 0x0081e80000100a00 */
[----:B0-----:R-:W4:Y:S04]  /*9e750*/  LDL.LU R22, [R1+0x618] ;  /* 0x0006180001167983 */ /* 0x001f280000300800 */
[----:B------:R-:W2:Y:S04]  /*9e760*/  LDL.LU R23, [R1+0x540] ;  /* 0x0005400001177983 */ /* 0x000ea80000300800 */
[----:B------:R0:W-:Y:S04]  /*9e770*/  STL [R1+0x3f08], R25 ;  /* 0x003f081901007387 */ /* 0x0001e80000100800 */
[----:B0-----:R-:W3:Y:S04]  /*9e780*/  LDL.LU R25, [R1+0x610] ;  /* 0x0006100001197983 */ /* 0x001ee80000300800 */
[----:B------:R0:W-:Y:S04]  /*9e790*/  STL.64 [R1+0x2a08], R6 ;  /* 0x002a080601007387 */ /* 0x0001e80000100a00 */
[----:B0-----:R-:W4:Y:S01]  /*9e7a0*/  LDL.LU.64 R6, [R1+0x3f30] ;  /* 0x003f300001067983 */ /* 0x001f220000300a00 */
[----:B------:R-:W-:-:S02]  /*9e7b0*/  IADD3 R16, P3, R11, R5, RZ ;  /* 0x000000050b107210 */ /* 0x000fc40007f7e0ff */
[----:B------:R-:W-:Y:S02]  /*9e7c0*/  F2FP.SATFINITE.E4M3.F32.PACK_AB_MERGE_C R19, R19, R17, RZ ;  /* 0x000000111313723e */ /* 0x000fe400048070ff */
[----:B------:R-:W-:Y:S02]  /*9e7d0*/  F2FP.SATFINITE.E4M3.F32.PACK_AB_MERGE_C R12, R13, R12, RZ ;  /* 0x0000000c0d0c723e */ /* 0x000fe400048070ff */
[----:B------:R-:W3:Y:S01]  /*9e7e0*/  LDL.LU R13, [R1+0x20c] ;  /* 0x00020c00010d7983 */ /* 0x000ee20000300800 */
[----:B----4-:R-:W-:-:S05]  /*9e7f0*/  IMAD.X R17, R0, 0x1, R7, P3 ;  /* 0x0000000100117824 */ /* 0x010fca00018e0607 */
[----:B------:R0:W-:Y:S02]  /*9e800*/  STL.64 [R1+0x2a00], R16 ;  /* 0x002a001001007387 */ /* 0x0001e40000100a00 */
[----:B0-----:R-:W-:Y:S01]  /*9e810*/  IADD3 R16, P3, R11, R6, RZ ;  /* 0x000000060b107210 */ /* 0x001fe20007f7e0ff */
[----:B------:R-:W-:Y:S02]  /*9e820*/  IMAD.MOV.U32 R17, RZ, RZ, R0 ;  /* 0x000000ffff117224 */ /* 0x000fe400078e0000 */
[----:B------:R-:W4:Y:S02]  /*9e830*/  LDL.LU R0, [R1+0x3f28] ;  /* 0x003f280001007983 */ /* 0x000f240000300800 */
[----:B------:R-:W-:Y:S02]  /*9e840*/  IMAD.X R17, R17, 0x1, R8, P3 ;  /* 0x0000000111117824 */ /* 0x000fe400018e0608 */
[----:B------:R0:W-:Y:S04]  /*9e850*/  STL [R1+0x3130], R11 ;  /* 0x0031300b01007387 */ /* 0x0001e80000100800 */
[----:B0-----:R-:W3:Y:S04]  /*9e860*/  LDL.LU R11, [R1+0x2ec] ;  /* 0x0002ec00010b7983 */ /* 0x001ee80000300800 */
[----:B------:R0:W-:Y:S04]  /*9e870*/  STL.64 [R1+0x29f8], R16 ;  /* 0x0029f81001007387 */ /* 0x0001e80000100a00 */
[----:B0-----:R-:W3:Y:S01]  /*9e880*/  LDL.LU.64 R16, [R1+0x3f20] ;  /* 0x003f200001107983 */ /* 0x001ee20000300a00 */
[----:B------:R-:W-:-:S02]  /*9e890*/  F2FP.SATFINITE.E4M3.F32.PACK_AB_MERGE_C R10, R10, R22, RZ ;  /* 0x000000160a0a723e */ /* 0x000fc400048070ff */
[----:B--2---:R-:W-:Y:S02]  /*9e8a0*/  F2FP.SATFINITE.E4M3.F32.PACK_AB_MERGE_C R14, R14, R23, RZ ;  /* 0x000000170e0e723e */ /* 0x004fe400048070ff */
[----:B----4-:R-:W-:Y:S02]  /*9e8b0*/  IADD3 R22, P3, R9, R0, RZ ;  /* 0x0000000009167210 */ /* 0x010fe40007f7e0ff */
[----:B---3--:R-:W-:Y:S02]  /*9e8c0*/  F2FP.SATFINITE.E4M3.F32.PACK_AB_MERGE_C R17, R17, R25, RZ ;  /* 0x000000191111723e */ /* 0x008fe400048070ff */
[----:B------:R-:W-:-:S05]  /*9e8d0*/  SHF.R.S32.HI R25, RZ, 0x1f, R9 ;  /* 0x0000001fff197819 */ /* 0x000fca0000011409 */
[----:B------:R-:W-:-:S05]  /*9e8e0*/  IMAD.X R23, R25, 0x1, R2, P3 ;  /* 0x0000000119177824 */ /* 0x000fca00018e0602 */
[----:B------:R0:W-:Y:S04]  /*9e8f0*/  STL.64 [R1+0x29f0], R22 ;  /* 0x0029f01601007387 */ /* 0x0001e80000100a00 */
[----:B0-----:R-:W2:Y:S02]  /*9e900*/  LDL.LU.64 R22, [R1+0x3f18] ;  /* 0x003f180001167983 */ /* 0x001ea40000300a00 */
[----:B--2---:R-:W-:-:S05]  /*9e910*/  F2FP.SATFINITE.E4M3.F32.PACK_AB_MERGE_C R18, R18, R22, RZ ;  /* 0x000000161212723e */ /* 0x004fca00048070ff */
[----:B------:R0:W-:Y:S04]  /*9e920*/  STL.64 [R1+0x3f00], R18 ;  /* 0x003f001201007387 */ /* 0x0001e80000100a00 */
[----:B0-----:R-:W2:Y:S04]  /*9e930*/  LDL.LU R18, [R1+0x2e8] ;  /* 0x0002e80001127983 */ /* 0x001ea80000300800 */
[----:B------:R-:W3:Y:S01]  /*9e940*/  LDL.LU R19, [R1+0x200] ;  /* 0x0002000001137983 */ /* 0x000ee20000300800 */
[----:B------:R-:W-:Y:S02]  /*9e950*/  IADD3 R22, P3, R9, R3, RZ ;  /* 0x0000000309167210 */ /* 0x000fe40007f7e0ff */
[----:B------:R-:W-:-:S03]  /*9e960*/  F2FP.SATFINITE.E4M3.F32.PACK_AB_MERGE_C R24, R24, R23, RZ ;  /* 0x000000171818723e */ /* 0x000fc600048070ff */
[----:B------:R-:W-:-:S05]  /*9e970*/  IMAD.X R23, R25, 0x1, R4, P3 ;  /* 0x0000000119177824 */ /* 0x000fca00018e0604 */
[----:B------:R0:W-:Y:S04]  /*9e980*/  STL.64 [R1+0x29e8], R22 ;  /* 0x0029e81601007387 */ /* 0x0001e80000100a00 */
[----:B0-----:R-:W4:Y:S01]  /*9e990*/  LDL.LU.64 R22, [R1+0x3f10] ;  /* 0x003f100001167983 */ /* 0x001f220000300a00 */
[----:B--2---:R-:W-:Y:S02]  /*9e9a0*/  F2FP.SATFINITE.E4M3.F32.PACK_AB_MERGE_C R11, R11, R18, RZ ;  /* 0x000000120b0b723e */ /* 0x004fe400048070ff */
[----:B------:R-:W-:Y:S02]  /*9e9b0*/  IADD3 R18, P3, R9, R5, RZ ;  /* 0x0000000509127210 */ /* 0x000fe40007f7e0ff */
[----:B---3--:R-:W-:-:S03]  /*9e9c0*/  F2FP.SATFINITE.E4M3.F32.PACK_AB_MERGE_C R15, R15, R19, RZ ;  /* 0x000000130f0f723e */ /* 0x008fc600048070ff */
[----:B------:R-:W-:-:S05]  /*9e9d0*/  IMAD.X R19, R25, 0x1, R7, P3 ;  /* 0x0000000119137824 */ /* 0x000fca00018e0607 */
[----:B------:R0:W-:Y:S04]  /*9e9e0*/  STL.64 [R1+0x29b8], R18 ;  /* 0x0029b81201007387 */ /* 0x0001e80000100a00 */
[----:B------:R1:W-:Y:S01]  /*9e9f0*/  STL.64 [R1+0x3ed0], R6 ;  /* 0x003ed00601007387 */ /* 0x0003e20000100a00 */
[----:B0-----:R-:W-:-:S03]  /*9ea00*/  IADD3 R18, P3, R9, R6, RZ ;  /* 0x0000000609127210 */ /* 0x001fc60007f7e0ff */
[----:B-1----:R-:W2:Y:S04]  /*9ea10*/  LDL.LU R6, [R1+0x208] ;  /* 0x0002080001067983 */ /* 0x002ea80000300800 */
[----:B------:R-:W3:Y:S01]  /*9ea20*/  LDL.LU R7, [R1+0x908] ;  /* 0x0009080001077983 */ /* 0x000ee20000300800 */
[----:B------:R-:W-:-:S03]  /*9ea30*/  IMAD.X R19, R25, 0x1, R8, P3 ;  /* 0x0000000119137824 */ /* 0x000fc600018e0608 */
[----:B------:R0:W-:Y:S04]  /*9ea40*/  STL.64 [R1+0x3ed8], R4 ;  /* 0x003ed80401007387 */ /* 0x0001e80000100a00 */
[----:B------:R-:W-:Y:S04]  /*9ea50*/  STL [R1+0x3134], R9 ;  /* 0x0031340901007387 */ /* 0x000fe80000100800 */
[----:B------:R-:W3:Y:S04]  /*9ea60*/  LDL.LU R25, [R1+0x3f08] ;  /* 0x003f080001197983 */ /* 0x000ee80000300800 */
[----:B------:R1:W-:Y:S01]  /*9ea70*/  STL.64 [R1+0x29b0], R18 ;  /* 0x0029b01201007387 */ /* 0x0003e20000100a00 */
[----:B0-----:R-:W-:-:S03]  /*9ea80*/  LOP3.LUT R5, R17, 0xffff, RZ, 0xc0, !PT ;  /* 0x0000ffff11057812 */ /* 0x001fc600078ec0ff */
[----:B-1----:R-:W3:Y:S04]  /*9ea90*/  LDL.LU.64 R18, [R1+0x3f00] ;  /* 0x003f000001127983 */ /* 0x002ee80000300a00 */
[----:B------:R-:W3:Y:S01]  /*9eaa0*/  LDL.LU R17, [R1+0x3efc] ;  /* 0x003efc0001117983 */ /* 0x000ee20000300800 */
[----:B--2---:R-:W-:Y:S02]  /*9eab0*/  F2FP.SATFINITE.E4M3.F32.PACK_AB_MERGE_C R13, R13, R6, RZ ;  /* 0x000000060d0d723e */ /* 0x004fe400048070ff */
[----:B----4-:R-:W-:Y:S02]  /*9eac0*/  LOP3.LUT R6, R22, 0xffff, RZ, 0xc0, !PT ;  /* 0x0000ffff16067812 */ /* 0x010fe400078ec0ff */
[----:B------:R-:W2:Y:S01]  /*9ead0*/  LDL.LU R22, [R1+0x3ef8] ;  /* 0x003ef80001167983 */ /* 0x000ea20000300800 */
[----:B---3--:R-:W-:-:S02]  /*9eae0*/  LOP3.LUT R4, R7, 0xffff, RZ, 0xc0, !PT ;  /* 0x0000ffff07047812 */ /* 0x008fc400078ec0ff */
[----:B------:R-:W-:Y:S02]  /*9eaf0*/  LOP3.LUT R9, R16, 0xffff, RZ, 0xc0, !PT ;  /* 0x0000ffff10097812 */ /* 0x000fe400078ec0ff */
[----:B------:R-:W3:Y:S01]  /*9eb00*/  LDL.LU R16, [R1+0x3ef4] ;  /* 0x003ef40001107983 */ /* 0x000ee20000300800 */
[----:B------:R-:W-:-:S03]  /*9eb10*/  LOP3.LUT R10, R10, 0xffff, RZ, 0xc0, !PT ;  /* 0x0000ffff0a0a7812 */ /* 0x000fc600078ec0ff */
[----:B------:R0:W-:Y:S04]  /*9eb20*/  STL [R1+0x2ec], R4 ;  /* 0x0002ec0401007387 */ /* 0x0001e80000100800 */
[----:B------:R1:W-:Y:S01]  /*9eb30*/  STL [R1+0x2e8], R5 ;  /* 0x0002e80501007387 */ /* 0x0003e20000100800 */
[----:B------:R-:W-:Y:S02]  /*9eb40*/  LOP3.LUT R25, R25, 0xffff, RZ, 0xc0, !PT ;  /* 0x0000ffff19197812 */ /* 0x000fe400078ec0ff */
[----:B0-----:R-:W-:Y:S02]  /*9eb50*/  PRMT R4, R4, 0x3340, R6 ;  /* 0x0000334004047816 */ /* 0x001fe40000000006 */
[----:B-1----:R-:W-:Y:S01]  /*9eb60*/  PRMT R5, R5, 0x3340, R0 ;  /* 0x0000334005057816 */ /* 0x002fe20000000000 */
[----:B------:R0:W-:Y:S03]  /*9eb70*/  STL [R1+0x2e4], R6 ;  /* 0x0002e40601007387 */ /* 0x0001e60000100800 */
[----:B------:R-:W-:-:S02]  /*9eb80*/  PRMT R4, R4, 0x5410, R5 ;  /* 0x0000541004047816 */ /* 0x000fc40000000005 */
[----:B------:R-:W-:Y:S01]  /*9eb90*/  PRMT R5, R9, 0x3340, R25 ;  /* 0x0000334009057816 */ /* 0x000fe20000000019 */
[----:B------:R1:W-:Y:S01]  /*9eba0*/  STL [R1+0x3e70], R10 ;  /* 0x003e700a01007387 */ /* 0x0003e20000100800 */
[----:B0-----:R-:W-:-:S03]  /*9ebb0*/  PRMT R6, R10, 0x3340, R0 ;  /* 0x000033400a067816 */ /* 0x001fc60000000000 */
[----:B------:R-:W-:Y:S01]  /*9ebc0*/  STL.64 [R1+0x3ee8], R24 ;  /* 0x003ee81801007387 */ /* 0x000fe20000100a00 */
[----:B------:R-:W-:Y:S02]  /*9ebd0*/  PRMT R5, R5, 0x5410, R6 ;  /* 0x0000541005057816 */ /* 0x000fe40000000006 */
[----:B--2---:R-:W-:Y:S02]  /*9ebe0*/  LOP3.LUT R6, R22, 0xffff, RZ, 0xc0, !PT ;  /* 0x0000ffff16067812 */ /* 0x004fe400078ec0ff */
[----:B------:R-:W2:Y:S01]  /*9ebf0*/  LDL.LU R22, [R1+0x3ef0] ;  /* 0x003ef00001167983 */ /* 0x000ea20000300800 */
[----:B-1----:R-:W-:Y:S02]  /*9ec00*/  LOP3.LUT R10, R19, 0xffff, RZ, 0xc0, !PT ;  /* 0x0000ffff130a7812 */ /* 0x002fe400078ec0ff */
[----:B------:R-:W-:Y:S01]  /*9ec10*/  LOP3.LUT R14, R14, 0xffff, RZ, 0xc0, !PT ;  /* 0x0000ffff0e0e7812 */ /* 0x000fe200078ec0ff */
[----:B------:R0:W-:Y:S01]  /*9ec20*/  STL [R1+0x54c], R6 ;  /* 0x00054c0601007387 */ /* 0x0001e20000100800 */
[----:B------:R-:W-:Y:S01]  /*9ec30*/  LOP3.LUT R19, R18, 0xffff, RZ, 0xc0, !PT ;  /* 0x0000ffff12137812 */ /* 0x000fe200078ec0ff */
[----:B------:R-:W-:Y:S01]  /*9ec40*/  IMAD.MOV.U32 R18, RZ, RZ, R28 ;  /* 0x000000ffff127224 */ /* 0x000fe200078e001c */
[----:B------:R-:W-:Y:S01]  /*9ec50*/  PRMT R7, R14, 0x3340, R0 ;  /* 0x000033400e077816 */ /* 0x000fe20000000000 */
[----:B------:R1:W-:Y:S01]  /*9ec60*/  STL [R1+0x508], R10 ;  /* 0x0005080a01007387 */ /* 0x0003e20000100800 */
[----:B------:R-:W-:Y:S01]  /*9ec70*/  IMAD.MOV.U32 R28, RZ, RZ, R23 ;  /* 0x000000ffff1c7224 */ /* 0x000fe200078e0017 */
[----:B------:R-:W-:-:S02]  /*9ec80*/  LOP3.LUT R17, R17, 0xffff, RZ, 0xc0, !PT ;  /* 0x0000ffff11117812 */ /* 0x000fc400078ec0ff */
[----:B------:R2:W-:Y:S01]  /*9ec90*/  STL [R1+0x3e9c], R14 ;  /* 0x003e9c0e01007387 */ /* 0x0005e20000100800 */
[----:B------:R-:W-:Y:S02]  /*9eca0*/  LOP3.LUT R23, R12, 0xffff, RZ, 0xc0, !PT ;  /* 0x0000ffff0c177812 */ /* 0x000fe400078ec0ff */
[----:B0-----:R-:W-:Y:S02]  /*9ecb0*/  PRMT R6, R6, 0x3340, R10 ;  /* 0x0000334006067816 */ /* 0x001fe4000000000a */
[----:B-1----:R-:W-:Y:S02]  /*9ecc0*/  PRMT R10, R19, 0x3340, R0 ;  /* 0x00003340130a7816 */ /* 0x002fe40000000000 */
[----:B------:R-:W-:Y:S02]  /*9ecd0*/  PRMT R6, R6, 0x5410, R7 ;  /* 0x0000541006067816 */ /* 0x000fe40000000007 */
[----:B------:R-:W-:Y:S01]  /*9ece0*/  PRMT R7, R17, 0x3340, R23 ;  /* 0x0000334011077816 */ /* 0x000fe20000000017 */
[----:B------:R-:W-:Y:S03]  /*9ecf0*/  STL [R1+0x3e68], R19 ;  /* 0x003e681301007387 */ /* 0x000fe60000100800 */
[----:B------:R-:W-:-:S02]  /*9ed00*/  PRMT R7, R7, 0x5410, R10 ;  /* 0x0000541007077816 */ /* 0x000fc4000000000a */
[----:B------:R-:W4:Y:S04]  /*9ed10*/  LDL.LU R10, [R1+0xc04] ;  /* 0x000c0400010a7983 */ /* 0x000f280000300800 */
[----:B------:R-:W4:Y:S01]  /*9ed20*/  LDL.LU R12, [R1+0xc00] ;  /* 0x000c0000010c7983 */ /* 0x000f220000300800 */
[----:B--2---:R-:W-:Y:S02]  /*9ed30*/  SHF.R.S32.HI R14, RZ, 0x1f, R22 ;  /* 0x0000001fff0e7819 */ /* 0x004fe40000011416 */
[----:B------:R-:W-:-:S05]  /*9ed40*/  IADD3 R24, P3, R22, R0, RZ ;  /* 0x0000000016187210 */ /* 0x000fca0007f7e0ff */
[----:B------:R-:W-:-:S05]  /*9ed50*/  IMAD.X R25, R14, 0x1, R2, P3 ;  /* 0x000000010e197824 */ /* 0x000fca00018e0602 */
[----:B------:R0:W-:Y:S04]  /*9ed60*/  STL.64 [R1+0x2988], R24 ;  /* 0x0029881801007387 */ /* 0x0001e80000100a00 */
[----:B0-----:R-:W2:Y:S01]  /*9ed70*/  LDL.LU.64 R24, [R1+0x3ee8] ;  /* 0x003ee80001187983 */ /* 0x001ea20000300a00 */
[----:B------:R-:W-:Y:S02]  /*9ed80*/  LOP3.LUT R11, R11, 0xffff, RZ, 0xc0, !PT ;  /* 0x0000ffff0b0b7812 */ /* 0x000fe400078ec0ff */
[----:B------:R-:W-:Y:S01]  /*9ed90*/  LOP3.LUT R15, R15, 0xffff, RZ, 0xc0, !PT ;  /* 0x0000ffff0f0f7812 */ /* 0x000fe200078ec0ff */
[----:B------:R-:W4:Y:S01]  /*9eda0*/  LDL.LU R14, [R1+0xc08] ;  /* 0x000c0800010e7983 */ /* 0x000f220000300800 */
[----:B------:R-:W-:Y:S02]  /*9edb0*/  LOP3.LUT R19, R13, 0xffff, RZ, 0xc0, !PT ;  /* 0x0000ffff0d137812 */ /* 0x000fe400078ec0ff */
[----:B------:R-:W-:-:S02]  /*9edc0*/  PRMT R5, R5, 0x4210, R11 ;  /* 0x0000421005057816 */ /* 0x000fc4000000000b */
[----:B------:R-:W-:Y:S02]  /*9edd0*/  PRMT R6, R6, 0x4210, R15 ;  /* 0x0000421006067816 */ /* 0x000fe4000000000f */
[----:B------:R-:W-:Y:S02]  /*9ede0*/  PRMT R7, R7, 0x4210, R19 ;  /* 0x0000421007077816 */ /* 0x000fe40000000013 */
[----:B--2---:R-:W-:-:S04]  /*9edf0*/  LOP3.LUT R24, R24, 0xffff, RZ, 0xc0, !PT ;  /* 0x0000ffff18187812 */ /* 0x004fc800078ec0ff */
[----:B------:R-:W-:Y:S01]  /*9ee00*/  PRMT R4, R4, 0x4210, R24 ;  /* 0x0000421004047816 */ /* 0x000fe20000000018 */
[----:B------:R-:W-:Y:S04]  /*9ee10*/  STL [R1+0x618], R24 ;  /* 0x0006181801007387 */ /* 0x000fe80000100800 */
[----:B------:R-:W2:Y:S04]  /*9ee20*/  LDL.LU R13, [R1+0x3ee0] ;  /* 0x003ee000010d7983 */ /* 0x000ea80000300800 */
[----:B------:R-:W-:Y:S04]  /*9ee30*/  STL [R1+0x61c], R19 ;  /* 0x00061c1301007387 */ /* 0x000fe80000100800 */
[----:B---3--:R0:W-:Y:S04]  /*9ee40*/  STSM.16.M88.4 [R16+0x200], R4 ;  /* 0x0002000410007844 */ /* 0x0081e80000000200 */
[----:B0-----:R-:W3:Y:S04]  /*9ee50*/  LDL.LU.64 R4, [R1+0x3ed8] ;  /* 0x003ed80001047983 */ /* 0x001ee80000300a00 */
[----:B------:R-:W2:Y:S04]  /*9ee60*/  LDL.LU R24, [R1+0xc0c] ;  /* 0x000c0c0001187983 */ /* 0x000ea80000300800 */
[----:B------:R-:W-:Y:S04]  /*9ee70*/  STL [R1+0x3ec0], R11 ;  /* 0x003ec00b01007387 */ /* 0x000fe80000100800 */
[----:B------:R-:W-:Y:S04]  /*9ee80*/  STL [R1+0x3eb0], R25 ;  /* 0x003eb01901007387 */ /* 0x000fe80000100800 */
[----:B------:R0:W-:Y:S01]  /*9ee90*/  STL [R1+0x3eac], R17 ;  /* 0x003eac1101007387 */ /* 0x0001e20000100800 */
[----:B------:R-:W-:Y:S01]  /*9eea0*/  BAR.SYNC.DEFER_BLOCKING 0x0 ;  /* 0x0000000000007b1d */ /* 0x000fe20000010000 */
[----:B------:R-:W-:-:S05]  /*9eeb0*/  IADD3 R6, P3, R22, R3, RZ ;  /* 0x0000000316067210 */ /* 0x000fca0007f7e0ff */
[----:B0-----:R-:W2:Y:S04]  /*9eec0*/  LDL.LU R17, [R1+0xc10] ;  /* 0x000c100001117983 */ /* 0x001ea80000300800 */
[----:B------:R-:W-:Y:S04]  /*9eed0*/  STL [R1+0x3ea8], R23 ;  /* 0x003ea81701007387 */ /* 0x000fe80000100800 */
[----:B------:R-:W-:Y:S04]  /*9eee0*/  STL [R1+0x3ea0], R16 ;  /* 0x003ea01001007387 */ /* 0x000fe80000100800 */
[----:B------:R0:W-:Y:S02]  /*9eef0*/  STL [R1+0x3e54], R15 ;  /* 0x003e540f01007387 */ /* 0x0001e40000100800 */
[----:B0-----:R-:W-:-:S02]  /*9ef00*/  SHF.R.S32.HI R15, RZ, 0x1f, R22 ;  /* 0x0000001fff0f7819 */ /* 0x001fc40000011416 */
[----:B----4-:R-:W-:Y:S02]  /*9ef10*/  SHF.R.U32.HI R12, RZ, 0x8, R12 ;  /* 0x00000008ff0c7819 */ /* 0x010fe4000001160c */
[----:B------:R-:W-:Y:S02]  /*9ef20*/  SHF.R.U32.HI R10, RZ, 0x8, R10 ;  /* 0x00000008ff0a7819 */ /* 0x000fe4000001160a */
[----:B------:R-:W-:Y:S02]  /*9ef30*/  LOP3.LUT R12, R12, 0xffff, RZ, 0xc0, !PT ;  /* 0x0000ffff0c0c7812 */ /* 0x000fe400078ec0ff */
[----:B------:R-:W-:Y:S02]  /*9ef40*/  LOP3.LUT R10, R10, 0xffff, RZ, 0xc0, !PT ;  /* 0x0000ffff0a0a7812 */ /* 0x000fe400078ec0ff */
[----:B------:R-:W-:Y:S02]  /*9ef50*/  SHF.R.U32.HI R11, RZ, 0x8, R14 ;  /* 0x00000008ff0b7819 */ /* 0x000fe4000001160e */
[----:B------:R-:W-:Y:S01]  /*9ef60*/  PRMT R10, R10, 0x3340, R12 ;  /* 0x000033400a0a7816 */ /* 0x000fe2000000000c */
[----:B---3--:R-:W-:-:S05]  /*9ef70*/  IMAD.X R7, R15, 0x1, R4, P3 ;  /* 0x000000010f077824 */ /* 0x008fca00018e0604 */
[----:B------:R0:W-:Y:S04]  /*9ef80*/  STL.64 [R1+0x2918], R6 ;  /* 0x0029180601007387 */ /* 0x0001e80000100a00 */
[----:B0-----:R-:W3:Y:S04]  /*9ef90*/  LDL.LU.64 R6, [R1+0x3ed0] ;  /* 0x003ed00001067983 */ /* 0x001ee80000300a00 */
[----:B------:R-:W4:Y:S04]  /*9efa0*/  LDL.LU R16, [R1+0xc20] ;  /* 0x000c200001107983 */ /* 0x000f280000300800 */
[----:B------:R-:W2:Y:S04]  /*9efb0*/  LDL.LU R23, [R1+0xc14] ;  /* 0x000c140001177983 */ /* 0x000ea80000300800 */
[----:B------:R-:W4:Y:S04]  /*9efc0*/  LDL.LU R19, [R1+0xc18] ;  /* 0x000c180001137983 */ /* 0x000f280000300800 */
[----:B------:R-:W4:Y:S04]  /*9efd0*/  LDL.LU R12, [R1+0xc2c] ;  /* 0x000c2c00010c7983 */ /* 0x000f280000300800 */
[----:B------:R-:W4:Y:S04]  /*9efe0*/  LDL.LU R25, [R1+0xc24] ;  /* 0x000c240001197983 */ /* 0x000f280000300800 */
[----:B------:R-:W4:Y:S01]  /*9eff0*/  LDL.LU R14, [R1+0xc1c] ;  /* 0x000c1c00010e7983 */ /* 0x000f220000300800 */
[----:B------:R-:W-:-:S04]  /*9f000*/  LOP3.LUT R11, R11, 0xffff, RZ, 0xc0, !PT ;  /* 0x0000ffff0b0b7812 */ /* 0x000fc800078ec0ff */
[----:B------:R-:W-:-:S05]  /*9f010*/  PRMT R11, R11, 0x3340, R0 ;  /* 0x000033400b0b7816 */ /* 0x000fca0000000000 */
[----:B------:R0:W-:Y:S02]  /*9f020*/  STL.64 [R1+0x3ec8], R10 ;  /* 0x003ec80a01007387 */ /* 0x0001e40000100a00 */
[----:B0-----:R-:W-:-:S05]  /*9f030*/  IADD3 R10, P3, R22, R5, RZ ;  /* 0x00000005160a7210 */ /* 0x001fca0007f7e0ff */
[----:B---3--:R-:W-:-:S05]  /*9f040*/  IMAD.X R11, R15, 0x1, R7, P3 ;  /* 0x000000010f0b7824 */ /* 0x008fca00018e0607 */
[----:B------:R0:W-:Y:S02]  /*9f050*/  STL.64 [R1+0x2980], R10 ;  /* 0x0029800a01007387 */ /* 0x0001e40000100a00 */
[----:B0-----:R-:W-:Y:S02]  /*9f060*/  IADD3 R10, P3, R22, R6, RZ ;  /* 0x00000006160a7210 */ /* 0x001fe40007f7e0ff */
[----:B------:R-:W-:Y:S03]  /*9f070*/  STL [R1+0x3160], R22 ;  /* 0x0031601601007387 */ /* 0x000fe60000100800 */
[----:B------:R-:W-:-:S05]  /*9f080*/  IMAD.X R11, R15, 0x1, R8, P3 ;  /* 0x000000010f0b7824 */ /* 0x000fca00018e0608 */
[----:B------:R0:W-:Y:S01]  /*9f090*/  STL.64 [R1+0x2978], R10 ;  /* 0x0029780a01007387 */ /* 0x0001e20000100a00 */
[----:B--2---:R-:W-:Y:S02]  /*9f0a0*/  SHF.R.U32.HI R15, RZ, 0x8, R23 ;  /* 0x00000008ff0f7819 */ /* 0x004fe40000011617 */
[----:B0-----:R-:W-:Y:S02]  /*9f0b0*/  SHF.R.U32.HI R10, RZ, 0x8, R17 ;  /* 0x00000008ff0a7819 */ /* 0x001fe40000011611 */
[----:B------:R-:W-:Y:S02]  /*9f0c0*/  SHF.R.U32.HI R11, RZ, 0x8, R24 ;  /* 0x00000008ff0b7819 */ /* 0x000fe40000011618 */
[----:B------:R-:W-:Y:S01]  /*9f0d0*/  LOP3.LUT R10, R10, 0xffff, RZ, 0xc0, !PT ;  /* 0x0000ffff0a0a7812 */ /* 0x000fe200078ec0ff */
[----:B------:R-:W2:Y:S01]  /*9f0e0*/  LDL.LU R24, [R1+0xc28] ;  /* 0x000c280001187983 */ /* 0x000ea20000300800 */
[----:B------:R-:W-:-:S04]  /*9f0f0*/  LOP3.LUT R11, R11, 0xffff, RZ, 0xc0, !PT ;  /* 0x0000ffff0b0b7812 */ /* 0x000fc800078ec0ff */
[----:B------:R-:W-:Y:S02]  /*9f100*/  PRMT R17, R10, 0x3340, R11 ;  /* 0x000033400a117816 */ /* 0x000fe4000000000b */
[----:B----4-:R-:W-:Y:S02]  /*9f110*/  SHF.R.U32.HI R11, RZ, 0x8, R16 ;  /* 0x00000008ff0b7819 */ /* 0x010fe40000011610 */
[----:B------:R-:W-:Y:S02]  /*9f120*/  SHF.R.U32.HI R10, RZ, 0x8, R19 ;  /* 0x00000008ff0a7819 */ /* 0x000fe40000011613 */
[----:B------:R-:W-:Y:S02]  /*9f130*/  LOP3.LUT R11, R11, 0xffff, RZ, 0xc0, !PT ;  /* 0x0000ffff0b0b7812 */ /* 0x000fe400078ec0ff */
[----:B------:R-:W-:Y:S02]  /*9f140*/  LOP3.LUT R15, R15, 0xffff, RZ, 0xc0, !PT ;  /* 0x0000ffff0f0f7812 */ /* 0x000fe400078ec0ff */
[----:B------:R-:W-:-:S02]  /*9f150*/  LOP3.LUT R10, R10, 0xffff, RZ, 0xc0, !PT ;  /* 0x0000ffff0a0a7812 */ /* 0x000fc400078ec0ff */
[----:B------:R-:W-:Y:S02]  /*9f160*/  PRMT R19, R11, 0x3340, R15 ;  /* 0x000033400b137816 */ /* 0x000fe4000000000f */
[----:B------:R-:W-:Y:S02]  /*9f170*/  PRMT R23, R10, 0x3340, R0 ;  /* 0x000033400a177816 */ /* 0x000fe40000000000 */
[----:B------:R-:W-:Y:S02]  /*9f180*/  SHF.R.S32.HI R15, RZ, 0x1f, R13 ;  /* 0x0000001fff0f7819 */ /* 0x000fe4000001140d */
[----:B------:R-:W-:-:S05]  /*9f190*/  IADD3 R10, P3, R13, R0, RZ ;  /* 0x000000000d0a7210 */ /* 0x000fca0007f7e0ff */
[----:B------:R-:W-:-:S05]  /*9f1a0*/  IMAD.X R11, R15, 0x1, R2, P3 ;  /* 0x000000010f0b7824 */ /* 0x000fca00018e0602 */
[----:B------:R0:W-:Y:S01]  /*9f1b0*/  STL.64 [R1+0x2970], R10 ;  /* 0x0029700a01007387 */ /* 0x0001e20000100a00 */
[----:B------:R-:W-:Y:S02]  /*9f1c0*/  SHF.R.U32.HI R12, RZ, 0x8, R12 ;  /* 0x00000008ff0c7819 */ /* 0x000fe4000001160c */
[----:B0-----:R-:W-:Y:S02]  /*9f1d0*/  SHF.R.U32.HI R10, RZ, 0x8, R25 ;  /* 0x00000008ff0a7819 */ /* 0x001fe40000011619 */
[----:B------:R-:W-:Y:S02]  /*9f1e0*/  SHF.R.U32.HI R11, RZ, 0x8, R14 ;  /* 0x00000008ff0b7819 */ /* 0x000fe4000001160e */
[----:B------:R-:W-:Y:S02]  /*9f1f0*/  LOP3.LUT R10, R10, 0xffff, RZ, 0xc0, !PT ;  /* 0x0000ffff0a0a7812 */ /* 0x000fe400078ec0ff */
[----:B------:R-:W-:-:S04]  /*9f200*/  LOP3.LUT R11, R11, 0xffff, RZ, 0xc0, !PT ;  /* 0x0000ffff0b0b7812 */ /* 0x000fc800078ec0ff */
[----:B------:R-:W-:Y:S02]  /*9f210*/  PRMT R16, R10, 0x3340, R11 ;  /* 0x000033400a107816 */ /* 0x000fe4000000000b */
[----:B------:R-:W-:Y:S02]  /*9f220*/  IADD3 R10, P3, R13, R3, RZ ;  /* 0x000000030d0a7210 */ /* 0x000fe40007f7e0ff */
[----:B------:R-:W-:-:S03]  /*9f230*/  LOP3.LUT R12, R12, 0xffff, RZ, 0xc0, !PT ;  /* 0x0000ffff0c0c7812 */ /* 0x000fc600078ec0ff */
[----:B------:R-:W-:Y:S01]  /*9f240*/  IMAD.X R11, R15, 0x1, R4, P3 ;  /* 0x000000010f0b7824 */ /* 0x000fe200018e0604 */
[----:B------:R-:W-:Y:S01]  /*9f250*/  PRMT R25, R12, 0x3340, R0 ;  /* 0x000033400c197816 */ /* 0x000fe20000000000 */
[----:B------:R-:W-:Y:S04]  /*9f260*/  STL.64 [R1+0x3eb8], R18 ;  /* 0x003eb81201007387 */ /* 0x000fe80000100a00 */
[----:B------:R-:W3:Y:S04]  /*9f270*/  LDL.LU R12, [R1+0xbf0] ;  /* 0x000bf000010c7983 */ /* 0x000ee80000300800 */
[----:B------:R0:W-:Y:S04]  /*9f280*/  STL.64 [R1+0x29a8], R10 ;  /* 0x0029a80a01007387 */ /* 0x0001e80000100a00 */
[----:B0-----:R-:W4:Y:S01]  /*9f290*/  LDL.LU.64 R10, [R1+0x3ec8] ;  /* 0x003ec800010a7983 */ /* 0x001f220000300a00 */
[----:B--2---:R-:W-:-:S04]  /*9f2a0*/  SHF.R.U32.HI R14, RZ, 0x8, R24 ;  /* 0x00000008ff0e7819 */ /* 0x004fc80000011618 */
[----:B------:R-:W-:-:S04]  /*9f2b0*/  LOP3.LUT R14, R14, 0xffff, RZ, 0xc0, !PT ;  /* 0x0000ffff0e0e7812 */ /* 0x000fc800078ec0ff */
[----:B------:R-:W-:Y:S02]  /*9f2c0*/  PRMT R24, R14, 0x3340, R0 ;  /* 0x000033400e187816 */ /* 0x000fe40000000000 */
[----:B----4-:R-:W-:Y:S02]  /*9f2d0*/  PRMT R14, R10, 0x5410, R11 ;  /* 0x000054100a0e7816 */ /* 0x010fe4000000000b */
[----:B------:R-:W-:-:S05]  /*9f2e0*/  IADD3 R10, P3, R13, R5, RZ ;  /* 0x000000050d0a7210 */ /* 0x000fca0007f7e0ff */
[----:B------:R-:W-:Y:S01]  /*9f2f0*/  IMAD.X R11, R15, 0x1, R7, P3 ;  /* 0x000000010f0b7824 */ /* 0x000fe200018e0607 */
[----:B------:R-:W-:-:S04]  /*9f300*/  IADD3 R18, P3, R13, R6, RZ ;  /* 0x000000060d127210 */ /* 0x000fc80007f7e0ff */
[----:B------:R0:W-:Y:S04]  /*9f310*/  STL.64 [R1+0x29d0], R10 ;  /* 0x0029d00a01007387 */ /* 0x0001e80000100a00 */
[----:B0-----:R-:W2:Y:S04]  /*9f320*/  LDL.LU R11, [R1+0x3ec0] ;  /* 0x003ec000010b7983 */ /* 0x001ea80000300800 */
[----:B------:R-:W4:Y:S04]  /*9f330*/  LDL.LU R22, [R1+0x2ec] ;  /* 0x0002ec0001167983 */ /* 0x000f280000300800 */
[----:B------:R-:W2:Y:S04]  /*9f340*/  LDL.LU R10, [R1+0x2e4] ;  /* 0x0002e400010a7983 */ /* 0x000ea80000300800 */
[----:B------:R0:W-:Y:S04]  /*9f350*/  STL.64 [R1+0x3e80], R6 ;  /* 0x003e800601007387 */ /* 0x0001e80000100a00 */
[----:B------:R1:W-:Y:S01]  /*9f360*/  STL [R1+0x29c8], R18 ;  /* 0x0029c81201007387 */ /* 0x0003e20000100800 */
[----:B0-----:R-:W-:-:S02]  /*9f370*/  IMAD.MOV.U32 R6, RZ, RZ, R18 ;  /* 0x000000ffff067224 */ /* 0x001fc400078e0012 */
[----:B------:R-:W-:Y:S02]  /*9f380*/  IMAD.MOV.U32 R7, RZ, RZ, R19 ;  /* 0x000000ffff077224 */ /* 0x000fe400078e0013 */
[----:B-1----:R-:W3:Y:S01]  /*9f390*/  LDL.LU.64 R18, [R1+0x3eb8] ;  /* 0x003eb80001127983 */ /* 0x002ee20000300a00 */
[----:B------:R-:W-:-:S03]  /*9f3a0*/  IMAD.X R7, R15, 0x1, R8, P3 ;  /* 0x000000010f077824 */ /* 0x000fc600018e0608 */
[----:B------:R0:W-:Y:S04]  /*9f3b0*/  STL.64 [R1+0x3e78], R4 ;  /* 0x003e780401007387 */ /* 0x0001e80000100a00 */
[----:B0-----:R-:W4:Y:S04]  /*9f3c0*/  LDL.LU R4, [R1+0xbf8] ;  /* 0x000bf80001047983 */ /* 0x001f280000300800 */
[----:B------:R0:W-:Y:S01]  /*9f3d0*/  STL [R1+0x3164], R13 ;  /* 0x0031640d01007387 */ /* 0x0001e20000100800 */
[----:B------:R-:W-:-:S03]  /*9f3e0*/  PRMT R5, R17, 0x5410, R25 ;  /* 0x0000541011057816 */ /* 0x000fc60000000019 */
[----:B0-----:R-:W4:Y:S04]  /*9f3f0*/  LDL.LU R13, [R1+0xbf4] ;  /* 0x000bf400010d7983 */ /* 0x001f280000300800 */
[----:B--2---:R-:W-:Y:S04]  /*9f400*/  STL.64 [R1+0x3e90], R10 ;  /* 0x003e900a01007387 */ /* 0x004fe80000100a00 */
[----:B------:R-:W-:Y:S04]  /*9f410*/  STL.64 [R1+0x3e88], R8 ;  /* 0x003e880801007387 */ /* 0x000fe80000100a00 */
[----:B------:R-:W2:Y:S04]  /*9f420*/  LDL.LU R15, [R1+0x2e8] ;  /* 0x0002e800010f7983 */ /* 0x000ea80000300800 */
[----:B------:R0:W-:Y:S04]  /*9f430*/  STL [R1+0x29cc], R7 ;  /* 0x0029cc0701007387 */ /* 0x0001e80000100800 */
[----:B------:R-:W2:Y:S04]  /*9f440*/  LDL.LU R25, [R1+0x3eb0] ;  /* 0x003eb00001197983 */ /* 0x000ea80000300800 */
[----:B------:R-:W2:Y:S01]  /*9f450*/  LDL.LU R17, [R1+0x3eac] ;  /* 0x003eac0001117983 */ /* 0x000ea20000300800 */
[----:B---3--:R-:W-:-:S02]  /*9f460*/  PRMT R6, R19, 0x5410, R23 ;  /* 0x0000541013067816 */ /* 0x008fc40000000017 */
[----:B0-----:R-:W-:Y:S01]  /*9f470*/  PRMT R7, R16, 0x5410, R24 ;  /* 0x0000541010077816 */ /* 0x001fe20000000018 */
[----:B------:R-:W3:Y:S04]  /*9f480*/  LDL.LU R23, [R1+0x3ea8] ;  /* 0x003ea80001177983 */ /* 0x000ee80000300800 */
[----:B------:R-:W2:Y:S04]  /*9f490*/  LDL.LU R24, [R1+0x3ea4] ;  /* 0x003ea40001187983 */ /* 0x000ea80000300800 */
[----:B------:R-:W3:Y:S01]  /*9f4a0*/  LDL.LU R16, [R1+0x3ea0] ;  /* 0x003ea00001107983 */ /* 0x000ee20000300800 */
[----:B------:R-:W0:Y:S01]  /*9f4b0*/  S2R R19, SR_TID.X ;  /* 0x0000000000137919 */ /* 0x000e220000002100 */
[----:B------:R-:W-:-:S02]  /*9f4c0*/  PRMT R6, R6, 0x5210, R12 ;  /* 0x0000521006067816 */ /* 0x000fc4000000000c */
[----:B0-----:R-:W-:-:S04]  /*9f4d0*/  LOP3.LUT R8, R19, 0x3f, RZ, 0xc0, !PT ;  /* 0x0000003f13087812 */ /* 0x001fc800078ec0ff */
[----:B------:R-:W-:Y:S01]  /*9f4e0*/  LEA R12, R8, UR25, 0x4 ;  /* 0x00000019080c7c11 */ /* 0x000fe2000f8e20ff */
[----:B------:R-:W-:-:S04]  /*9f4f0*/  ULDC.64 UR24, c[0x0][0x228] ;  /* 0x00008a0000187ab9 */ /* 0x000fc80000000a00 */
[----:B------:R-:W0:Y:S01]  /*9f500*/  LDS.128 R8, [R12] ;  /* 0x000000000c087984 */ /* 0x000e220000000c00 */
[----:B----4-:R-:W-:-:S03]  /*9f510*/  PRMT R4, R14, 0x5210, R4 ;  /* 0x000052100e047816 */ /* 0x010fc60000000004 */
[----:B------:R-:W4:Y:S01]  /*9f520*/  LDL.LU R14, [R1+0x3e9c] ;  /* 0x003e9c00010e7983 */ /* 0x000f220000300800 */
[----:B------:R-:W-:Y:S02]  /*9f530*/  PRMT R5, R5, 0x5210, R13 ;  /* 0x0000521005057816 */ /* 0x000fe4000000000d */
[----:B--2---:R-:W-:Y:S02]  /*9f540*/  PRMT R7, R7, 0x5210, R24 ;  /* 0x0000521007077816 */ /* 0x004fe40000000018 */
[----:B------:R-:W2:Y:S04]  /*9f550*/  LDL.LU R24, [R1+0x3e98] ;  /* 0x003e980001187983 */ /* 0x000ea80000300800 */
[----:B------:R-:W-:Y:S04]  /*9f560*/  STL [R1+0x1c], R12 ;  /* 0x00001c0c01007387 */ /* 0x000fe80000100800 */
[----:B0-----:R-:W-:Y:S04]  /*9f570*/  STL.64 [R1+0x950], R8 ;  /* 0x0009500801007387 */ /* 0x001fe80000100a00 */
[----:B------:R-:W-:Y:S04]  /*9f580*/  STL.64 [R1+0x958], R10 ;  /* 0x0009580a01007387 */ /* 0x000fe80000100a00 */
[----:B------:R-:W0:Y:S01]  /*9f590*/  LDS.128 R8, [R12+0x400] ;  /* 0x000400000c087984 */ /* 0x000e220000000c00 */
[----:B------:R-:W-:Y:S06]  /*9f5a0*/  BAR.SYNC.DEFER_BLOCKING 0x0 ;  /* 0x0000000000007b1d */ /* 0x000fec0000010000 */
[----:B0-----:R-:W-:Y:S04]  /*9f5b0*/  STL.64 [R1+0x900], R8 ;  /* 0x0009000801007387 */ /* 0x001fe80000100a00 */
[----:B------:R0:W-:Y:S04]  /*9f5c0*/  STL.64 [R1+0x908], R10 ;  /* 0x0009080a01007387 */ /* 0x0001e80000100a00 */
[----:B0-----:R-:W4:Y:S04]  /*9f5d0*/  LDL.LU.64 R10, [R1+0x3e90] ;  /* 0x003e9000010a7983 */ /* 0x001f280000300a00 */
[----:B------:R-:W4:Y:S04]  /*9f5e0*/  LDL.LU.64 R8, [R1+0x3e88] ;  /* 0x003e880001087983 */ /* 0x000f280000300a00 */
[----:B------:R-:W-:Y:S04]  /*9f5f0*/  STL [R1+0x3df0], R12 ;  /* 0x003df00c01007387 */ /* 0x000fe80000100800 */
[----:B---3--:R0:W-:Y:S04]  /*9f600*/  STSM.16.M88.4 [R16], R4 ;  /* 0x0000000410007844 */ /* 0x0081e80000000200 */
[----:B0-----:R-:W3:Y:S04]  /*9f610*/  LDL.LU.64 R6, [R1+0x3e80] ;  /* 0x003e800001067983 */ /* 0x001ee80000300a00 */
[----:B------:R-:W3:Y:S01]  /*9f620*/  LDL.LU.64 R4, [R1+0x3e78] ;  /* 0x003e780001047983 */ /* 0x000ee20000300a00 */
[----:B------:R-:W-:-:S04]  /*9f630*/  SHF.R.U32.HI R15, RZ, 0x8, R15 ;  /* 0x00000008ff0f7819 */ /* 0x000fc8000001160f */
[----:B------:R-:W-:-:S04]  /*9f640*/  LOP3.LUT R15, R15, 0xffff, RZ, 0xc0, !PT ;  /* 0x0000ffff0f0f7812 */ /* 0x000fc800078ec0ff */
[----:B------:R-:W-:Y:S02]  /*9f650*/  PRMT R15, R15, 0x3340, R0 ;  /* 0x000033400f0f7816 */ /* 0x000fe40000000000 */
[----:B--2---:R-:W-:Y:S02]  /*9f660*/  SHF.R.S32.HI R19, RZ, 0x1f, R24 ;  /* 0x0000001fff137819 */ /* 0x004fe40000011418 */
[----:B------:R-:W-:-:S05]  /*9f670*/  IADD3 R12, P3, R24, R0, RZ ;  /* 0x00000000180c7210 */ /* 0x000fca0007f7e0ff */
[----:B------:R-:W-:-:S05]  /*9f680*/  IMAD.X R13, R19, 0x1, R2, P3 ;  /* 0x00000001130d7824 */ /* 0x000fca00018e0602 */
[----:B------:R0:W-:Y:S02]  /*9f690*/  STL.64 [R1+0x2968], R12 ;  /* 0x0029680c01007387 */ /* 0x0001e40000100a00 */
[----:B0-----:R-:W-:Y:S02]  /*9f6a0*/  SHF.R.U32.HI R12, RZ, 0x8, R22 ;  /* 0x00000008ff0c7819 */ /* 0x001fe40000011616 */
[----:B------:R-:W2:Y:S02]  /*9f6b0*/  LDL.LU R13, [R1+0x54c] ;  /* 0x00054c00010d7983 */ /* 0x000ea40000300800 */
[----:B------:R-:W-:Y:S02]  /*9f6c0*/  LOP3.LUT R12, R12, 0xffff, RZ, 0xc0, !PT ;  /* 0x0000ffff0c0c7812 */ /* 0x000fe400078ec0ff */
[----:B------:R-:W2:Y:S01]  /*9f6d0*/  LDL.LU R22, [R1+0x508] ;  /* 0x0005080001167983 */ /* 0x000ea20000300800 */
[----:B----4-:R-:W-:-:S04]  /*9f6e0*/  SHF.R.U32.HI R10, RZ, 0x8, R10 ;  /* 0x00000008ff0a7819 */ /* 0x010fc8000001160a */
[----:B------:R-:W-:-:S04]  /*9f6f0*/  LOP3.LUT R10, R10, 0xffff, RZ, 0xc0, !PT ;  /* 0x0000ffff0a0a7812 */ /* 0x000fc800078ec0ff */
[----:B------:R-:W-:Y:S02]  /*9f700*/  PRMT R12, R12, 0x3340, R10 ;  /* 0x000033400c0c7816 */ /* 0x000fe4000000000a */
[----:B------:R-:W4:Y:S04]  /*9f710*/  LDL.LU R10, [R1+0x3e70] ;  /* 0x003e7000010a7983 */ /* 0x000f280000300800 */
[----:B------:R0:W-:Y:S02]  /*9f720*/  STL.64 [R1+0x3e60], R14 ;  /* 0x003e600e01007387 */ /* 0x0001e40000100a00 */
[----:B0-----:R-:W-:-:S05]  /*9f730*/  IADD3 R14, P3, R24, R3, RZ ;  /* 0x00000003180e7210 */ /* 0x001fca0007f7e0ff */
[----:B---3--:R-:W-:-:S05]  /*9f740*/  IMAD.X R15, R19, 0x1, R4, P3 ;  /* 0x00000001130f7824 */ /* 0x008fca00018e0604 */
[----:B------:R0:W-:Y:S02]  /*9f750*/  STL.64 [R1+0x2960], R14 ;  /* 0x0029600e01007387 */ /* 0x0001e40000100a00 */
[----:B0-----:R-:W-:Y:S02]  /*9f760*/  SHF.R.U32.HI R15, RZ, 0x8, R25 ;  /* 0x00000008ff0f7819 */ /* 0x001fe40000011619 */
[----:B------:R-:W3:Y:S01]  /*9f770*/  LDL.LU R25, [R1+0x3e6c] ;  /* 0x003e6c0001197983 */ /* 0x000ee20000300800 */
[----:B------:R-:W-:Y:S02]  /*9f780*/  SHF.R.U32.HI R9, RZ, 0x8, R9 ;  /* 0x00000008ff097819 */ /* 0x000fe40000011609 */
[----:B------:R-:W-:Y:S02]  /*9f790*/  LOP3.LUT R15, R15, 0xffff, RZ, 0xc0, !PT ;  /* 0x0000ffff0f0f7812 */ /* 0x000fe400078ec0ff */
[----:B------:R-:W-:-:S04]  /*9f7a0*/  LOP3.LUT R9, R9, 0xffff, RZ, 0xc0, !PT ;  /* 0x0000ffff09097812 */ /* 0x000fc800078ec0ff */
[----:B------:R-:W-:Y:S02]  /*9f7b0*/  PRMT R9, R9, 0x3340, R15 ;  /* 0x0000334009097816 */ /* 0x000fe4000000000f */
[----:B--2---:R-:W-:Y:S02]  /*9f7c0*/  SHF.R.U32.HI R13, RZ, 0x8, R13 ;  /* 0x00000008ff0d7819 */ /* 0x004fe4000001160d */
[----:B------:R-:W-:Y:S02]  /*9f7d0*/  SHF.R.U32.HI R22, RZ, 0x8, R22 ;  /* 0x00000008ff167819 */ /* 0x000fe40000011616 */
[----:B------:R-:W-:Y:S02]  /*9f7e0*/  LOP3.LUT R13, R13, 0xffff, RZ, 0xc0, !PT ;  /* 0x0000ffff0d0d7812 */ /* 0x000fe400078ec0ff */
[----:B------:R-:W-:-:S04]  /*9f7f0*/  LOP3.LUT R22, R22, 0xffff, RZ, 0xc0, !PT ;  /* 0x0000ffff16167812 */ /* 0x000fc800078ec0ff */
[----:B------:R-:W-:Y:S02]  /*9f800*/  PRMT R13, R13, 0x3340, R22 ;  /* 0x000033400d0d7816 */ /* 0x000fe40000000016 */
[----:B------:R-:W-:Y:S02]  /*9f810*/  SHF.R.U32.HI R22, RZ, 0x8, R23 ;  /* 0x00000008ff167819 */ /* 0x000fe40000011617 */
[----:B----4-:R-:W-:Y:S01]  /*9f820*/  SHF.R.U32.HI R14, RZ, 0x8, R10 ;  /* 0x00000008ff0e7819 */ /* 0x010fe2000001160a */
[----:B------:R-:W-:-:S03]  /*9f830*/  IMAD.MOV.U32 R10, RZ, RZ, R26 ;  /* 0x000000ffff0a7224 */ /* 0x000fc600078e001a */
[----:B------:R-:W-:-:S04]  /*9f840*/  LOP3.LUT R14, R14, 0xffff, RZ, 0xc0, !PT ;  /* 0x0000ffff0e0e7812 */ /* 0x000fc800078ec0ff */
[----:B------:R-:W-:Y:S02]  /*9f850*/  PRMT R26, R14, 0x3340, R0 ;  /* 0x000033400e1a7816 */ /* 0x000fe40000000000 */
[----:B------:R-:W-:-:S05]  /*9f860*/  IADD3 R14, P3, R24, R5, RZ ;  /* 0x00000005180e7210 */ /* 0x000fca0007f7e0ff */
[----:B------:R-:W-:-:S05]  /*9f870*/  IMAD.X R15, R19, 0x1, R7, P3 ;  /* 0x00000001130f7824 */ /* 0x000fca00018e0607 */
[----:B------:R0:W-:Y:S04]  /*9f880*/  STL.64 [R1+0x2958], R14 ;  /* 0x0029580e01007387 */ /* 0x0001e80000100a00 */
[----:B------:R-:W-:Y:S01]  /*9f890*/  STL [R1+0x3168], R24 ;  /* 0x0031681801007387 */ /* 0x000fe20000100800 */
[----:B0-----:R-:W-:-:S05]  /*9f8a0*/  IADD3 R14, P3, R24, R6, RZ ;  /* 0x00000006180e7210 */ /* 0x001fca0007f7e0ff */
[----:B------:R-:W-:Y:S01]  /*9f8b0*/  IMAD.X R15, R19, 0x1, R8, P3 ;  /* 0x00000001130f7824 */ /* 0x000fe200018e0608 */
[----:B---3--:R-:W-:Y:S04]  /*9f8c0*/  STL [R1+0x3e38], R25 ;  /* 0x003e381901007387 */ /* 0x008fe80000100800 */
[----:B------:R-:W2:Y:S04]  /*9f8d0*/  LDL.LU R19, [R1+0x3e68] ;  /* 0x003e680001137983 */ /* 0x000ea80000300800 */
[----:B------:R0:W-:Y:S04]  /*9f8e0*/  STL.64 [R1+0x2950], R14 ;  /* 0x0029500e01007387 */ /* 0x0001e80000100a00 */
[----:B0-----:R-:W3:Y:S04]  /*9f8f0*/  LDL.LU.64 R14, [R1+0x3e60] ;  /* 0x003e6000010e7983 */ /* 0x001ee80000300a00 */
[----:B------:R-:W4:Y:S01]  /*9f900*/  LDL.LU R23, [R1+0x3e58] ;  /* 0x003e580001177983 */ /* 0x000f220000300800 */
[----:B------:R-:W-:-:S03]  /*9f910*/  LOP3.LUT R24, R22, 0xffff, RZ, 0xc0, !PT ;  /* 0x0000ffff16187812 */ /* 0x000fc600078ec0ff */
[----:B------:R-:W3:Y:S01]  /*9f920*/  LDL.LU R22, [R1+0x618] ;  /* 0x0006180001167983 */ /* 0x000ee20000300800 */
[----:B------:R-:W-:-:S04]  /*9f930*/  SHF.R.U32.HI R17, RZ, 0x8, R17 ;  /* 0x00000008ff117819 */ /* 0x000fc80000011611 */
[----:B------:R-:W-:Y:S01]  /*9f940*/  LOP3.LUT R17, R17, 0xffff, RZ, 0xc0, !PT ;  /* 0x0000ffff11117812 */ /* 0x000fe200078ec0ff */
[----:B------:R0:W-:Y:S03]  /*9f950*/  STL.64 [R1+0x3e48], R10 ;  /* 0x003e480a01007387 */ /* 0x0001e60000100a00 */
[----:B------:R-:W-:Y:S02]  /*9f960*/  PRMT R17, R17, 0x3340, R24 ;  /* 0x0000334011117816 */ /* 0x000fe40000000018 */
[----:B------:R-:W-:Y:S02]  /*9f970*/  PRMT R9, R9, 0x5410, R26 ;  /* 0x0000541009097816 */ /* 0x000fe4000000001a */
[----:B--2---:R-:W-:-:S04]  /*9f980*/  SHF.R.U32.HI R19, RZ, 0x8, R19 ;  /* 0x00000008ff137819 */ /* 0x004fc80000011613 */
[----:B------:R-:W-:-:S04]  /*9f990*/  LOP3.LUT R19, R19, 0xffff, RZ, 0xc0, !PT ;  /* 0x0000ffff13137812 */ /* 0x000fc800078ec0ff */
[----:B------:R-:W-:Y:S02]  /*9f9a0*/  PRMT R24, R19, 0x3340, R0 ;  /* 0x0000334013187816 */ /* 0x000fe40000000000 */
[----:B----4-:R-:W-:Y:S02]  /*9f9b0*/  SHF.R.S32.HI R19, RZ, 0x1f, R23 ;  /* 0x0000001fff137819 */ /* 0x010fe40000011417 */
[----:B0-----:R-:W-:-:S05]  /*9f9c0*/  IADD3 R10, P3, R23, R0, RZ ;  /* 0x00000000170a7210 */ /* 0x001fca0007f7e0ff */
[----:B------:R-:W-:-:S05]  /*9f9d0*/  IMAD.X R11, R19, 0x1, R2, P3 ;  /* 0x00000001130b7824 */ /* 0x000fca00018e0602 */
[----:B------:R3:W-:Y:S02]  /*9f9e0*/  STL.64 [R1+0x2948], R10 ;  /* 0x0029480a01007387 */ /* 0x0007e40000100a00 */
[----:B---3--:R-:W-:-:S04]  /*9f9f0*/  SHF.R.U32.HI R10, RZ, 0x8, R14 ;  /* 0x00000008ff0a7819 */ /* 0x008fc8000001160e */
[----:B------:R-:W-:-:S04]  /*9fa00*/  LOP3.LUT R10, R10, 0xffff, RZ, 0xc0, !PT ;  /* 0x0000ffff0a0a7812 */ /* 0x000fc800078ec0ff */
[----:B------:R-:W-:Y:S02]  /*9fa10*/  PRMT R14, R10, 0x3340, R0 ;  /* 0x000033400a0e7816 */ /* 0x000fe40000000000 */
[----:B------:R-:W-:Y:S02]  /*9fa20*/  IADD3 R10, P3, R23, R3, RZ ;  /* 0x00000003170a7210 */ /* 0x000fe40007f7e0ff */
[----:B------:R-:W-:Y:S02]  /*9fa30*/  PRMT R12, R12, 0x5410, R15 ;  /* 0x000054100c0c7816 */ /* 0x000fe4000000000f */
[----:B------:R-:W2:Y:S01]  /*9fa40*/  LDL.LU R15, [R1+0x3e54] ;  /* 0x003e5400010f7983 */ /* 0x000ea20000300800 */
[----:B------:R-:W-:-:S03]  /*9fa50*/  IMAD.X R11, R19, 0x1, R4, P3 ;  /* 0x00000001130b7824 */ /* 0x000fc600018e0604 */
[----:B------:R-:W3:Y:S04]  /*9fa60*/  LDL.LU R26, [R1+0x3e50] ;  /* 0x003e5000011a7983 */ /* 0x000ee80000300800 */
[----:B------:R0:W-:Y:S04]  /*9fa70*/  STL.64 [R1+0x2940], R10 ;  /* 0x0029400a01007387 */ /* 0x0001e80000100a00 */
[----:B------:R1:W-:Y:S01]  /*9fa80*/  STL.64 [R1+0x3e40], R4 ;  /* 0x003e400401007387 */ /* 0x0003e20000100a00 */
[----:B0-----:R-:W-:-:S05]  /*9fa90*/  IADD3 R10, P3, R23, R5, RZ ;  /* 0x00000005170a7210 */ /* 0x001fca0007f7e0ff */
[----:B------:R-:W-:Y:S01]  /*9faa0*/  IMAD.X R11, R19, 0x1, R7, P3 ;  /* 0x00000001130b7824 */ /* 0x000fe200018e0607 */
[----:B-1----:R-:W-:Y:S02]  /*9fab0*/  IADD3 R4, P3, R23, R6, RZ ;  /* 0x0000000617047210 */ /* 0x002fe40007f7e0ff */
[----:B------:R-:W-:Y:S02]  /*9fac0*/  PRMT R24, R17, 0x5410, R24 ;  /* 0x0000541011187816 */ /* 0x000fe40000000018 */
[----:B------:R0:W-:Y:S01]  /*9fad0*/  STL.64 [R1+0x29a0], R10 ;  /* 0x0029a00a01007387 */ /* 0x0001e20000100a00 */
[----:B------:R-:W-:Y:S02]  /*9fae0*/  IMAD.X R5, R19, 0x1, R8, P3 ;  /* 0x0000000113057824 */ /* 0x000fe400018e0608 */
[----:B------:R-:W-:Y:S02]  /*9faf0*/  IMAD.MOV.U32 R17, RZ, RZ, R18 ;  /* 0x000000ffff117224 */ /* 0x000fe400078e0012 */
[----:B------:R-:W-:-:S02]  /*9fb00*/  IMAD.MOV.U32 R18, RZ, RZ, R20 ;  /* 0x000000ffff127224 */ /* 0x000fc400078e0014 */
[----:B------:R-:W-:Y:S02]  /*9fb10*/  IMAD.MOV.U32 R20, RZ, RZ, R21 ;  /* 0x000000ffff147224 */ /* 0x000fe400078e0015 */
[----:B------:R-:W-:Y:S01]  /*9fb20*/  IMAD.MOV.U32 R19, RZ, RZ, R27 ;  /* 0x000000ffff137224 */ /* 0x000fe200078e001b */
[----:B0-----:R-:W4:Y:S01]  /*9fb30*/  LDL.LU.64 R10, [R1+0x3e48] ;  /* 0x003e4800010a7983 */ /* 0x001f220000300a00 */
[----:B------:R-:W-:-:S03]  /*9fb40*/  IMAD.MOV.U32 R21, RZ, RZ, R29 ;  /* 0x000000ffff157224 */ /* 0x000fc600078e001d */
[----:B------:R-:W3:Y:S04]  /*9fb50*/  LDL.LU R25, [R1+0x61c] ;  /* 0x00061c0001197983 */ /* 0x000ee80000300800 */
[----:B------:R-:W-:Y:S01]  /*9fb60*/  STL [R1+0x316c], R23 ;  /* 0x00316c1701007387 */ /* 0x000fe20000100800 */
[----:B------:R-:W-:-:S03]  /*9fb70*/  PRMT R14, R13, 0x5410, R14 ;  /* 0x000054100d0e7816 */ /* 0x000fc6000000000e */
[----:B------:R0:W-:Y:S04]  /*9fb80*/  STL.64 [R1+0x2998], R4 ;  /* 0x0029980401007387 */ /* 0x0001e80000100a00 */
[----:B------:R-:W3:Y:S04]  /*9fb90*/  LDL.LU R27, [R1+0x1040] ;  /* 0x00104000011b7983 */ /* 0x000ee80000300800 */
[----:B------:R-:W3:Y:S01]  /*9fba0*/  LDL.LU R29, [R1+0x1044] ;  /* 0x00104400011d7983 */ /* 0x000ee20000300800 */
[----:B0-----:R-:W-:-:S03]  /*9fbb0*/  PRMT R5, R12, 0x5210, R22 ;  /* 0x000052100c057816 */ /* 0x001fc60000000016 */
[----:B------:R-:W3:Y:S04]  /*9fbc0*/  LDL.LU R12, [R1+0x1048] ;  /* 0x00104800010c7983 */ /* 0x000ee80000300800 */
[----:B------:R-:W3:Y:S01]  /*9fbd0*/  LDL.LU R13, [R1+0x104c] ;  /* 0x00104c00010d7983 */ /* 0x000ee20000300800 */
[----:B--2---:R-:W-:Y:S02]  /*9fbe0*/  PRMT R23, R14, 0x5210, R15 ;  /* 0x000052100e177816 */ /* 0x004fe4000000000f */
[----:B----4-:R-:W-:Y:S02]  /*9fbf0*/  PRMT R4, R9, 0x5210, R11 ;  /* 0x0000521009047816 */ /* 0x010fe4000000000b */
[----:B---3--:R-:W-:Y:S01]  /*9fc00*/  SHF.R.S32.HI R11, RZ, 0x1f, R26 ;  /* 0x0000001fff0b7819 */ /* 0x008fe2000001141a */
[----:B------:R0:W-:Y:S04]  /*9fc10*/  STL.64 [R1+0x3e28], R12 ;  /* 0x003e280c01007387 */ /* 0x0001e80000100a00 */
[----:B------:R-:W2:Y:S04]  /*9fc20*/  LDL.LU R22, [R1+0x1320] ;  /* 0x0013200001167983 */ /* 0x000ea80000300800 */
[----:B------:R-:W2:Y:S01]  /*9fc30*/  LDL.LU R9, [R1+0x1324] ;  /* 0x0013240001097983 */ /* 0x000ea20000300800 */
[----:B0-----:R-:W-:Y:S01]  /*9fc40*/  IMAD.MOV.U32 R13, RZ, RZ, R4 ;  /* 0x000000ffff0d7224 */ /* 0x001fe200078e0004 */
[----:B------:R-:W-:Y:S01]  /*9fc50*/  IADD3 R4, P3, R26, R0, RZ ;  /* 0x000000001a047210 */ /* 0x000fe20007f7e0ff */
[----:B------:R-:W-:-:S04]  /*9fc60*/  IMAD.MOV.U32 R12, RZ, RZ, R5 ;  /* 0x000000ffff0c7224 */ /* 0x000fc800078e0005 */
[----:B------:R-:W-:-:S05]  /*9fc70*/  IMAD.X R5, R11, 0x1, R2, P3 ;  /* 0x000000010b057824 */ /* 0x000fca00018e0602 */
[----:B------:R0:W-:Y:S04]  /*9fc80*/  STL.64 [R1+0x2990], R4 ;  /* 0x0029900401007387 */ /* 0x0001e80000100a00 */
[----:B0-----:R-:W3:Y:S04]  /*9fc90*/  LDL.LU.64 R4, [R1+0x3e40] ;  /* 0x003e400001047983 */ /* 0x001ee80000300a00 */
[----:B------:R-:W4:Y:S04]  /*9fca0*/  LDL.LU R14, [R1+0x1328] ;  /* 0x00132800010e7983 */ /* 0x000f280000300800 */
[----:B------:R-:W4:Y:S04]  /*9fcb0*/  LDL.LU R15, [R1+0x132c] ;  /* 0x00132c00010f7983 */ /* 0x000f280000300800 */
[----:B----4-:R0:W-:Y:S02]  /*9fcc0*/  STL.64 [R1+0x3e30], R14 ;  /* 0x003e300e01007387 */ /* 0x0101e40000100a00 */
[----:B0-----:R-:W-:-:S02]  /*9fcd0*/  PRMT R15, R24, 0x5210, R25 ;  /* 0x00005210180f7816 */ /* 0x001fc40000000019 */
[----:B------:R-:W-:-:S05]  /*9fce0*/  IADD3 R24, P3, R26, R3, RZ ;  /* 0x000000031a187210 */ /* 0x000fca0007f7e0ff */
[----:B---3--:R-:W-:-:S05]  /*9fcf0*/  IMAD.X R25, R11, 0x1, R4, P3 ;  /* 0x000000010b197824 */ /* 0x008fca00018e0604 */
[----:B------:R0:W-:Y:S02]  /*9fd00*/  STL.64 [R1+0x29c0], R24 ;  /* 0x0029c01801007387 */ /* 0x0001e40000100a00 */
[----:B0-----:R-:W-:-:S05]  /*9fd10*/  IADD3 R24, P3, R26, R5, RZ ;  /* 0x000000051a187210 */ /* 0x001fca0007f7e0ff */
[----:B------:R-:W-:-:S05]  /*9fd20*/  IMAD.X R25, R11, 0x1, R7, P3 ;  /* 0x000000010b197824 */ /* 0x000fca00018e0607 */
[----:B------:R0:W-:Y:S02]  /*9fd30*/  STL.64 [R1+0x29e0], R24 ;  /* 0x0029e01801007387 */ /* 0x0001e40000100a00 */
[----:B0-----:R-:W-:Y:S02]  /*9fd40*/  IADD3 R24, P3, R26, R6, RZ ;  /* 0x000000061a187210 */ /* 0x001fe40007f7e0ff */
[----:B------:R-:W-:Y:S03]  /*9fd50*/  STL [R1+0x3170], R26 ;  /* 0x0031701a01007387 */ /* 0x000fe60000100800 */
[----:B------:R-:W-:-:S05]  /*9fd60*/  IMAD.X R25, R11, 0x1, R8, P3 ;  /* 0x000000010b197824 */ /* 0x000fca00018e0608 */
[----:B------:R0:W-:Y:S04]  /*9fd70*/  STL.64 [R1+0x29d8], R24 ;  /* 0x0029d81801007387 */ /* 0x0001e80000100a00 */
[----:B0-----:R-:W3:Y:S01]  /*9fd80*/  LDL.LU R25, [R1+0x3e38] ;  /* 0x003e380001197983 */ /* 0x001ee20000300800 */
[----:B------:R-:W-:-:S05]  /*9fd90*/  IMAD.MOV.U32 R14, RZ, RZ, R23 ;  /* 0x000000ffff0e7224 */ /* 0x000fca00078e0017 */
[----:B------:R0:W-:Y:S02]  /*9fda0*/  STSM.16.M88.4 [R16+0x200], R12 ;  /* 0x0002000c10007844 */ /* 0x0001e40000000200 */
[----:B0-----:R-:W-:Y:S02]  /*9fdb0*/  F2FP.SATFINITE.E4M3.F32.PACK_AB_MERGE_C R12, R29, R27, RZ ;  /* 0x0000001b1d0c723e */ /* 0x001fe400048070ff */
[----:B------:R-:W4:Y:S04]  /*9fdc0*/  LDL.LU.64 R14, [R1+0x3e30] ;  /* 0x003e3000010e7983 */ /* 0x000f280000300a00 */
[----:B------:R-:W-:Y:S04]  /*9fdd0*/  STL [R1+0x3df4], R16 ;  /* 0x003df41001007387 */ /* 0x000fe80000100800 */
[----:B------:R-:W4:Y:S04]  /*9fde0*/  LDL.LU R11, [R1+0xae0] ;  /* 0x000ae000010b7983 */ /* 0x000f280000300800 */
[----:B------:R-:W4:Y:S04]  /*9fdf0*/  LDL.LU R27, [R1+0xae4] ;  /* 0x000ae400011b7983 */ /* 0x000f280000300800 */
[----:B------:R0:W-:Y:S01]  /*9fe00*/  STL [R1+0x540], R12 ;  /* 0x0005400c01007387 */ /* 0x0001e20000100800 */
[----:B--2---:R-:W-:Y:S01]  /*9fe10*/  F2FP.SATFINITE.E4M3.F32.PACK_AB_MERGE_C R22, R9, R22, RZ ;  /* 0x000000160916723e */ /* 0x004fe200048070ff */
[----:B------:R-:W-:Y:S01]  /*9fe20*/  BAR.SYNC.DEFER_BLOCKING 0x0 ;  /* 0x0000000000007b1d */ /* 0x000fe20000010000 */
[----:B---3--:R-:W-:-:S02]  /*9fe30*/  SHF.R.S32.HI R29, RZ, 0x1f, R25 ;  /* 0x0000001fff1d7819 */ /* 0x008fc40000011419 */
[----:B0-----:R-:W-:-:S05]  /*9fe40*/  IADD3 R12, P3, R25, R0, RZ ;  /* 0x00000000190c7210 */ /* 0x001fca0007f7e0ff */
[----:B------:R-:W-:-:S05]  /*9fe50*/  IMAD.X R13, R29, 0x1, R2, P3 ;  /* 0x000000011d0d7824 */ /* 0x000fca00018e0602 */
[----:B------:R0:W-:Y:S04]  /*9fe60*/  STL.64 [R1+0x2938], R12 ;  /* 0x0029380c01007387 */ /* 0x0001e80000100a00 */
[----:B0-----:R-:W2:Y:S01]  /*9fe70*/  LDL.LU.64 R12, [R1+0x3e28] ;  /* 0x003e2800010c7983 */ /* 0x001ea20000300a00 */
[----:B----4-:R-:W-:Y:S01]  /*9fe80*/  F2FP.SATFINITE.E4M3.F32.PACK_AB_MERGE_C R24, R15, R14, RZ ;  /* 0x0000000e0f18723e */ /* 0x010fe200048070ff */
[----:B------:R-:W-:Y:S01]  /*9fe90*/  IMAD.MOV.U32 R15, RZ, RZ, R28 ;  /* 0x000000ffff0f7224 */ /* 0x000fe200078e001c */
[----:B--2---:R-:W-:Y:S02]  /*9fea0*/  F2FP.SATFINITE.E4M3.F32.PACK_AB_MERGE_C R16, R13, R12, RZ ;  /* 0x0000000c0d10723e */ /* 0x004fe400048070ff */
[----:B------:R-:W-:-:S03]  /*9feb0*/  IADD3 R12, P3, R25, R3, RZ ;  /* 0x00000003190c7210 */ /* 0x000fc60007f7e0ff */
[----:B------:R-:W-:Y:S02]  /*9fec0*/  STL [R1+0x3df8], R16 ;  /* 0x003df81001007387 */ /* 0x000fe40000100800 */
[----:B------:R-:W-:Y:S02]  /*9fed0*/  IMAD.X R13, R29, 0x1, R4, P3 ;  /* 0x000000011d0d7824 */ /* 0x000fe400018e0604 */
[----:B------:R-:W-:Y:S04]  /*9fee0*/  STL [R1+0x3dfc], R22 ;  /* 0x003dfc1601007387 */ /* 0x000fe80000100800 */
[----:B------:R-:W-:Y:S04]  /*9fef0*/  STL.64 [R1+0x3e18], R2 ;  /* 0x003e180201007387 */ /* 0x000fe80000100a00 */
[----:B------:R-:W2:Y:S04]  /*9ff00*/  LDL.LU R26, [R1+0xaec] ;  /* 0x000aec00011a7983 */ /* 0x000ea80000300800 */
[----:B------:R-:W3:Y:S04]  /*9ff10*/  LDL.LU R23, [R1+0xa14] ;  /* 0x000a140001177983 */ /* 0x000ee80000300800 */
[----:B------:R0:W-:Y:S04]  /*9ff20*/  STL.64 [R1+0x2930], R12 ;  /* 0x0029300c01007387 */ /* 0x0001e80000100a00 */
[----:B------:R-:W4:Y:S04]  /*9ff30*/  LDL.LU R14, [R1+0xa1c] ;  /* 0x000a1c00010e7983 */ /* 0x000f280000300800 */
[----:B------:R-:W2:Y:S04]  /*9ff40*/  LDL.LU R28, [R1+0x794] ;  /* 0x00079400011c7983 */ /* 0x000ea80000300800 */
[----:B0-----:R-:W2:Y:S04]  /*9ff50*/  LDL.LU R12, [R1+0x79c] ;  /* 0x00079c00010c7983 */ /* 0x001ea80000300800 */
[----:B------:R0:W-:Y:S04]  /*9ff60*/  STL.64 [R1+0x3e08], R20 ;  /* 0x003e081401007387 */ /* 0x0001e80000100a00 */
[----:B0-----:R-:W3:Y:S04]  /*9ff70*/  LDL.LU R20, [R1+0x790] ;  /* 0x0007900001147983 */ /* 0x001ee80000300800 */
[----:B------:R-:W3:Y:S01]  /*9ff80*/  LDL.LU R21, [R1+0x798] ;  /* 0x0007980001157983 */ /* 0x000ee20000300800 */
[----:B------:R-:W-:-:S02]  /*9ff90*/  IADD3 R2, P3, R25, R5, RZ ;  /* 0x0000000519027210 */ /* 0x000fc40007f7e0ff */
[----:B------:R-:W-:-:S03]  /*9ffa0*/  F2FP.SATFINITE.E4M3.F32.PACK_AB_MERGE_C R27, R27, R11, RZ ;  /* 0x0000000b1b1b723e */ /* 0x000fc600048070ff */
[----:B------:R-:W-:Y:S01]  /*9ffb0*/  IMAD.X R3, R29, 0x1, R7, P3 ;  /* 0x000000011d037824 */ /* 0x000fe200018e0607 */
[----:B---3--:R0:W-:Y:S04]  /*9ffc0*/  STL.64 [R1+0x3e10], R20 ;  /* 0x003e101401007387 */ /* 0x0081e80000100a00 */
[----:B0-----:R-:W3:Y:S04]  /*9ffd0*/  LDL.LU R20, [R1+0xa10] ;  /* 0x000a100001147983 */ /* 0x001ee80000300800 */
[----:B------:R-:W4:Y:S04]  /*9ffe0*/  LDL.LU R21, [R1+0xa18] ;  /* 0x000a180001157983 */ /* 0x000f280000300800 */
[----:B------:R-:W-:Y:S04]  /*9fff0*/  STL [R1+0x3e00], R24 ;  /* 0x003e001801007387 */ /* 0x000fe80000100800 */
[----:B------:R0:W-:Y:S04]  /*a0000*/  STL [R1+0x3e04], R27 ;  /* 0x003e041b01007387 */ /* 0x0001e80000100800 */
[----:B0-----:R-:W2:Y:S04]  /*a0010*/  LDL.LU R27, [R1+0x6d0] ;  /* 0x0006d000011b7983 */ /* 0x001ea80000300800 */
[----:B------:R-:W2:Y:S04]  /*a0020*/  LDL.LU R24, [R1+0x6d8] ;  /* 0x0006d80001187983 */ /* 0x000ea80000300800 */
[----:B------:R0:W-:Y:S04]  /*a0030*/  STL.64 [R1+0x2928], R2 ;  /* 0x0029280201007387 */ /* 0x0001e80000100a00 */
[----:B------:R-:W2:Y:S04]  /*a0040*/  LDL.LU R13, [R1+0x6dc] ;  /* 0x0006dc00010d7983 */ /* 0x000ea80000300800 */
[----:B------:R-:W2:Y:S04]  /*a0050*/  LDL.LU R22, [R1+0x460] ;  /* 0x0004600001167983 */ /* 0x000ea80000300800 */
[----:B------:R-:W2:Y:S01]  /*a0060*/  LDL.LU R11, [R1+0x464] ;  /* 0x00046400010b7983 */ /* 0x000ea20000300800 */
[----:B0-----:R-:W-:Y:S01]  /*a0070*/  IADD3 R2, P3, R25, R6, RZ ;  /* 0x0000000619027210 */ /* 0x001fe20007f7e0ff */
[----:B------:R-:W-:-:S02]  /*a0080*/  IMAD.MOV.U32 R3, RZ, RZ, R29 ;  /* 0x000000ffff037224 */ /* 0x000fc400078e001d */
[----:B------:R-:W2:Y:S04]  /*a0090*/  LDL.LU R16, [R1+0x468] ;  /* 0x0004680001107983 */ /* 0x000ea80000300800 */
[----:B------:R-:W2:Y:S01]  /*a00a0*/  LDL.LU R9, [R1+0x46c] ;  /* 0x00046c0001097983 */ /* 0x000ea20000300800 */
[----:B------:R-:W-:-:S03]  /*a00b0*/  IMAD.X R3, R3, 0x1, R8, P3 ;  /* 0x0000000103037824 */ /* 0x000fc600018e0608 */
[----:B------:R-:W2:Y:S04]  /*a00c0*/  LDL.LU R29, [R1+0x3e20] ;  /* 0x003e2000011d7983 */ /* 0x000ea80000300800 */
[----:B------:R0:W-:Y:S04]  /*a00d0*/  STL [R1+0x3174], R25 ;  /* 0x0031741901007387 */ /* 0x0001e80000100800 */
[----:B0-----:R-:W2:Y:S04]  /*a00e0*/  LDL.LU R25, [R1+0xae8] ;  /* 0x000ae80001197983 */ /* 0x001ea80000300800 */
[----:B------:R0:W-:Y:S04]  /*a00f0*/  STL.64 [R1+0x2920], R2 ;  /* 0x0029200201007387 */ /* 0x0001e80000100a00 */
[----:B0-----:R-:W2:Y:S01]  /*a0100*/  LDL.LU.64 R2, [R1+0x3e18] ;  /* 0x003e180001027983 */ /* 0x001ea20000300a00 */
[----:B---3--:R-:W-:-:S02]  /*a0110*/  F2FP.SATFINITE.E4M3.F32.PACK_AB_MERGE_C R23, R23, R20, RZ ;  /* 0x000000141717723e */ /* 0x008fc400048070ff */
[----:B----4-:R-:W-:Y:S02]  /*a0120*/  F2FP.SATFINITE.E4M3.F32.PACK_AB_MERGE_C R14, R14, R21, RZ ;  /* 0x000000150e0e723e */ /* 0x010fe400048070ff */
[----:B--2---:R-:W-:Y:S02]  /*a0130*/  IADD3 R20, P3, R29, R0, RZ ;  /* 0x000000001d147210 */ /* 0x004fe40007f7e0ff */
[----:B------:R-:W-:Y:S02]  /*a0140*/  F2FP.SATFINITE.E4M3.F32.PACK_AB_MERGE_C R26, R26, R25, RZ ;  /* 0x000000191a1a723e */ /* 0x000fe400048070ff */
[----:B------:R-:W-:-:S05]  /*a0150*/  SHF.R.S32.HI R25, RZ, 0x1f, R29 ;  /* 0x0000001fff197819 */ /* 0x000fca000001141d */
[----:B------:R-:W-:-:S05]  /*a0160*/  IMAD.X R21, R25, 0x1, R2, P3 ;  /* 0x0000000119157824 */ /* 0x000fca00018e0602 */
[----:B------:R0:W-:Y:S04]  /*a0170*/  STL.64 [R1+0x2910], R20 ;  /* 0x0029101401007387 */ /* 0x0001e80000100a00 */
[----:B0-----:R-:W2:Y:S04]  /*a0180*/  LDL.LU.64 R20, [R1+0x3e10] ;  /* 0x003e100001147983 */ /* 0x001ea80000300a00 */
[----:B------:R0:W-:Y:S04]  /*a0190*/  STL.64 [R1+0x3dc0], R2 ;  /* 0x003dc00201007387 */ /* 0x0001e80000100a00 */
[----:B0-----:R-:W3:Y:S01]  /*a01a0*/  LDL.LU R2, [R1+0x6d4] ;  /* 0x0006d40001027983 */ /* 0x001ee20000300800 */
[----:B------:R-:W-:-:S02]  /*a01b0*/  F2FP.SATFINITE.E4M3.F32.PACK_AB_MERGE_C R13, R13, R24, RZ ;  /* 0x000000180d0d723e */ /* 0x000fc400048070ff */
[----:B------:R-:W-:Y:S02]  /*a01c0*/  F2FP.SATFINITE.E4M3.F32.PACK_AB_MERGE_C R11, R11, R22, RZ ;  /* 0x000000160b0b723e */ /* 0x000fe400048070ff */
[----:B------:R-:W-:Y:S02]  /*a01d0*/  F2FP.SATFINITE.E4M3.F32.PACK_AB_MERGE_C R9, R9, R16, RZ ;  /* 0x000000100909723e */ /* 0x000fe400048070ff */
[----:B--2---:R-:W-:Y:S02]  /*a01e0*/  F2FP.SATFINITE.E4M3.F32.PACK_AB_MERGE_C R28, R28, R20, RZ ;  /* 0x000000141c1c723e */ /* 0x004fe400048070ff */
[----:B------:R-:W-:Y:S02]  /*a01f0*/  IADD3 R20, P3, R29, R3, RZ ;  /* 0x000000031d147210 */ /* 0x000fe40007f7e0ff */
[----:B------:R-:W-:Y:S01]  /*a0200*/  F2FP.SATFINITE.E4M3.F32.PACK_AB_MERGE_C R12, R12, R21, RZ ;  /* 0x000000150c0c723e */ /* 0x000fe200048070ff */
[----:B------:R-:W2:Y:S02]  /*a0210*/  LDL.LU R3, [R1+0x3ac] ;  /* 0x0003ac0001037983 */ /* 0x000ea40000300800 */
[----:B------:R-:W-:-:S05]  /*a0220*/  IMAD.X R21, R25, 0x1, R4, P3 ;  /* 0x0000000119157824 */ /* 0x000fca00018e0604 */
[----:B------:R0:W-:Y:S01]  /*a0230*/  STL.64 [R1+0x2908], R20 ;  /* 0x0029081401007387 */ /* 0x0001e20000100a00 */
[----:B---3--:R-:W-:-:S03]  /*a0240*/  F2FP.SATFINITE.E4M3.F32.PACK_AB_MERGE_C R2, R2, R27, RZ ;  /* 0x0000001b0202723e */ /* 0x008fc600048070ff */
[----:B0-----:R-:W3:Y:S04]  /*a0250*/  LDL.LU.64 R20, [R1+0x3e08] ;  /* 0x003e080001147983 */ /* 0x001ee80000300a00 */
[----:B------:R0:W-:Y:S04]  /*a0260*/  STL.64 [R1+0x3dd0], R6 ;  /* 0x003dd00601007387 */ /* 0x0001e80000100a00 */
[----:B0-----:R-:W4:Y:S04]  /*a0270*/  LDL.LU R7, [R1+0x3a4] ;  /* 0x0003a40001077983 */ /* 0x001f280000300800 */
[----:B------:R-:W2:Y:S04]  /*a0280*/  LDL.LU R6, [R1+0x540] ;  /* 0x0005400001067983 */ /* 0x000ea80000300800 */
[----:B------:R0:W-:Y:S04]  /*a0290*/  STL.64 [R1+0x3dc8], R4 ;  /* 0x003dc80401007387 */ /* 0x0001e80000100a00 */
[----:B0-----:R-:W4:Y:S04]  /*a02a0*/  LDL.LU R4, [R1+0x3a0] ;  /* 0x0003a00001047983 */ /* 0x001f280000300800 */
[----:B------:R-:W3:Y:S04]  /*a02b0*/  LDL.LU R5, [R1+0x3a8] ;  /* 0x0003a80001057983 */ /* 0x000ee80000300800 */
[----:B------:R-:W3:Y:S04]  /*a02c0*/  LDL.LU R27, [R1+0x3e04] ;  /* 0x003e0400011b7983 */ /* 0x000ee80000300800 */
[----:B------:R-:W3:Y:S04]  /*a02d0*/  LDL.LU R24, [R1+0x3e00] ;  /* 0x003e000001187983 */ /* 0x000ee80000300800 */
[----:B------:R-:W3:Y:S04]  /*a02e0*/  LDL.LU R22, [R1+0x3dfc] ;  /* 0x003dfc0001167983 */ /* 0x000ee80000300800 */
[----:B------:R-:W3:Y:S01]  /*a02f0*/  LDL.LU R16, [R1+0x3df8] ;  /* 0x003df80001107983 */ /* 0x000ee20000300800 */
[----:B------:R-:W-:-:S02]  /*a0300*/  LOP3.LUT R28, R28, 0xffff, RZ, 0xc0, !PT ;  /* 0x0000ffff1c1c7812 */ /* 0x000fc400078ec0ff */
[----:B------:R-:W-:Y:S02]  /*a0310*/  LOP3.LUT R26, R26, 0xffff, RZ, 0xc0, !PT ;  /* 0x0000ffff1a1a7812 */ /* 0x000fe400078ec0ff */
[----:B------:R-:W-:Y:S02]  /*a0320*/  LOP3.LUT R23, R23, 0xffff, RZ, 0xc0, !PT ;  /* 0x0000ffff17177812 */ /* 0x000fe400078ec0ff */
[----:B------:R-:W-:Y:S02]  /*a0330*/  LOP3.LUT R13, R13, 0xffff, RZ, 0xc0, !PT ;  /* 0x0000ffff0d0d7812 */ /* 0x000fe400078ec0ff */
[----:B------:R-:W-:Y:S02]  /*a0340*/  LOP3.LUT R14, R14, 0xffff, RZ, 0xc0, !PT ;  /* 0x0000ffff0e0e7812 */ /* 0x000fe400078ec0ff */
[----:B------:R-:W-:Y:S02]  /*a0350*/  LOP3.LUT R11, R11, 0xffff, RZ, 0xc0, !PT ;  /* 0x0000ffff0b0b7812 */ /* 0x000fe400078ec0ff */
[----:B------:R-:W-:-:S02]  /*a0360*/  LOP3.LUT R9, R9, 0xffff, RZ, 0xc0, !PT ;  /* 0x0000ffff09097812 */ /* 0x000fc400078ec0ff */
[----:B----4-:R-:W-:Y:S02]  /*a0370*/  F2FP.SATFINITE.E4M3.F32.PACK_AB_MERGE_C R7, R7, R4, RZ ;  /* 0x000000040707723e */ /* 0x010fe400048070ff */
[----:B--2---:R-:W-:Y:S02]  /*a0380*/  LOP3.LUT R4, R6, 0xffff, RZ, 0xc0, !PT ;  /* 0x0000ffff06047812 */ /* 0x004fe400078ec0ff */
[----:B---3--:R-:W-:Y:S02]  /*a0390*/  F2FP.SATFINITE.E4M3.F32.PACK_AB_MERGE_C R3, R3, R5, RZ ;  /* 0x000000050303723e */ /* 0x008fe400048070ff */
[----:B------:R-:W-:Y:S02]  /*a03a0*/  LOP3.LUT R6, R12, 0xffff, RZ, 0xc0, !PT ;  /* 0x0000ffff0c067812 */ /* 0x000fe400078ec0ff */
[----:B------:R-:W-:Y:S02]  /*a03b0*/  LOP3.LUT R27, R27, 0xffff, RZ, 0xc0, !PT ;  /* 0x0000ffff1b1b7812 */ /* 0x000fe400078ec0ff */
[----:B------:R-:W-:-:S02]  /*a03c0*/  LOP3.LUT R5, R16, 0xffff, RZ, 0xc0, !PT ;  /* 0x0000ffff10057812 */ /* 0x000fc400078ec0ff */
[----:B------:R-:W2:Y:S04]  /*a03d0*/  LDL.LU R16, [R1+0x3df4] ;  /* 0x003df40001107983 */ /* 0x000ea80000300800 */
[----:B------:R-:W-:Y:S04]  /*a03e0*/  STL [R1+0x544], R4 ;  /* 0x0005440401007387 */ /* 0x000fe80000100800 */
[----:B------:R0:W-:Y:S04]  /*a03f0*/  STL [R1+0x6d0], R28 ;  /* 0x0006d01c01007387 */ /* 0x0001e80000100800 */
[----:B------:R-:W3:Y:S04]  /*a0400*/  LDL.LU R12, [R1+0x3df0] ;  /* 0x003df000010c7983 */ /* 0x000ee80000300800 */
[----:B------:R1:W-:Y:S04]  /*a0410*/  STL [R1+0x540], R27 ;  /* 0x0005401b01007387 */ /* 0x0003e80000100800 */
[----:B------:R4:W-:Y:S01]  /*a0420*/  STL [R1+0x54c], R5 ;  /* 0x00054c0501007387 */ /* 0x0009e20000100800 */
[----:B0-----:R-:W-:-:S03]  /*a0430*/  PRMT R28, R28, 0x3340, R0 ;  /* 0x000033401c1c7816 */ /* 0x001fc60000000000 */
[----:B------:R0:W-:Y:S01]  /*a0440*/  STL [R1+0x614], R6 ;  /* 0x0006140601007387 */ /* 0x0001e20000100800 */
[----:B------:R-:W-:-:S03]  /*a0450*/  PRMT R4, R4, 0x3340, R27 ;  /* 0x0000334004047816 */ /* 0x000fc6000000001b */
[----:B-1----:R-:W2:Y:S01]  /*a0460*/  LDL.LU R27, [R1+0x3dec] ;  /* 0x003dec00011b7983 */ /* 0x002ea20000300800 */
[----:B----4-:R-:W-:Y:S02]  /*a0470*/  PRMT R5, R5, 0x3340, R26 ;  /* 0x0000334005057816 */ /* 0x010fe4000000001a */
[----:B0-----:R-:W-:-:S04]  /*a0480*/  PRMT R6, R6, 0x3340, R0 ;  /* 0x0000334006067816 */ /* 0x001fc80000000000 */
[----:B------:R-:W-:Y:S02]  /*a0490*/  PRMT R5, R5, 0x5410, R6 ;  /* 0x0000541005057816 */ /* 0x000fe40000000006 */
[----:B------:R-:W-:Y:S02]  /*a04a0*/  LOP3.LUT R6, R22, 0xffff, RZ, 0xc0, !PT ;  /* 0x0000ffff16067812 */ /* 0x000fe400078ec0ff */
[----:B------:R-:W-:Y:S02]  /*a04b0*/  LOP3.LUT R22, R2, 0xffff, RZ, 0xc0, !PT ;  /* 0x0000ffff02167812 */ /* 0x000fe400078ec0ff */
[----:B------:R-:W-:Y:S02]  /*a04c0*/  PRMT R4, R4, 0x5410, R28 ;  /* 0x0000541004047816 */ /* 0x000fe4000000001c */
[----:B------:R-:W4:Y:S01]  /*a04d0*/  LDL.LU R28, [R1+0x3de8] ;  /* 0x003de800011c7983 */ /* 0x000f220000300800 */
[----:B------:R-:W-:-:S03]  /*a04e0*/  LOP3.LUT R2, R24, 0xffff, RZ, 0xc0, !PT ;  /* 0x0000ffff18027812 */ /* 0x000fc600078ec0ff */
[----:B------:R-:W-:Y:S01]  /*a04f0*/  STL [R1+0x50c], R26 ;  /* 0x00050c1a01007387 */ /* 0x000fe20000100800 */
[----:B------:R-:W-:-:S03]  /*a0500*/  LOP3.LUT R7, R7, 0xffff, RZ, 0xc0, !PT ;  /* 0x0000ffff07077812 */ /* 0x000fc600078ec0ff */
[----:B------:R0:W-:Y:S01]  /*a0510*/  STL [R1+0x610], R6 ;  /* 0x0006100601007387 */ /* 0x0001e20000100800 */
[----:B------:R-:W-:-:S03]  /*a0520*/  LOP3.LUT R3, R3, 0xffff, RZ, 0xc0, !PT ;  /* 0x0000ffff03037812 */ /* 0x000fc600078ec0ff */
[----:B------:R-:W-:Y:S04]  /*a0530*/  STL [R1+0x548], R22 ;  /* 0x0005481601007387 */ /* 0x000fe80000100800 */
[----:B------:R-:W-:Y:S04]  /*a0540*/  STL [R1+0x508], R23 ;  /* 0x0005081701007387 */ /* 0x000fe80000100800 */
[----:B------:R-:W-:Y:S04]  /*a0550*/  STL [R1+0x6d4], R2 ;  /* 0x0006d40201007387 */ /* 0x000fe80000100800 */
[----:B------:R-:W-:Y:S04]  /*a0560*/  STL [R1+0x61c], R13 ;  /* 0x00061c0d01007387 */ /* 0x000fe80000100800 */
[----:B------:R-:W-:Y:S04]  /*a0570*/  STL [R1+0x618], R14 ;  /* 0x0006180e01007387 */ /* 0x000fe80000100800 */
[----:B------:R1:W-:Y:S01]  /*a0580*/  STL [R1+0x794], R11 ;  /* 0x0007940b01007387 */ /* 0x0003e20000100800 */
[----:B------:R-:W-:-:S03]  /*a0590*/  PRMT R4, R4, 0x4210, R11 ;  /* 0x0000421004047816 */ /* 0x000fc6000000000b */
[----:B------:R-:W-:Y:S01]  /*a05a0*/  STL [R1+0x790], R9 ;  /* 0x0007900901007387 */ /* 0x000fe20000100800 */
[----:B0-----:R-:W-:-:S03]  /*a05b0*/  PRMT R6, R6, 0x3340, R23 ;  /* 0x0000334006067816 */ /* 0x001fc60000000017 */
[----:B------:R0:W-:Y:S04]  /*a05c0*/  STL [R1+0x6dc], R7 ;  /* 0x0006dc0701007387 */ /* 0x0001e80000100800 */
[----:B------:R-:W-:Y:S04]  /*a05d0*/  STL [R1+0x6d8], R3 ;  /* 0x0006d80301007387 */ /* 0x000fe80000100800 */
[----:B------:R-:W2:Y:S04]  /*a05e0*/  LDL.LU R26, [R1+0x1250] ;  /* 0x00125000011a7983 */ /* 0x000ea80000300800 */
[----:B-1----:R-:W4:Y:S04]  /*a05f0*/  LDL.LU R11, [R1+0x1254] ;  /* 0x00125400010b7983 */ /* 0x002f280000300800 */
[----:B------:R-:W4:Y:S04]  /*a0600*/  LDL.LU R23, [R1+0x1258] ;  /* 0x0012580001177983 */ /* 0x000f280000300800 */
[----:B------:R-:W3:Y:S01]  /*a0610*/  LDL.LU R24, [R1+0x125c] ;  /* 0x00125c0001187983 */ /* 0x000ee20000300800 */
[----:B------:R-:W-:-:S02]  /*a0620*/  PRMT R22, R22, 0x3340, R0 ;  /* 0x0000334016167816 */ /* 0x000fc40000000000 */
[----:B------:R-:W-:Y:S02]  /*a0630*/  PRMT R2, R2, 0x3340, R14 ;  /* 0x0000334002027816 */ /* 0x000fe4000000000e */
[----:B------:R-:W-:Y:S02]  /*a0640*/  PRMT R6, R6, 0x5410, R22 ;  /* 0x0000541006067816 */ /* 0x000fe40000000016 */
[----:B------:R-:W-:-:S04]  /*a0650*/  PRMT R13, R13, 0x3340, R0 ;  /* 0x000033400d0d7816 */ /* 0x000fc80000000000 */
[----:B------:R-:W-:Y:S02]  /*a0660*/  PRMT R2, R2, 0x5410, R13 ;  /* 0x0000541002027816 */ /* 0x000fe4000000000d */
[----:B------:R-:W-:Y:S02]  /*a0670*/  PRMT R6, R6, 0x4210, R7 ;  /* 0x0000421006067816 */ /* 0x000fe40000000007 */
[----:B------:R-:W-:Y:S02]  /*a0680*/  PRMT R5, R5, 0x4210, R9 ;  /* 0x0000421005057816 */ /* 0x000fe40000000009 */
[----:B0-----:R-:W-:Y:S01]  /*a0690*/  PRMT R7, R2, 0x4210, R3 ;  /* 0x0000421002077816 */ /* 0x001fe20000000003 */
[----:B--2---:R-:W-:Y:S04]  /*a06a0*/  STL.64 [R1+0x3de0], R26 ;  /* 0x003de01a01007387 */ /* 0x004fe80000100a00 */
[----:B---3--:R-:W-:Y:S04]  /*a06b0*/  STL.64 [R1+0x3dd8], R24 ;  /* 0x003dd81801007387 */ /* 0x008fe80000100a00 */
[----:B------:R-:W0:Y:S04]  /*a06c0*/  LDS.128 R24, [R12] ;  /* 0x000000000c187984 */ /* 0x000e280000000c00 */
[----:B------:R-:W2:Y:S04]  /*a06d0*/  LDL.LU R22, [R1+0x1180] ;  /* 0x0011800001167983 */ /* 0x000ea80000300800 */
[----:B------:R-:W2:Y:S04]  /*a06e0*/  LDL.LU R14, [R1+0x1184] ;  /* 0x00118400010e7983 */ /* 0x000ea80000300800 */
[----:B0-----:R-:W-:Y:S04]  /*a06f0*/  STL.64 [R1+0x870], R24 ;  /* 0x0008701801007387 */ /* 0x001fe80000100a00 */
[----:B------:R-:W-:Y:S04]  /*a0700*/  STL.64 [R1+0x878], R26 ;  /* 0x0008781a01007387 */ /* 0x000fe80000100a00 */
[----:B------:R-:W0:Y:S01]  /*a0710*/  LDS.128 R24, [R12+0x400] ;  /* 0x000400000c187984 */ /* 0x000e220000000c00 */
[----:B------:R-:W-:Y:S06]  /*a0720*/  BAR.SYNC.DEFER_BLOCKING 0x0 ;  /* 0x0000000000007b1d */ /* 0x000fec0000010000 */
[----:B------:R-:W-:Y:S04]  /*a0730*/  STSM.16.M88.4 [R16], R4 ;  /* 0x0000000410007844 */ /* 0x000fe80000000200 */
[----:B0-----:R-:W-:Y:S04]  /*a0740*/  STL.64 [R1+0x820], R24 ;  /* 0x0008201801007387 */ /* 0x001fe80000100a00 */
[----:B------:R0:W-:Y:S04]  /*a0750*/  STL.64 [R1+0x828], R26 ;  /* 0x0008281a01007387 */ /* 0x0001e80000100a00 */
[----:B0-----:R-:W4:Y:S04]  /*a0760*/  LDL.LU.64 R26, [R1+0x3de0] ;  /* 0x003de000011a7983 */ /* 0x001f280000300a00 */
[----:B------:R-:W3:Y:S04]  /*a0770*/  LDL.LU.64 R24, [R1+0x3dd8] ;  /* 0x003dd80001187983 */ /* 0x000ee80000300a00 */
[----:B------:R-:W-:Y:S04]  /*a0780*/  STL [R1+0x3d70], R12 ;  /* 0x003d700c01007387 */ /* 0x000fe80000100800 */
[----:B------:R-:W3:Y:S04]  /*a0790*/  LDL.LU.64 R6, [R1+0x3dd0] ;  /* 0x003dd00001067983 */ /* 0x000ee80000300a00 */
[----:B------:R-:W2:Y:S04]  /*a07a0*/  LDL.LU.64 R4, [R1+0x3dc8] ;  /* 0x003dc80001047983 */ /* 0x000ea80000300a00 */
[----:B------:R-:W4:Y:S04]  /*a07b0*/  LDL.LU R13, [R1+0x1188] ;  /* 0x00118800010d7983 */ /* 0x000f280000300800 */
[----:B------:R-:W4:Y:S04]  /*a07c0*/  LDL.LU R9, [R1+0x118c] ;  /* 0x00118c0001097983 */ /* 0x000f280000300800 */
[----:B------:R-:W-:Y:S01]  /*a07d0*/  STL [R1+0x3d80], R16 ;  /* 0x003d801001007387 */ /* 0x000fe20000100800 */
[----:B--2---:R-:W-:-:S05]  /*a07e0*/  IADD3 R2, P3, R29, R5, RZ ;  /* 0x000000051d027210 */ /* 0x004fca0007f7e0ff */
[----:B---3--:R-:W-:-:S05]  /*a07f0*/  IMAD.X R3, R25, 0x1, R7, P3 ;  /* 0x0000000119037824 */ /* 0x008fca00018e0607 */
[----:B------:R0:W-:Y:S04]  /*a0800*/  STL.64 [R1+0x2900], R2 ;  /* 0x0029000201007387 */ /* 0x0001e80000100a00 */
[----:B------:R-:W-:Y:S01]  /*a0810*/  STL.64 [R1+0x3db8], R6 ;  /* 0x003db80601007387 */ /* 0x000fe20000100a00 */
[----:B0-----:R-:W-:-:S03]  /*a0820*/  IADD3 R2, P3, R29, R6, RZ ;  /* 0x000000061d027210 */ /* 0x001fc60007f7e0ff */
[----:B------:R-:W-:Y:S02]  /*a0830*/  STL [R1+0x3178], R29 ;  /* 0x0031781d01007387 */ /* 0x000fe40000100800 */
[----:B------:R-:W-:-:S05]  /*a0840*/  IMAD.X R3, R25, 0x1, R8, P3 ;  /* 0x0000000119037824 */ /* 0x000fca00018e0608 */
[----:B------:R0:W-:Y:S04]  /*a0850*/  STL.64 [R1+0x28f8], R2 ;  /* 0x0028f80201007387 */ /* 0x0001e80000100a00 */
[----:B0-----:R-:W2:Y:S01]  /*a0860*/  LDL.LU.64 R2, [R1+0x3dc0] ;  /* 0x003dc00001027983 */ /* 0x001ea20000300a00 */
[----:B----4-:R-:W-:-:S03]  /*a0870*/  F2FP.SATFINITE.E4M3.F32.PACK_AB_MERGE_C R11, R11, R26, RZ ;  /* 0x0000001a0b0b723e */ /* 0x010fc600048070ff */
[----:B------:R-:W3:Y:S04]  /*a0880*/  LDL.LU R6, [R1+0x940] ;  /* 0x0009400001067983 */ /* 0x000ee80000300800 */
[----:B------:R-:W3:Y:S04]  /*a0890*/  LDL.LU R7, [R1+0x944] ;  /* 0x0009440001077983 */ /* 0x000ee80000300800 */
[----:B------:R0:W-:Y:S02]  /*a08a0*/  STL [R1+0x3d90], R11 ;  /* 0x003d900b01007387 */ /* 0x0001e40000100800 */
[----:B0-----:R-:W-:-:S02]  /*a08b0*/  F2FP.SATFINITE.E4M3.F32.PACK_AB_MERGE_C R11, R24, R23, RZ ;  /* 0x00000017180b723e */ /* 0x001fc400048070ff */
[----:B------:R-:W-:-:S05]  /*a08c0*/  F2FP.SATFINITE.E4M3.F32.PACK_AB_MERGE_C R24, R14, R22, RZ ;  /* 0x000000160e18723e */ /* 0x000fca00048070ff */
[----:B------:R0:W-:Y:S04]  /*a08d0*/  STL [R1+0x3d84], R24 ;  /* 0x003d841801007387 */ /* 0x0001e80000100800 */
[----:B------:R-:W-:Y:S04]  /*a08e0*/  STL [R1+0x3a8], R11 ;  /* 0x0003a80b01007387 */ /* 0x000fe80000100800 */
[----:B------:R-:W4:Y:S01]  /*a08f0*/  LDL.LU R22, [R1+0x94c] ;  /* 0x00094c0001167983 */ /* 0x000f220000300800 */
[----:B0-----:R-:W-:-:S03]  /*a0900*/  IADD3 R24, P3, R28, R0, RZ ;  /* 0x000000001c187210 */ /* 0x001fc60007f7e0ff */
[----:B------:R-:W4:Y:S04]  /*a0910*/  LDL.LU R14, [R1+0x864] ;  /* 0x00086400010e7983 */ /* 0x000f280000300800 */
[----:B------:R0:W-:Y:S04]  /*a0920*/  STL [R1+0x3db0], R0 ;  /* 0x003db00001007387 */ /* 0x0001e80000100800 */
[----:B------:R-:W4:Y:S04]  /*a0930*/  LDL.LU R12, [R1+0x868] ;  /* 0x00086800010c7983 */ /* 0x000f280000300800 */
[----:B------:R-:W4:Y:S01]  /*a0940*/  LDL.LU R23, [R1+0x86c] ;  /* 0x00086c0001177983 */ /* 0x000f220000300800 */
[----:B0-----:R-:W-:-:S05]  /*a0950*/  SHF.R.S32.HI R0, RZ, 0x1f, R28 ;  /* 0x0000001fff007819 */ /* 0x001fca000001141c */
[----:B--2---:R-:W-:-:S05]  /*a0960*/  IMAD.X R25, R0, 0x1, R2, P3 ;  /* 0x0000000100197824 */ /* 0x004fca00018e0602 */
[----:B------:R0:W-:Y:S04]  /*a0970*/  STL.64 [R1+0x28f0], R24 ;  /* 0x0028f01801007387 */ /* 0x0001e80000100a00 */
[----:B------:R-:W2:Y:S04]  /*a0980*/  LDL.LU R11, [R1+0x608] ;  /* 0x00060800010b7983 */ /* 0x000ea80000300800 */
[----:B------:R-:W2:Y:S04]  /*a0990*/  LDL.LU R16, [R1+0x60c] ;  /* 0x00060c0001107983 */ /* 0x000ea80000300800 */
[----:B0-----:R-:W4:Y:S04]  /*a09a0*/  LDL.LU R25, [R1+0x534] ;  /* 0x0005340001197983 */ /* 0x001f280000300800 */
[----:B------:R-:W2:Y:S01]  /*a09b0*/  LDL.LU R26, [R1+0x53c] ;  /* 0x00053c00011a7983 */ /* 0x000ea20000300800 */
[----:B---3--:R-:W-:-:S02]  /*a09c0*/  F2FP.SATFINITE.E4M3.F32.PACK_AB_MERGE_C R24, R7, R6, RZ ;  /* 0x000000060718723e */ /* 0x008fc400048070ff */
[----:B------:R-:W-:Y:S02]  /*a09d0*/  IADD3 R6, P3, R28, R3, RZ ;  /* 0x000000031c067210 */ /* 0x000fe40007f7e0ff */
[----:B------:R-:W-:-:S03]  /*a09e0*/  F2FP.SATFINITE.E4M3.F32.PACK_AB_MERGE_C R29, R9, R13, RZ ;  /* 0x0000000d091d723e */ /* 0x000fc600048070ff */
[----:B------:R-:W-:Y:S01]  /*a09f0*/  IMAD.X R7, R0, 0x1, R4, P3 ;  /* 0x0000000100077824 */ /* 0x000fe200018e0604 */
[----:B--2---:R0:W-:Y:S04]  /*a0a00*/  STL.64 [R1+0x3da8], R26 ;  /* 0x003da81a01007387 */ /* 0x0041e80000100a00 */
[----:B0-----:R-:W2:Y:S04]  /*a0a10*/  LDL.LU R26, [R1+0x948] ;  /* 0x00094800011a7983 */ /* 0x001ea80000300800 */
[----:B------:R-:W3:Y:S04]  /*a0a20*/  LDL.LU R27, [R1+0x860] ;  /* 0x00086000011b7983 */ /* 0x000ee80000300800 */
[----:B------:R-:W3:Y:S04]  /*a0a30*/  LDL.LU R13, [R1+0x2d4] ;  /* 0x0002d400010d7983 */ /* 0x000ee80000300800 */
[----:B------:R-:W3:Y:S04]  /*a0a40*/  LDL.LU R9, [R1+0x2dc] ;  /* 0x0002dc0001097983 */ /* 0x000ee80000300800 */
[----:B----4-:R0:W-:Y:S04]  /*a0a50*/  STL.64 [R1+0x3da0], R24 ;  /* 0x003da01801007387 */ /* 0x0101e80000100a00 */
[----:B0-----:R-:W4:Y:S04]  /*a0a60*/  LDL.LU R24, [R1+0x600] ;  /* 0x0006000001187983 */ /* 0x001f280000300800 */
[----:B------:R-:W4:Y:S04]  /*a0a70*/  LDL.LU R25, [R1+0x604] ;  /* 0x0006040001197983 */ /* 0x000f280000300800 */
[----:B------:R0:W-:Y:S04]  /*a0a80*/  STL.64 [R1+0x28e8], R6 ;  /* 0x0028e80601007387 */ /* 0x0001e80000100a00 */
[----:B0-----:R-:W4:Y:S04]  /*a0a90*/  LDL.LU.64 R6, [R1+0x3db8] ;  /* 0x003db80001067983 */ /* 0x001f280000300a00 */
[----:B------:R0:W-:Y:S04]  /*a0aa0*/  STL.64 [R1+0x3d98], R18 ;  /* 0x003d981201007387 */ /* 0x0001e80000100a00 */
[----:B0-----:R-:W4:Y:S04]  /*a0ab0*/  LDL.LU R18, [R1+0x530] ;  /* 0x0005300001127983 */ /* 0x001f280000300800 */
[----:B------:R-:W4:Y:S01]  /*a0ac0*/  LDL.LU R19, [R1+0x538] ;  /* 0x0005380001137983 */ /* 0x000f220000300800 */
[----:B------:R-:W-:-:S02]  /*a0ad0*/  F2FP.SATFINITE.E4M3.F32.PACK_AB_MERGE_C R12, R23, R12, RZ ;  /* 0x0000000c170c723e */ /* 0x000fc400048070ff */
[----:B--2---:R-:W-:Y:S02]  /*a0ae0*/  F2FP.SATFINITE.E4M3.F32.PACK_AB_MERGE_C R22, R22, R26, RZ ;  /* 0x0000001a1616723e */ /* 0x004fe400048070ff */
[----:B------:R-:W-:Y:S02]  /*a0af0*/  IADD3 R26, P3, R28, R5, RZ ;  /* 0x000000051c1a7210 */ /* 0x000fe40007f7e0ff */
[----:B---3--:R-:W-:-:S03]  /*a0b00*/  F2FP.SATFINITE.E4M3.F32.PACK_AB_MERGE_C R14, R14, R27, RZ ;  /* 0x0000001b0e0e723e */ /* 0x008fc600048070ff */
[----:B----4-:R-:W-:-:S05]  /*a0b10*/  IMAD.X R27, R0, 0x1, R7, P3 ;  /* 0x00000001001b7824 */ /* 0x010fca00018e0607 */
[----:B------:R0:W-:Y:S04]  /*a0b20*/  STL.64 [R1+0x28e0], R26 ;  /* 0x0028e01a01007387 */ /* 0x0001e80000100a00 */
[----:B------:R-:W-:Y:S01]  /*a0b30*/  STL [R1+0x317c], R28 ;  /* 0x00317c1c01007387 */ /* 0x000fe20000100800 */
[----:B0-----:R-:W-:-:S05]  /*a0b40*/  IADD3 R26, P3, R28, R6, RZ ;  /* 0x000000061c1a7210 */ /* 0x001fca0007f7e0ff */
[----:B------:R-:W-:Y:S02]  /*a0b50*/  IMAD.X R27, R0, 0x1, R8, P3 ;  /* 0x00000001001b7824 */ /* 0x000fe400018e0608 */
[----:B------:R-:W2:Y:S04]  /*a0b60*/  LDL.LU R0, [R1+0x3db0] ;  /* 0x003db00001007983 */ /* 0x000ea80000300800 */
[----:B------:R0:W-:Y:S04]  /*a0b70*/  STL.64 [R1+0x28d8], R26 ;  /* 0x0028d81a01007387 */ /* 0x0001e80000100a00 */
[----:B0-----:R-:W3:Y:S04]  /*a0b80*/  LDL.LU.64 R26, [R1+0x3da8] ;  /* 0x003da800011a7983 */ /* 0x001ee80000300a00 */
[----:B------:R-:W4:Y:S01]  /*a0b90*/  LDL.LU R23, [R1+0x1174] ;  /* 0x0011740001177983 */ /* 0x000f220000300800 */
[----:B------:R-:W-:-:S02]  /*a0ba0*/  F2FP.SATFINITE.E4M3.F32.PACK_AB_MERGE_C R28, R25, R24, RZ ;  /* 0x00000018191c723e */ /* 0x000fc400048070ff */
[----:B------:R-:W-:Y:S02]  /*a0bb0*/  F2FP.SATFINITE.E4M3.F32.PACK_AB_MERGE_C R16, R16, R11, RZ ;  /* 0x0000000b1010723e */ /* 0x000fe400048070ff */
[----:B---3--:R-:W-:Y:S02]  /*a0bc0*/  SHF.R.S32.HI R11, RZ, 0x1f, R27 ;  /* 0x0000001fff0b7819 */ /* 0x008fe4000001141b */
[----:B--2---:R-:W-:Y:S01]  /*a0bd0*/  IADD3 R24, P3, R27, R0, RZ ;  /* 0x000000001b187210 */ /* 0x004fe20007f7e0ff */
[----:B----4-:R0:W-:Y:S04]  /*a0be0*/  STL.64 [R1+0x3d88], R22 ;  /* 0x003d881601007387 */ /* 0x0101e80000100a00 */
[----:B------:R-:W-:Y:S01]  /*a0bf0*/  IMAD.X R25, R11, 0x1, R2, P3 ;  /* 0x000000010b197824 */ /* 0x000fe200018e0602 */
[----:B0-----:R-:W2:Y:S04]  /*a0c00*/  LDL.LU R22, [R1+0x2d0] ;  /* 0x0002d00001167983 */ /* 0x001ea80000300800 */
[----:B------:R-:W3:Y:S04]  /*a0c10*/  LDL.LU R23, [R1+0x2d8] ;  /* 0x0002d80001177983 */ /* 0x000ee80000300800 */
[----:B------:R0:W-:Y:S04]  /*a0c20*/  STL.64 [R1+0x28d0], R24 ;  /* 0x0028d01801007387 */ /* 0x0001e80000100a00 */
[----:B0-----:R-:W4:Y:S01]  /*a0c30*/  LDL.LU.64 R24, [R1+0x3da0] ;  /* 0x003da00001187983 */ /* 0x001f220000300a00 */
[----:B------:R-:W-:-:S02]  /*a0c40*/  F2FP.SATFINITE.E4M3.F32.PACK_AB_MERGE_C R26, R26, R19, RZ ;  /* 0x000000131a1a723e */ /* 0x000fc400048070ff */
[----:B--2---:R-:W-:Y:S02]  /*a0c50*/  F2FP.SATFINITE.E4M3.F32.PACK_AB_MERGE_C R13, R13, R22, RZ ;  /* 0x000000160d0d723e */ /* 0x004fe400048070ff */
[----:B---3--:R-:W-:Y:S02]  /*a0c60*/  F2FP.SATFINITE.E4M3.F32.PACK_AB_MERGE_C R9, R9, R23, RZ ;  /* 0x000000170909723e */ /* 0x008fe400048070ff */
[----:B----4-:R-:W-:Y:S02]  /*a0c70*/  F2FP.SATFINITE.E4M3.F32.PACK_AB_MERGE_C R25, R25, R18, RZ ;  /* 0x000000121919723e */ /* 0x010fe400048070ff */
[----:B------:R-:W-:-:S05]  /*a0c80*/  IADD3 R18, P3, R27, R3, RZ ;  /* 0x000000031b127210 */ /* 0x000fca0007f7e0ff */
[----:B------:R-:W-:Y:S01]  /*a0c90*/  IMAD.X R19, R11, 0x1, R4, P3 ;  /* 0x000000010b137824 */ /* 0x000fe200018e0604 */
[----:B------:R-:W-:-:S05]  /*a0ca0*/  IADD3 R22, P3, R27, R5, RZ ;  /* 0x000000051b167210 */ /* 0x000fca0007f7e0ff */
[----:B------:R-:W-:Y:S01]  /*a0cb0*/  IMAD.X R23, R11, 0x1, R7, P3 ;  /* 0x000000010b177824 */ /* 0x000fe200018e0607 */
[----:B------:R0:W-:Y:S04]  /*a0cc0*/  STL.64 [R1+0x28c8], R18 ;  /* 0x0028c81201007387 */ /* 0x0001e80000100a00 */
[----:B0-----:R-:W2:Y:S04]  /*a0cd0*/  LDL.LU.64 R18, [R1+0x3d98] ;  /* 0x003d980001127983 */ /* 0x001ea80000300a00 */
[----:B------:R0:W-:Y:S04]  /*a0ce0*/  STL [R1+0x3d5c], R5 ;  /* 0x003d5c0501007387 */ /* 0x0001e80000100800 */
[----:B------:R1:W-:Y:S04]  /*a0cf0*/  STL.64 [R1+0x2888], R22 ;  /* 0x0028881601007387 */ /* 0x0003e80000100a00 */
[----:B0-----:R-:W3:Y:S01]  /*a0d00*/  LDL R5, [R1+0x10] ;  /* 0x0000100001057983 */ /* 0x001ee20000100800 */
[----:B-1----:R-:W-:Y:S01]  /*a0d10*/  IADD3 R22, P3, R27, R6, RZ ;  /* 0x000000061b167210 */ /* 0x002fe20007f7e0ff */
[----:B------:R-:W-:-:S02]  /*a0d20*/  IMAD.MOV.U32 R23, RZ, RZ, R11 ;  /* 0x000000ffff177224 */ /* 0x000fc400078e000b */
[----:B------:R-:W4:Y:S02]  /*a0d30*/  LDL.LU R11, [R1+0x3d90] ;  /* 0x003d9000010b7983 */ /* 0x000f240000300800 */
[----:B------:R-:W-:Y:S02]  /*a0d40*/  IMAD.X R23, R23, 0x1, R8, P3 ;  /* 0x0000000117177824 */ /* 0x000fe400018e0608 */
[----:B------:R0:W-:Y:S04]  /*a0d50*/  STL.64 [R1+0x3d78], R6 ;  /* 0x003d780601007387 */ /* 0x0001e80000100a00 */
[----:B0-----:R-:W2:Y:S04]  /*a0d60*/  LDL.LU R6, [R1+0x117c] ;  /* 0x00117c0001067983 */ /* 0x001ea80000300800 */
[----:B------:R-:W3:Y:S04]  /*a0d70*/  LDL.LU R7, [R1+0x3a8] ;  /* 0x0003a80001077983 */ /* 0x000ee80000300800 */
[----:B------:R-:W-:Y:S04]  /*a0d80*/  STL [R1+0x3180], R27 ;  /* 0x0031801b01007387 */ /* 0x000fe80000100800 */
[----:B------:R0:W-:Y:S04]  /*a0d90*/  STL [R1+0x3488], R27 ;  /* 0x0034881b01007387 */ /* 0x0001e80000100800 */
[----:B0-----:R-:W2:Y:S04]  /*a0da0*/  LDL.LU R27, [R1+0x1178] ;  /* 0x00117800011b7983 */ /* 0x001ea80000300800 */
[----:B------:R0:W-:Y:S04]  /*a0db0*/  STL.64 [R1+0x2880], R22 ;  /* 0x0028801601007387 */ /* 0x0001e80000100a00 */
[----:B0-----:R-:W4:Y:S04]  /*a0dc0*/  LDL.LU.64 R22, [R1+0x3d88] ;  /* 0x003d880001167983 */ /* 0x001f280000300a00 */
[----:B------:R0:W-:Y:S04]  /*a0dd0*/  STL [R1+0x3d74], R8 ;  /* 0x003d740801007387 */ /* 0x0001e80000100800 */
[----:B0-----:R-:W4:Y:S01]  /*a0de0*/  LDL.LU R8, [R1+0x1170] ;  /* 0x0011700001087983 */ /* 0x001f220000300800 */
[----:B------:R-:W-:-:S02]  /*a0df0*/  LOP3.LUT R28, R28, 0xffff, RZ, 0xc0, !PT ;  /* 0x0000ffff1c1c7812 */ /* 0x000fc400078ec0ff */
[----:B----4-:R-:W-:Y:S02]  /*a0e00*/  F2FP.SATFINITE.E4M3.F32.PACK_AB_MERGE_C R23, R23, R8, RZ ;  /* 0x000000081717723e */ /* 0x010fe400048070ff */
[----:B------:R-:W-:Y:S02]  /*a0e10*/  LOP3.LUT R8, R24, 0xffff, RZ, 0xc0, !PT ;  /* 0x0000ffff18087812 */ /* 0x000fe400078ec0ff */
[----:B------:R-:W4:Y:S01]  /*a0e20*/  LDL.LU R24, [R1+0x3d84] ;  /* 0x003d840001187983 */ /* 0x000f220000300800 */
[----:B--2---:R-:W-:Y:S02]  /*a0e30*/  F2FP.SATFINITE.E4M3.F32.PACK_AB_MERGE_C R27, R6, R27, RZ ;  /* 0x0000001b061b723e */ /* 0x004fe400048070ff */
[----:B---3--:R-:W-:Y:S02]  /*a0e40*/  LOP3.LUT R6, R7, 0xffff, RZ, 0xc0, !PT ;  /* 0x0000ffff07067812 */ /* 0x008fe400078ec0ff */
[----:B------:R-:W-:Y:S02]  /*a0e50*/  LOP3.LUT R11, R11, 0xffff, RZ, 0xc0, !PT ;  /* 0x0000ffff0b0b7812 */ /* 0x000fe400078ec0ff */
[----:B------:R-:W-:-:S02]  /*a0e60*/  LOP3.LUT R7, R16, 0xffff, RZ, 0xc0, !PT ;  /* 0x0000ffff10077812 */ /* 0x000fc400078ec0ff */
[----:B------:R-:W2:Y:S04]  /*a0e70*/  LDL.LU R16, [R1+0x3d80] ;  /* 0x003d800001107983 */ /* 0x000ea80000300800 */
[----:B------:R0:W-:Y:S01]  /*a0e80*/  STL [R1+0x3ac], R28 ;  /* 0x0003ac1c01007387 */ /* 0x0001e20000100800 */
[----:B------:R-:W-:-:S03]  /*a0e90*/  LOP3.LUT R22, R22, 0xffff, RZ, 0xc0, !PT ;  /* 0x0000ffff16167812 */ /* 0x000fc600078ec0ff */
[----:B------:R1:W-:Y:S01]  /*a0ea0*/  STL [R1+0x2ec], R8 ;  /* 0x0002ec0801007387 */ /* 0x0003e20000100800 */
[----:B0-----:R-:W-:Y:S02]  /*a0eb0*/  PRMT R28, R28, 0x3340, R0 ;  /* 0x000033401c1c7816 */ /* 0x001fe40000000000 */
[----:B-1----:R-:W-:Y:S01]  /*a0ec0*/  PRMT R8, R11, 0x3340, R8 ;  /* 0x000033400b087816 */ /* 0x002fe20000000008 */
[----:B------:R0:W-:Y:S03]  /*a0ed0*/  STL [R1+0x2dc], R6 ;  /* 0x0002dc0601007387 */ /* 0x0001e60000100800 */
[----:B------:R-:W-:Y:S01]  /*a0ee0*/  PRMT R8, R8, 0x5410, R28 ;  /* 0x0000541008087816 */ /* 0x000fe2000000001c */
[----:B------:R1:W-:Y:S01]  /*a0ef0*/  STL [R1+0x3a8], R7 ;  /* 0x0003a80701007387 */ /* 0x0003e20000100800 */
[----:B------:R-:W-:Y:S02]  /*a0f00*/  LOP3.LUT R25, R25, 0xffff, RZ, 0xc0, !PT ;  /* 0x0000ffff19197812 */ /* 0x000fe400078ec0ff */
[----:B------:R-:W-:-:S02]  /*a0f10*/  LOP3.LUT R14, R14, 0xffff, RZ, 0xc0, !PT ;  /* 0x0000ffff0e0e7812 */ /* 0x000fc400078ec0ff */
[----:B0-----:R-:W-:Y:S01]  /*a0f20*/  PRMT R6, R6, 0x3340, R22 ;  /* 0x0000334006067816 */ /* 0x001fe20000000016 */
[----:B------:R0:W-:Y:S01]  /*a0f30*/  STL [R1+0x2d4], R8 ;  /* 0x0002d40801007387 */ /* 0x0001e20000100800 */
[--C-:B-1----:R-:W-:Y:S02]  /*a0f40*/  PRMT R7, R7, 0x3340, R0.reuse ;  /* 0x0000334007077816 */ /* 0x102fe40000000000 */
[----:B------:R-:W-:Y:S02]  /*a0f50*/  LOP3.LUT R29, R29, 0xffff, RZ, 0xc0, !PT ;  /* 0x0000ffff1d1d7812 */ /* 0x000fe400078ec0ff */
[----:B------:R-:W-:Y:S02]  /*a0f60*/  LOP3.LUT R26, R26, 0xffff, RZ, 0xc0, !PT ;  /* 0x0000ffff1a1a7812 */ /* 0x000fe400078ec0ff */
[----:B0-----:R-:W-:Y:S02]  /*a0f70*/  PRMT R8, R6, 0x5410, R7 ;  /* 0x0000541006087816 */ /* 0x001fe40000000007 */
[----:B------:R-:W-:-:S02]  /*a0f80*/  PRMT R7, R25, 0x3340, R0 ;  /* 0x0000334019077816 */ /* 0x000fc40000000000 */
[----:B------:R-:W-:Y:S01]  /*a0f90*/  LOP3.LUT R28, R12, 0xffff, RZ, 0xc0, !PT ;  /* 0x0000ffff0c1c7812 */ /* 0x000fe200078ec0ff */
[----:B------:R0:W-:Y:S01]  /*a0fa0*/  STL [R1+0x3d28], R26 ;  /* 0x003d281a01007387 */ /* 0x0001e20000100800 */
[----:B----4-:R-:W-:-:S04]  /*a0fb0*/  LOP3.LUT R24, R24, 0xffff, RZ, 0xc0, !PT ;  /* 0x0000ffff18187812 */ /* 0x010fc800078ec0ff */
[----:B------:R-:W-:-:S04]  /*a0fc0*/  PRMT R6, R24, 0x3340, R14 ;  /* 0x0000334018067816 */ /* 0x000fc8000000000e */
[----:B------:R-:W-:Y:S02]  /*a0fd0*/  PRMT R12, R6, 0x5410, R7 ;  /* 0x00005410060c7816 */ /* 0x000fe40000000007 */
[----:B------:R-:W-:Y:S02]  /*a0fe0*/  PRMT R7, R26, 0x3340, R0 ;  /* 0x000033401a077816 */ /* 0x000fe40000000000 */
[----:B------:R-:W-:-:S04]  /*a0ff0*/  PRMT R6, R29, 0x3340, R28 ;  /* 0x000033401d067816 */ /* 0x000fc8000000001c */
[----:B0-----:R-:W-:Y:S02]  /*a1000*/  PRMT R26, R6, 0x5410, R7 ;  /* 0x00005410061a7816 */ /* 0x001fe40000000007 */
[----:B------:R-:W-:Y:S02]  /*a1010*/  SHF.R.S32.HI R7, RZ, 0x1f, R5 ;  /* 0x0000001fff077819 */ /* 0x000fe40000011405 */
[----:B------:R-:W-:-:S03]  /*a1020*/  IADD3 R6, P3, R5, R0, RZ ;  /* 0x0000000005067210 */ /* 0x000fc60007f7e0ff */
[----:B------:R-:W-:Y:S04]  /*a1030*/  STL [R1+0x200], R7 ;  /* 0x0002000701007387 */ /* 0x000fe80000100800 */
[----:B------:R0:W-:Y:S04]  /*a1040*/  STL [R1+0x3d58], R0 ;  /* 0x003d580001007387 */ /* 0x0001e80000100800 */
[----:B0-----:R-:W3:Y:S02]  /*a1050*/  LDL.LU R0, [R1+0x200] ;  /* 0x0002000001007983 */ /* 0x001ee40000300800 */
[----:B---3--:R-:W-:-:S05]  /*a1060*/  IMAD.X R7, R0, 0x1, R2, P3 ;  /* 0x0000000100077824 */ /* 0x008fca00018e0602 */
[----:B------:R0:W-:Y:S02]  /*a1070*/  STL.64 [R1+0x2830], R6 ;  /* 0x0028300601007387 */ /* 0x0001e40000100a00 */
[----:B0-----:R-:W-:-:S05]  /*a1080*/  IADD3 R6, P3, R5, R3, RZ ;  /* 0x0000000305067210 */ /* 0x001fca0007f7e0ff */
[----:B------:R-:W-:-:S05]  /*a1090*/  IMAD.X R7, R0, 0x1, R4, P3 ;  /* 0x0000000100077824 */ /* 0x000fca00018e0604 */
[----:B------:R0:W-:Y:S04]  /*a10a0*/  STL.64 [R1+0x2838], R6 ;  /* 0x0028380601007387 */ /* 0x0001e80000100a00 */
[----:B0-----:R-:W3:Y:S01]  /*a10b0*/  LDL.LU.64 R6, [R1+0x3d78] ;  /* 0x003d780001067983 */ /* 0x001ee20000300a00 */
[----:B------:R-:W-:Y:S02]  /*a10c0*/  LOP3.LUT R9, R9, 0xffff, RZ, 0xc0, !PT ;  /* 0x0000ffff09097812 */ /* 0x000fe400078ec0ff */
[----:B------:R-:W-:Y:S01]  /*a10d0*/  LOP3.LUT R23, R23, 0xffff, RZ, 0xc0, !PT ;  /* 0x0000ffff17177812 */ /* 0x000fe200078ec0ff */
[----:B---3--:R0:W-:Y:S04]  /*a10e0*/  STL.64 [R1+0x3d68], R6 ;  /* 0x003d680601007387 */ /* 0x0081e80000100a00 */
[----:B0-----:R-:W3:Y:S01]  /*a10f0*/  LDL.LU R7, [R1+0x2d4] ;  /* 0x0002d40001077983 */ /* 0x001ee20000300800 */
[----:B------:R-:W-:-:S03]  /*a1100*/  LOP3.LUT R13, R13, 0xffff, RZ, 0xc0, !PT ;  /* 0x0000ffff0d0d7812 */ /* 0x000fc600078ec0ff */
[----:B------:R0:W-:Y:S01]  /*a1110*/  STL.64 [R1+0x3d60], R4 ;  /* 0x003d600401007387 */ /* 0x0001e20000100a00 */
[----:B------:R-:W-:Y:S02]  /*a1120*/  LOP3.LUT R27, R27, 0xffff, RZ, 0xc0, !PT ;  /* 0x0000ffff1b1b7812 */ /* 0x000fe400078ec0ff */
[----:B------:R-:W-:Y:S02]  /*a1130*/  PRMT R6, R12, 0x4210, R23 ;  /* 0x000042100c067816 */ /* 0x000fe40000000017 */
[----:B0-----:R-:W-:Y:S02]  /*a1140*/  PRMT R5, R8, 0x4210, R9 ;  /* 0x0000421008057816 */ /* 0x001fe40000000009 */
[----:B------:R-:W4:Y:S04]  /*a1150*/  LDL.LU R8, [R1+0x3d74] ;  /* 0x003d740001087983 */ /* 0x000f280000300800 */
[----:B------:R-:W4:Y:S01]  /*a1160*/  LDL.LU R12, [R1+0x3d70] ;  /* 0x003d7000010c7983 */ /* 0x000f220000300800 */
[----:B---3--:R-:W-:-:S02]  /*a1170*/  PRMT R4, R7, 0x4210, R13 ;  /* 0x0000421007047816 */ /* 0x008fc4000000000d */
[----:B------:R-:W-:-:S05]  /*a1180*/  PRMT R7, R26, 0x4210, R27 ;  /* 0x000042101a077816 */ /* 0x000fca000000001b */
[----:B--2---:R0:W-:Y:S04]  /*a1190*/  STSM.16.M88.4 [R16+0x200], R4 ;  /* 0x0002000410007844 */ /* 0x0041e80000000200 */
[----:B0-----:R-:W2:Y:S04]  /*a11a0*/  LDL.LU.64 R6, [R1+0x3d68] ;  /* 0x003d680001067983 */ /* 0x001ea80000300a00 */
[----:B------:R-:W3:Y:S04]  /*a11b0*/  LDL.LU.64 R4, [R1+0x3d60] ;  /* 0x003d600001047983 */ /* 0x000ee80000300a00 */
[----:B------:R-:W2:Y:S04]  /*a11c0*/  LDL.LU R26, [R1+0x50c] ;  /* 0x00050c00011a7983 */ /* 0x000ea80000300800 */
[----:B------:R0:W-:Y:S04]  /*a11d0*/  STL [R1+0x3d48], R22 ;  /* 0x003d481601007387 */ /* 0x0001e80000100800 */
[----:B0-----:R-:W2:Y:S04]  /*a11e0*/  LDL.LU R22, [R1+0x6d0] ;  /* 0x0006d00001167983 */ /* 0x001ea80000300800 */
[----:B------:R0:W-:Y:S04]  /*a11f0*/  STL [R1+0x3d38], R14 ;  /* 0x003d380e01007387 */ /* 0x0001e80000100800 */
[----:B0-----:R-:W2:Y:S04]  /*a1200*/  LDL.LU R14, [R1+0x614] ;  /* 0x00061400010e7983 */ /* 0x001ea80000300800 */
[----:B----4-:R0:W-:Y:S04]  /*a1210*/  STL.64 [R1+0x3d30], R12 ;  /* 0x003d300c01007387 */ /* 0x0101e80000100a00 */
[----:B0-----:R-:W4:Y:S04]  /*a1220*/  LDL.LU R12, [R1+0x544] ;  /* 0x00054400010c7983 */ /* 0x001f280000300800 */
[----:B------:R-:W2:Y:S04]  /*a1230*/  LDL.LU R13, [R1+0x540] ;  /* 0x00054000010d7983 */ /* 0x000ea80000300800 */
[----:B------:R0:W-:Y:S04]  /*a1240*/  STL [R1+0x3d2c], R16 ;  /* 0x003d2c1001007387 */ /* 0x0001e80000100800 */
[----:B0-----:R-:W2:Y:S04]  /*a1250*/  LDL.LU R16, [R1+0x54c] ;  /* 0x00054c0001107983 */ /* 0x001ea80000300800 */
[----:B------:R3:W-:Y:S01]  /*a1260*/  STL.64 [R1+0x3cf8], R28 ;  /* 0x003cf81c01007387 */ /* 0x0007e20000100a00 */
[----:B------:R-:W-:Y:S01]  /*a1270*/  BAR.SYNC.DEFER_BLOCKING 0x0 ;  /* 0x0000000000007b1d */ /* 0x000fe20000010000 */
[----:B---3--:R-:W-:-:S05]  /*a1280*/  IMAD.MOV.U32 R29, RZ, RZ, R5 ;  /* 0x000000ffff1d7224 */ /* 0x008fca00078e0005 */
[----:B------:R-:W3:Y:S04]  /*a1290*/  LDL.LU R5, [R1+0x3d5c] ;  /* 0x003d5c0001057983 */ /* 0x000ee80000300800 */
[----:B------:R-:W-:Y:S04]  /*a12a0*/  STL.64 [R1+0x3cf0], R24 ;  /* 0x003cf01801007387 */ /* 0x000fe80000100a00 */
[----:B------:R0:W-:Y:S04]  /*a12b0*/  STL [R1+0x3cec], R9 ;  /* 0x003cec0901007387 */ /* 0x0001e80000100800 */
[----:B0-----:R-:W3:Y:S04]  /*a12c0*/  LDL R9, [R1+0x8] ;  /* 0x0000080001097983 */ /* 0x001ee80000100800 */
[----:B------:R-:W-:Y:S04]  /*a12d0*/  STL [R1+0x3ce8], R23 ;  /* 0x003ce81701007387 */ /* 0x000fe80000100800 */
[----:B------:R0:W-:Y:S04]  /*a12e0*/  STL [R1+0x3cd8], R27 ;  /* 0x003cd81b01007387 */ /* 0x0001e80000100800 */
[----:B0-----:R-:W3:Y:S01]  /*a12f0*/  LDL.LU R27, [R1+0x610] ;  /* 0x00061000011b7983 */ /* 0x001ee20000300800 */
[----:B----4-:R-:W-:-:S02]  /*a1300*/  SHF.R.U32.HI R12, RZ, 0x8, R12 ;  /* 0x00000008ff0c7819 */ /* 0x010fc4000001160c */
[----:B--2---:R-:W-:Y:S02]  /*a1310*/  SHF.R.U32.HI R13, RZ, 0x8, R13 ;  /* 0x00000008ff0d7819 */ /* 0x004fe4000001160d */
[----:B------:R-:W-:Y:S02]  /*a1320*/  LOP3.LUT R12, R12, 0xffff, RZ, 0xc0, !PT ;  /* 0x0000ffff0c0c7812 */ /* 0x000fe400078ec0ff */
[----:B------:R-:W-:-:S04]  /*a1330*/  LOP3.LUT R13, R13, 0xffff, RZ, 0xc0, !PT ;  /* 0x0000ffff0d0d7812 */ /* 0x000fc800078ec0ff */
[----:B------:R-:W-:Y:S02]  /*a1340*/  PRMT R23, R12, 0x3340, R13 ;  /* 0x000033400c177816 */ /* 0x000fe4000000000d */
[----:B---3--:R-:W-:-:S05]  /*a1350*/  IADD3 R12, P3, R29, R5, RZ ;  /* 0x000000051d0c7210 */ /* 0x008fca0007f7e0ff */
[----:B------:R-:W-:Y:S01]  /*a1360*/  IMAD.X R13, R0, 0x1, R7, P3 ;  /* 0x00000001000d7824 */ /* 0x000fe200018e0607 */
[----:B------:R-:W-:-:S04]  /*a1370*/  IADD3 R24, P3, R29, R6, RZ ;  /* 0x000000061d187210 */ /* 0x000fc80007f7e0ff */
[----:B------:R0:W-:Y:S01]  /*a1380*/  STL.64 [R1+0x2828], R12 ;  /* 0x0028280c01007387 */ /* 0x0001e20000100a00 */
[----:B------:R-:W-:-:S03]  /*a1390*/  IMAD.X R25, R0, 0x1, R8, P3 ;  /* 0x0000000100197824 */ /* 0x000fc600018e0608 */
[----:B0-----:R-:W2:Y:S04]  /*a13a0*/  LDL.LU R12, [R1+0x508] ;  /* 0x00050800010c7983 */ /* 0x001ea80000300800 */
[----:B------:R-:W3:Y:S04]  /*a13b0*/  LDL.LU R13, [R1+0x548] ;  /* 0x00054800010d7983 */ /* 0x000ee80000300800 */
[----:B------:R0:W-:Y:S04]  /*a13c0*/  STL.64 [R1+0x3d50], R6 ;  /* 0x003d500601007387 */ /* 0x0001e80000100a00 */
[----:B------:R-:W4:Y:S01]  /*a13d0*/  LDL.LU R0, [R1+0x3d58] ;  /* 0x003d580001007983 */ /* 0x000f220000300800 */
[----:B0-----:R-:W-:-:S02]  /*a13e0*/  SHF.R.U32.HI R6, RZ, 0x8, R16 ;  /* 0x00000008ff067819 */ /* 0x001fc40000011610 */
[----:B------:R-:W-:Y:S02]  /*a13f0*/  SHF.R.U32.HI R7, RZ, 0x8, R26 ;  /* 0x00000008ff077819 */ /* 0x000fe4000001161a */
[----:B------:R-:W-:Y:S02]  /*a1400*/  LOP3.LUT R6, R6, 0xffff, RZ, 0xc0, !PT ;  /* 0x0000ffff06067812 */ /* 0x000fe400078ec0ff */
[----:B------:R-:W-:-:S04]  /*a1410*/  LOP3.LUT R7, R7, 0xffff, RZ, 0xc0, !PT ;  /* 0x0000ffff07077812 */ /* 0x000fc800078ec0ff */
[----:B------:R-:W-:Y:S02]  /*a1420*/  PRMT R28, R6, 0x3340, R7 ;  /* 0x00003340061c7816 */ /* 0x000fe40000000007 */
[----:B------:R-:W-:Y:S02]  /*a1430*/  SHF.R.U32.HI R6, RZ, 0x8, R22 ;  /* 0x00000008ff067819 */ /* 0x000fe40000011616 */
[----:B------:R-:W-:Y:S02]  /*a1440*/  SHF.R.U32.HI R7, RZ, 0x8, R14 ;  /* 0x00000008ff077819 */ /* 0x000fe4000001160e */
[----:B------:R-:W-:Y:S01]  /*a1450*/  LOP3.LUT R6, R6, 0xffff, RZ, 0xc0, !PT ;  /* 0x0000ffff06067812 */ /* 0x000fe200078ec0ff */
[----:B------:R0:W-:Y:S01]  /*a1460*/  STL.64 [R1+0x2820], R24 ;  /* 0x0028201801007387 */ /* 0x0001e20000100a00 */
[----:B------:R-:W-:Y:S02]  /*a1470*/  LOP3.LUT R7, R7, 0xffff, RZ, 0xc0, !PT ;  /* 0x0000ffff07077812 */ /* 0x000fe400078ec0ff */
[----:B------:R-:W-:Y:S01]  /*a1480*/  SHF.R.S32.HI R22, RZ, 0x1f, R9 ;  /* 0x0000001fff167819 */ /* 0x000fe20000011409 */
[----:B------:R-:W3:Y:S04]  /*a1490*/  LDL.LU R16, [R1+0x6d4] ;  /* 0x0006d40001107983 */ /* 0x000ee80000300800 */
[----:B------:R-:W3:Y:S04]  /*a14a0*/  LDL.LU R26, [R1+0x618] ;  /* 0x00061800011a7983 */ /* 0x000ee80000300800 */
[----:B0-----:R-:W3:Y:S04]  /*a14b0*/  LDL.LU R25, [R1+0x61c] ;  /* 0x00061c0001197983 */ /* 0x001ee80000300800 */
[----:B------:R-:W3:Y:S01]  /*a14c0*/  LDL.LU R29, [R1+0x18] ;  /* 0x00001800011d7983 */ /* 0x000ee20000300800 */
[----:B----4-:R-:W-:-:S02]  /*a14d0*/  PRMT R24, R6, 0x3340, R0 ;  /* 0x0000334006187816 */ /* 0x010fc40000000000 */
[----:B------:R-:W-:Y:S02]  /*a14e0*/  IADD3 R6, P3, R9, R0, RZ ;  /* 0x0000000009067210 */ /* 0x000fe40007f7e0ff */
[----:B------:R-:W-:-:S03]  /*a14f0*/  PRMT R14, R7, 0x3340, R0 ;  /* 0x00003340070e7816 */ /* 0x000fc60000000000 */
[----:B------:R-:W-:-:S05]  /*a1500*/  IMAD.X R7, R22, 0x1, R2, P3 ;  /* 0x0000000116077824 */ /* 0x000fca00018e0602 */
[----:B------:R3:W-:Y:S01]  /*a1510*/  STL.64 [R1+0x27e8], R6 ;  /* 0x0027e80601007387 */ /* 0x0007e20000100a00 */
[----:B--2---:R-:W-:Y:S02]  /*a1520*/  SHF.R.U32.HI R12, RZ, 0x8, R12 ;  /* 0x00000008ff0c7819 */ /* 0x004fe4000001160c */
[----:B---3--:R-:W-:Y:S02]  /*a1530*/  SHF.R.U32.HI R6, RZ, 0x8, R13 ;  /* 0x00000008ff067819 */ /* 0x008fe4000001160d */
[----:B------:R-:W-:Y:S02]  /*a1540*/  SHF.R.U32.HI R7, RZ, 0x8, R27 ;  /* 0x00000008ff077819 */ /* 0x000fe4000001161b */
[----:B------:R-:W-:Y:S02]  /*a1550*/  LOP3.LUT R6, R6, 0xffff, RZ, 0xc0, !PT ;  /* 0x0000ffff06067812 */ /* 0x000fe400078ec0ff */
[----:B------:R-:W-:Y:S02]  /*a1560*/  LOP3.LUT R7, R7, 0xffff, RZ, 0xc0, !PT ;  /* 0x0000ffff07077812 */ /* 0x000fe400078ec0ff */
[----:B------:R-:W-:-:S02]  /*a1570*/  PRMT R13, R6, 0x3340, R0 ;  /* 0x00003340060d7816 */ /* 0x000fc40000000000 */
[----:B------:R-:W-:Y:S02]  /*a1580*/  LOP3.LUT R12, R12, 0xffff, RZ, 0xc0, !PT ;  /* 0x0000ffff0c0c7812 */ /* 0x000fe400078ec0ff */
[----:B------:R-:W-:Y:S02]  /*a1590*/  IADD3 R6, P3, R9, R3, RZ ;  /* 0x0000000309067210 */ /* 0x000fe40007f7e0ff */
[----:B------:R-:W-:-:S03]  /*a15a0*/  PRMT R12, R7, 0x3340, R12 ;  /* 0x00003340070c7816 */ /* 0x000fc6000000000c */
[----:B------:R-:W-:-:S05]  /*a15b0*/  IMAD.X R7, R22, 0x1, R4, P3 ;  /* 0x0000000116077824 */ /* 0x000fca00018e0604 */
[----:B------:R0:W-:Y:S04]  /*a15c0*/  STL.64 [R1+0x27e0], R6 ;  /* 0x0027e00601007387 */ /* 0x0001e80000100a00 */
[----:B0-----:R-:W2:Y:S01]  /*a15d0*/  LDL.LU.64 R6, [R1+0x3d50] ;  /* 0x003d500001067983 */ /* 0x001ea20000300a00 */
[----:B------:R-:W-:Y:S02]  /*a15e0*/  SHF.R.U32.HI R16, RZ, 0x8, R16 ;  /* 0x00000008ff107819 */ /* 0x000fe40000011610 */
[----:B------:R-:W-:Y:S02]  /*a15f0*/  SHF.R.U32.HI R26, RZ, 0x8, R26 ;  /* 0x00000008ff1a7819 */ /* 0x000fe4000001161a */
[----:B------:R-:W-:Y:S01]  /*a1600*/  SHF.R.U32.HI R25, RZ, 0x8, R25 ;  /* 0x00000008ff197819 */ /* 0x000fe20000011619 */
[----:B------:R0:W-:Y:S01]  /*a1610*/  STL.64 [R1+0x3d40], R10 ;  /* 0x003d400a01007387 */ /* 0x0001e20000100a00 */
[----:B------:R-:W-:-:S02]  /*a1620*/  LOP3.LUT R16, R16, 0xffff, RZ, 0xc0, !PT ;  /* 0x0000ffff10107812 */ /* 0x000fc400078ec0ff */
[----:B------:R-:W-:Y:S01]  /*a1630*/  LOP3.LUT R26, R26, 0xffff, RZ, 0xc0, !PT ;  /* 0x0000ffff1a1a7812 */ /* 0x000fe200078ec0ff */
[----:B------:R-:W3:Y:S03]  /*a1640*/  LDL.LU R27, [R1+0x6dc] ;  /* 0x0006dc00011b7983 */ /* 0x000ee60000300800 */
[----:B------:R-:W-:Y:S02]  /*a1650*/  PRMT R26, R16, 0x3340, R26 ;  /* 0x00003340101a7816 */ /* 0x000fe4000000001a */
[----:B0-----:R-:W-:Y:S02]  /*a1660*/  LOP3.LUT R10, R25, 0xffff, RZ, 0xc0, !PT ;  /* 0x0000ffff190a7812 */ /* 0x001fe400078ec0ff */
[----:B------:R-:W4:Y:S02]  /*a1670*/  LDL.LU R25, [R1+0x6d8] ;  /* 0x0006d80001197983 */ /* 0x000f240000300800 */
[----:B------:R-:W-:-:S02]  /*a1680*/  PRMT R16, R10, 0x3340, R0 ;  /* 0x000033400a107816 */ /* 0x000fc40000000000 */
[----:B------:R-:W-:-:S05]  /*a1690*/  IADD3 R10, P3, R9, R5, RZ ;  /* 0x00000005090a7210 */ /* 0x000fca0007f7e0ff */
[----:B--2---:R-:W-:-:S05]  /*a16a0*/  IMAD.X R11, R22, 0x1, R7, P3 ;  /* 0x00000001160b7824 */ /* 0x004fca00018e0607 */
[----:B------:R0:W-:Y:S02]  /*a16b0*/  STL.64 [R1+0x27d8], R10 ;  /* 0x0027d80a01007387 */ /* 0x0001e40000100a00 */
[----:B0-----:R-:W-:Y:S02]  /*a16c0*/  IADD3 R10, P3, R9, R6, RZ ;  /* 0x00000006090a7210 */ /* 0x001fe40007f7e0ff */
[----:B------:R-:W2:Y:S03]  /*a16d0*/  LDL.LU R9, [R1+0x2dc] ;  /* 0x0002dc0001097983 */ /* 0x000ea60000300800 */
[----:B------:R-:W-:Y:S01]  /*a16e0*/  IMAD.X R11, R22, 0x1, R8, P3 ;  /* 0x00000001160b7824 */ /* 0x000fe200018e0608 */
[----:B------:R0:W-:Y:S04]  /*a16f0*/  STL.64 [R1+0x3d08], R6 ;  /* 0x003d080601007387 */ /* 0x0001e80000100a00 */
[----:B------:R1:W-:Y:S04]  /*a1700*/  STL.64 [R1+0x3d10], R4 ;  /* 0x003d100401007387 */ /* 0x0003e80000100a00 */
[----:B------:R-:W3:Y:S01]  /*a1710*/  LDL.LU R22, [R1+0x3d48] ;  /* 0x003d480001167983 */ /* 0x000ee20000300800 */
[----:B0-----:R-:W-:-:S02]  /*a1720*/  PRMT R6, R12, 0x5410, R13 ;  /* 0x000054100c067816 */ /* 0x001fc4000000000d */
[----:B------:R-:W-:Y:S02]  /*a1730*/  IADD3 R12, P3, R29, R0, RZ ;  /* 0x000000001d0c7210 */ /* 0x000fe40007f7e0ff */
[----:B-1----:R-:W-:Y:S02]  /*a1740*/  PRMT R4, R23, 0x5410, R24 ;  /* 0x0000541017047816 */ /* 0x002fe40000000018 */
[----:B------:R-:W-:Y:S01]  /*a1750*/  SHF.R.S32.HI R23, RZ, 0x1f, R29 ;  /* 0x0000001fff177819 */ /* 0x000fe2000001141d */
[----:B------:R0:W-:Y:S01]  /*a1760*/  STL.64 [R1+0x27d0], R10 ;  /* 0x0027d00a01007387 */ /* 0x0001e20000100a00 */
[----:B------:R-:W-:-:S03]  /*a1770*/  PRMT R5, R28, 0x5410, R14 ;  /* 0x000054101c057816 */ /* 0x000fc6000000000e */
[----:B------:R-:W-:Y:S01]  /*a1780*/  IMAD.X R13, R23, 0x1, R2, P3 ;  /* 0x00000001170d7824 */ /* 0x000fe200018e0602 */
[----:B0-----:R-:W2:Y:S04]  /*a1790*/  LDL.LU.64 R10, [R1+0x3d40] ;  /* 0x003d4000010a7983 */ /* 0x001ea80000300a00 */
[----:B------:R-:W2:Y:S04]  /*a17a0*/  LDL.LU R14, [R1+0x3d38] ;  /* 0x003d3800010e7983 */ /* 0x000ea80000300800 */
[----:B------:R0:W-:Y:S04]  /*a17b0*/  STL.64 [R1+0x27c8], R12 ;  /* 0x0027c80c01007387 */ /* 0x0001e80000100a00 */
[----:B0-----:R-:W2:Y:S04]  /*a17c0*/  LDL.LU.64 R12, [R1+0x3d30] ;  /* 0x003d3000010c7983 */ /* 0x001ea80000300a00 */
[----:B---3--:R0:W-:Y:S04]  /*a17d0*/  STL.64 [R1+0x3d20], R22 ;  /* 0x003d201601007387 */ /* 0x0081e80000100a00 */
[----:B0-----:R-:W3:Y:S04]  /*a17e0*/  LDL.LU R22, [R1+0x794] ;  /* 0x0007940001167983 */ /* 0x001ee80000300800 */
[----:B------:R-:W2:Y:S04]  /*a17f0*/  LDL.LU R23, [R1+0x790] ;  /* 0x0007900001177983 */ /* 0x000ea80000300800 */
[----:B------:R-:W-:Y:S01]  /*a1800*/  STL.64 [R1+0x3d18], R20 ;  /* 0x003d181401007387 */ /* 0x000fe20000100a00 */
[----:B------:R-:W-:-:S03]  /*a1810*/  PRMT R7, R26, 0x5410, R16 ;  /* 0x000054101a077816 */ /* 0x000fc60000000010 */
[----:B------:R-:W2:Y:S04]  /*a1820*/  LDL.LU R24, [R1+0x2ec] ;  /* 0x0002ec0001187983 */ /* 0x000ea80000300800 */
[----:B------:R-:W2:Y:S04]  /*a1830*/  LDL.LU R28, [R1+0x3ac] ;  /* 0x0003ac00011c7983 */ /* 0x000ea80000300800 */
[----:B------:R-:W2:Y:S04]  /*a1840*/  LDL.LU R16, [R1+0x3d2c] ;  /* 0x003d2c0001107983 */ /* 0x000ea80000300800 */
[----:B------:R-:W2:Y:S01]  /*a1850*/  LDL.LU R26, [R1+0x3d28] ;  /* 0x003d2800011a7983 */ /* 0x000ea20000300800 */
[----:B----4-:R-:W-:-:S02]  /*a1860*/  PRMT R7, R7, 0x5210, R25 ;  /* 0x0000521007077816 */ /* 0x010fc40000000019 */
[----:B---3--:R-:W-:Y:S02]  /*a1870*/  PRMT R4, R4, 0x5210, R22 ;  /* 0x0000521004047816 */ /* 0x008fe40000000016 */
[----:B--2---:R-:W-:Y:S02]  /*a1880*/  PRMT R5, R5, 0x5210, R23 ;  /* 0x0000521005057816 */ /* 0x004fe40000000017 */
[----:B------:R-:W0:Y:S04]  /*a1890*/  LDS.128 R20, [R12] ;  /* 0x000000000c147984 */ /* 0x000e280000000c00 */
[----:B0-----:R-:W-:Y:S04]  /*a18a0*/  STL.64 [R1+0x6d0], R20 ;  /* 0x0006d01401007387 */ /* 0x001fe80000100a00 */
[----:B------:R-:W-:Y:S04]  /*a18b0*/  STL.64 [R1+0x6d8], R22 ;  /* 0x0006d81601007387 */ /* 0x000fe80000100a00 */
[----:B------:R-:W0:Y:S04]  /*a18c0*/  LDS.128 R20, [R12+0x400] ;  /* 0x000400000c147984 */ /* 0x000e280000000c00 */
[----:B0-----:R-:W-:Y:S04]  /*a18d0*/  STL.64 [R1+0x790], R20 ;  /* 0x0007901401007387 */ /* 0x001fe80000100a00 */
[----:B------:R0:W-:Y:S04]  /*a18e0*/  STL.64 [R1+0x798], R22 ;  /* 0x0007981601007387 */ /* 0x0001e80000100a00 */
[----:B0-----:R-:W2:Y:S04]  /*a18f0*/  LDL.LU.64 R22, [R1+0x3d20] ;  /* 0x003d200001167983 */ /* 0x001ea80000300a00 */
[----:B------:R-:W3:Y:S04]  /*a1900*/  LDL.LU.64 R20, [R1+0x3d18] ;  /* 0x003d180001147983 */ /* 0x000ee80000300a00 */
[----:B------:R-:W4:Y:S01]  /*a1910*/  LDL.LU R25, [R1+0x3a8] ;  /* 0x0003a80001197983 */ /* 0x000f220000300800 */
[----:B------:R-:W-:Y:S01]  /*a1920*/  PRMT R6, R6, 0x5210, R27 ;  /* 0x0000521006067816 */ /* 0x000fe2000000001b */
[----:B------:R-:W-:Y:S06]  /*a1930*/  BAR.SYNC.DEFER_BLOCKING 0x0 ;  /* 0x0000000000007b1d */ /* 0x000fec0000010000 */
[----:B------:R0:W-:Y:S04]  /*a1940*/  STSM.16.M88.4 [R16], R4 ;  /* 0x0000000410007844 */ /* 0x0001e80000000200 */
[----:B----4-:R-:W-:Y:S04]  /*a1950*/  STL [R1+0x3d00], R25 ;  /* 0x003d001901007387 */ /* 0x010fe80000100800 */
[----:B------:R-:W-:Y:S04]  /*a1960*/  STL [R1+0x3c70], R12 ;  /* 0x003c700c01007387 */ /* 0x000fe80000100800 */
[----:B0-----:R-:W4:Y:S01]  /*a1970*/  LDL.LU.64 R4, [R1+0x3d10] ;  /* 0x003d100001047983 */ /* 0x001f220000300a00 */
[----:B------:R-:W-:-:S02]  /*a1980*/  SHF.R.U32.HI R6, RZ, 0x8, R9 ;  /* 0x00000008ff067819 */ /* 0x000fc40000011609 */
[----:B--2---:R-:W-:Y:S01]  /*a1990*/  SHF.R.U32.HI R7, RZ, 0x8, R22 ;  /* 0x00000008ff077819 */ /* 0x004fe20000011616 */
[----:B------:R-:W2:Y:S01]  /*a19a0*/  LDL.LU R27, [R1+0x14] ;  /* 0x00001400011b7983 */ /* 0x000ea20000300800 */
[----:B------:R-:W-:Y:S02]  /*a19b0*/  LOP3.LUT R6, R6, 0xffff, RZ, 0xc0, !PT ;  /* 0x0000ffff06067812 */ /* 0x000fe400078ec0ff */
[----:B------:R-:W-:-:S04]  /*a19c0*/  LOP3.LUT R7, R7, 0xffff, RZ, 0xc0, !PT ;  /* 0x0000ffff07077812 */ /* 0x000fc800078ec0ff */
[----:B------:R-:W-:Y:S02]  /*a19d0*/  PRMT R22, R6, 0x3340, R7 ;  /* 0x0000334006167816 */ /* 0x000fe40000000007 */
[----:B------:R-:W-:-:S05]  /*a19e0*/  IADD3 R6, P3, R29, R3, RZ ;  /* 0x000000031d067210 */ /* 0x000fca0007f7e0ff */
[----:B----4-:R-:W-:-:S05]  /*a19f0*/  IMAD.X R7, R23, 0x1, R4, P3 ;  /* 0x0000000117077824 */ /* 0x010fca00018e0604 */
[----:B------:R0:W-:Y:S04]  /*a1a00*/  STL.64 [R1+0x27a0], R6 ;  /* 0x0027a00601007387 */ /* 0x0001e80000100a00 */
[----:B0-----:R-:W4:Y:S01]  /*a1a10*/  LDL.LU.64 R6, [R1+0x3d08] ;  /* 0x003d080001067983 */ /* 0x001f220000300a00 */
[----:B------:R-:W-:Y:S02]  /*a1a20*/  SHF.R.U32.HI R12, RZ, 0x8, R24 ;  /* 0x00000008ff0c7819 */ /* 0x000fe40000011618 */
[----:B------:R-:W-:Y:S02]  /*a1a30*/  IADD3 R24, P3, R29, R5, RZ ;  /* 0x000000051d187210 */ /* 0x000fe40007f7e0ff */
[----:B------:R-:W-:-:S03]  /*a1a40*/  SHF.R.U32.HI R9, RZ, 0x8, R28 ;  /* 0x00000008ff097819 */ /* 0x000fc6000001161c */
[----:B----4-:R-:W-:Y:S01]  /*a1a50*/  IMAD.X R25, R23, 0x1, R7, P3 ;  /* 0x0000000117197824 */ /* 0x010fe200018e0607 */
[----:B------:R-:W-:-:S04]  /*a1a60*/  IADD3 R28, P3, R29, R6, RZ ;  /* 0x000000061d1c7210 */ /* 0x000fc80007f7e0ff */
[----:B------:R0:W-:Y:S01]  /*a1a70*/  STL.64 [R1+0x2798], R24 ;  /* 0x0027981801007387 */ /* 0x0001e20000100a00 */
[----:B------:R-:W-:-:S03]  /*a1a80*/  IMAD.X R29, R23, 0x1, R8, P3 ;  /* 0x00000001171d7824 */ /* 0x000fc600018e0608 */
[----:B0-----:R-:W4:Y:S04]  /*a1a90*/  LDL.LU R25, [R1+0x3d00] ;  /* 0x003d000001197983 */ /* 0x001f280000300800 */
[----:B------:R0:W-:Y:S04]  /*a1aa0*/  STL.64 [R1+0x2790], R28 ;  /* 0x0027901c01007387 */ /* 0x0001e80000100a00 */
[----:B0-----:R-:W3:Y:S01]  /*a1ab0*/  LDL.LU.64 R28, [R1+0x3cf8] ;  /* 0x003cf800011c7983 */ /* 0x001ee20000300a00 */
[----:B------:R-:W-:Y:S02]  /*a1ac0*/  SHF.R.U32.HI R11, RZ, 0x8, R11 ;  /* 0x00000008ff0b7819 */ /* 0x000fe4000001160b */
[----:B------:R-:W-:-:S02]  /*a1ad0*/  LOP3.LUT R12, R12, 0xffff, RZ, 0xc0, !PT ;  /* 0x0000ffff0c0c7812 */ /* 0x000fc400078ec0ff */
[----:B------:R-:W-:-:S04]  /*a1ae0*/  LOP3.LUT R11, R11, 0xffff, RZ, 0xc0, !PT ;  /* 0x0000ffff0b0b7812 */ /* 0x000fc800078ec0ff */
[----:B------:R-:W-:Y:S02]  /*a1af0*/  PRMT R11, R11, 0x3340, R12 ;  /* 0x000033400b0b7816 */ /* 0x000fe4000000000c */
[----:B------:R-:W-:-:S04]  /*a1b00*/  SHF.R.U32.HI R24, RZ, 0x8, R26 ;  /* 0x00000008ff187819 */ /* 0x000fc8000001161a */
[----:B------:R-:W-:-:S04]  /*a1b10*/  LOP3.LUT R24, R24, 0xffff, RZ, 0xc0, !PT ;  /* 0x0000ffff18187812 */ /* 0x000fc800078ec0ff */
[----:B------:R-:W-:Y:S02]  /*a1b20*/  PRMT R26, R24, 0x3340, R0 ;  /* 0x00003340181a7816 */ /* 0x000fe40000000000 */
[----:B--2---:R-:W-:Y:S02]  /*a1b30*/  IADD3 R24, P3, R27, R0, RZ ;  /* 0x000000001b187210 */ /* 0x004fe40007f7e0ff */
[----:B------:R-:W-:Y:S02]  /*a1b40*/  SHF.R.U32.HI R14, RZ, 0x8, R14 ;  /* 0x00000008ff0e7819 */ /* 0x000fe4000001160e */
[----:B----4-:R-:W-:-:S04]  /*a1b50*/  SHF.R.U32.HI R12, RZ, 0x8, R25 ;  /* 0x00000008ff0c7819 */ /* 0x010fc80000011619 */
[----:B------:R-:W-:-:S04]  /*a1b60*/  LOP3.LUT R12, R12, 0xffff, RZ, 0xc0, !PT ;  /* 0x0000ffff0c0c7812 */ /* 0x000fc800078ec0ff */
[----:B------:R-:W-:Y:S02]  /*a1b70*/  PRMT R23, R12, 0x3340, R0 ;  /* 0x000033400c177816 */ /* 0x000fe40000000000 */
[----:B---3--:R-:W-:Y:S02]  /*a1b80*/  SHF.R.U32.HI R12, RZ, 0x8, R29 ;  /* 0x00000008ff0c7819 */ /* 0x008fe4000001161d */
[----:B------:R-:W-:Y:S02]  /*a1b90*/  SHF.R.U32.HI R25, RZ, 0x8, R28 ;  /* 0x00000008ff197819 */ /* 0x000fe4000001161c */
[----:B------:R-:W-:Y:S02]  /*a1ba0*/  LOP3.LUT R12, R12, 0xffff, RZ, 0xc0, !PT ;  /* 0x0000ffff0c0c7812 */ /* 0x000fe400078ec0ff */
[----:B------:R-:W-:Y:S02]  /*a1bb0*/  LOP3.LUT R25, R25, 0xffff, RZ, 0xc0, !PT ;  /* 0x0000ffff19197812 */ /* 0x000fe400078ec0ff */
[----:B------:R-:W-:-:S02]  /*a1bc0*/  SHF.R.S32.HI R29, RZ, 0x1f, R27 ;  /* 0x0000001fff1d7819 */ /* 0x000fc4000001141b */
[----:B------:R-:W-:-:S03]  /*a1bd0*/  PRMT R12, R12, 0x3340, R25 ;  /* 0x000033400c0c7816 */ /* 0x000fc60000000019 */
[----:B------:R-:W-:Y:S01]  /*a1be0*/  IMAD.X R25, R29, 0x1, R2, P3 ;  /* 0x000000011d197824 */ /* 0x000fe200018e0602 */
[----:B------:R-:W-:-:S04]  /*a1bf0*/  LOP3.LUT R28, R14, 0xffff, RZ, 0xc0, !PT ;  /* 0x0000ffff0e1c7812 */ /* 0x000fc800078ec0ff */
[----:B------:R0:W-:Y:S04]  /*a1c00*/  STL.64 [R1+0x2740], R24 ;  /* 0x0027401801007387 */ /* 0x0001e80000100a00 */
[----:B0-----:R-:W2:Y:S04]  /*a1c10*/  LDL.LU.64 R24, [R1+0x3cf0] ;  /* 0x003cf00001187983 */ /* 0x001ea80000300a00 */
[----:B------:R-:W3:Y:S01]  /*a1c20*/  LDL.LU R14, [R1+0x34] ;  /* 0x00003400010e7983 */ /* 0x000ee20000300800 */
[----:B------:R-:W-:-:S04]  /*a1c30*/  LOP3.LUT R9, R9, 0xffff, RZ, 0xc0, !PT ;  /* 0x0000ffff09097812 */ /* 0x000fc800078ec0ff */
[----:B------:R-:W-:-:S04]  /*a1c40*/  PRMT R9, R9, 0x3340, R0 ;  /* 0x0000334009097816 */ /* 0x000fc80000000000 */
[----:B------:R-:W-:Y:S02]  /*a1c50*/  PRMT R11, R11, 0x5410, R9 ;  /* 0x000054100b0b7816 */ /* 0x000fe40000000009 */
[----:B------:R-:W-:Y:S02]  /*a1c60*/  PRMT R22, R22, 0x5410, R23 ;  /* 0x0000541016167816 */ /* 0x000fe40000000017 */
[----:B--2---:R-:W-:Y:S01]  /*a1c70*/  SHF.R.U32.HI R24, RZ, 0x8, R24 ;  /* 0x00000008ff187819 */ /* 0x004fe20000011618 */
[----:B---3--:R0:W-:Y:S03]  /*a1c80*/  STL.64 [R1+0x3ce0], R14 ;  /* 0x003ce00e01007387 */ /* 0x0081e60000100a00 */
[----:B------:R-:W-:-:S04]  /*a1c90*/  LOP3.LUT R24, R24, 0xffff, RZ, 0xc0, !PT ;  /* 0x0000ffff18187812 */ /* 0x000fc800078ec0ff */
[----:B------:R-:W-:Y:S02]  /*a1ca0*/  PRMT R24, R24, 0x3340, R28 ;  /* 0x0000334018187816 */ /* 0x000fe4000000001c */
[----:B------:R-:W2:Y:S04]  /*a1cb0*/  LDL.LU R28, [R1+0x38] ;  /* 0x00003800011c7983 */ /* 0x000ea80000300800 */
[----:B------:R-:W3:Y:S01]  /*a1cc0*/  LDL.LU R9, [R1+0x3cec] ;  /* 0x003cec0001097983 */ /* 0x000ee20000300800 */
[----:B0-----:R-:W-:-:S05]  /*a1cd0*/  IADD3 R14, P3, R27, R3, RZ ;  /* 0x000000031b0e7210 */ /* 0x001fca0007f7e0ff */
[----:B------:R-:W-:-:S05]  /*a1ce0*/  IMAD.X R15, R29, 0x1, R4, P3 ;  /* 0x000000011d0f7824 */ /* 0x000fca00018e0604 */
[----:B------:R0:W-:Y:S04]  /*a1cf0*/  STL.64 [R1+0x2738], R14 ;  /* 0x0027380e01007387 */ /* 0x0001e80000100a00 */
[----:B------:R-:W4:Y:S01]  /*a1d00*/  LDL.LU R23, [R1+0x3ce8] ;  /* 0x003ce80001177983 */ /* 0x000f220000300800 */
[----:B0-----:R-:W-:-:S03]  /*a1d10*/  IADD3 R14, P3, R27, R5, RZ ;  /* 0x000000051b0e7210 */ /* 0x001fc60007f7e0ff */
[----:B------:R0:W-:Y:S02]  /*a1d20*/  STL.64 [R1+0x3cd0], R4 ;  /* 0x003cd00401007387 */ /* 0x0001e40000100a00 */
[----:B------:R-:W-:Y:S01]  /*a1d30*/  IMAD.X R15, R29, 0x1, R7, P3 ;  /* 0x000000011d0f7824 */ /* 0x000fe200018e0607 */
[----:B0-----:R-:W-:-:S04]  /*a1d40*/  IADD3 R4, P3, R27, R6, RZ ;  /* 0x000000061b047210 */ /* 0x001fc80007f7e0ff */
[----:B------:R0:W-:Y:S01]  /*a1d50*/  STL.64 [R1+0x2768], R14 ;  /* 0x0027680e01007387 */ /* 0x0001e20000100a00 */
[----:B------:R-:W-:-:S03]  /*a1d60*/  IMAD.X R5, R29, 0x1, R8, P3 ;  /* 0x000000011d057824 */ /* 0x000fc600018e0608 */
[----:B0-----:R-:W2:Y:S04]  /*a1d70*/  LDL.LU.64 R14, [R1+0x3ce0] ;  /* 0x003ce000010e7983 */ /* 0x001ea80000300a00 */
[----:B------:R-:W2:Y:S04]  /*a1d80*/  LDL.LU R27, [R1+0x3cd8] ;  /* 0x003cd800011b7983 */ /* 0x000ea80000300800 */
[----:B------:R0:W-:Y:S04]  /*a1d90*/  STL.64 [R1+0x2760], R4 ;  /* 0x0027600401007387 */ /* 0x0001e80000100a00 */
[----:B------:R4:W-:Y:S04]  /*a1da0*/  STL.64 [R1+0x3cc8], R20 ;  /* 0x003cc81401007387 */ /* 0x0009e80000100a00 */
[----:B------:R-:W3:Y:S01]  /*a1db0*/  LDL.LU R29, [R1+0xb0] ;  /* 0x0000b000011d7983 */ /* 0x000ee20000300800 */
[----:B------:R-:W-:-:S04]  /*a1dc0*/  SHF.R.U32.HI R25, RZ, 0x8, R25 ;  /* 0x00000008ff197819 */ /* 0x000fc80000011619 */
[----:B------:R-:W-:-:S04]  /*a1dd0*/  LOP3.LUT R25, R25, 0xffff, RZ, 0xc0, !PT ;  /* 0x0000ffff19197812 */ /* 0x000fc800078ec0ff */
[----:B------:R-:W-:Y:S02]  /*a1de0*/  PRMT R25, R25, 0x3340, R0 ;  /* 0x0000334019197816 */ /* 0x000fe40000000000 */
[----:B------:R-:W-:Y:S02]  /*a1df0*/  PRMT R12, R12, 0x5410, R26 ;  /* 0x000054100c0c7816 */ /* 0x000fe4000000001a */
[----:B0-----:R-:W-:Y:S01]  /*a1e00*/  PRMT R4, R24, 0x5410, R25 ;  /* 0x0000541018047816 */ /* 0x001fe20000000019 */
[----:B----4-:R-:W-:Y:S01]  /*a1e10*/  IMAD.MOV.U32 R20, RZ, RZ, R23 ;  /* 0x000000ffff147224 */ /* 0x010fe200078e0017 */
[----:B---3--:R0:W-:Y:S04]  /*a1e20*/  STL [R1+0x3cb4], R29 ;  /* 0x003cb41d01007387 */ /* 0x0081e80000100800 */
[----:B------:R-:W3:Y:S04]  /*a1e30*/  LDL.LU R25, [R1+0xb4] ;  /* 0x0000b40001197983 */ /* 0x000ee80000300800 */
[----:B------:R-:W4:Y:S04]  /*a1e40*/  LDL.LU R26, [R1+0xb8] ;  /* 0x0000b800011a7983 */ /* 0x000f280000300800 */
[----:B------:R-:W2:Y:S04]  /*a1e50*/  LDL.LU R23, [R1+0xbc] ;  /* 0x0000bc0001177983 */ /* 0x000ea80000300800 */
[----:B------:R-:W3:Y:S01]  /*a1e60*/  LDL.LU R24, [R1+0x1310] ;  /* 0x0013100001187983 */ /* 0x000ee20000300800 */
[----:B------:R-:W-:Y:S01]  /*a1e70*/  IMAD.MOV.U32 R21, RZ, RZ, R4 ;  /* 0x000000ffff157224 */ /* 0x000fe200078e0004 */
[----:B------:R-:W-:Y:S01]  /*a1e80*/  PRMT R4, R11, 0x5210, R13 ;  /* 0x000052100b047816 */ /* 0x000fe2000000000d */
[----:B0-----:R-:W-:Y:S01]  /*a1e90*/  IMAD.MOV.U32 R29, RZ, RZ, R22 ;  /* 0x000000ffff1d7224 */ /* 0x001fe200078e0016 */
[----:B----4-:R0:W-:Y:S04]  /*a1ea0*/  STL [R1+0x3cc0], R26 ;  /* 0x003cc01a01007387 */ /* 0x0101e80000100800 */
[----:B---3--:R1:W-:Y:S01]  /*a1eb0*/  STL.64 [R1+0x3cb8], R24 ;  /* 0x003cb81801007387 */ /* 0x0083e20000100a00 */
[----:B0-----:R-:W-:Y:S01]  /*a1ec0*/  IMAD.MOV.U32 R26, RZ, RZ, R9 ;  /* 0x000000ffff1a7224 */ /* 0x001fe200078e0009 */
[----:B--2---:R-:W-:-:S02]  /*a1ed0*/  SHF.R.S32.HI R9, RZ, 0x1f, R28 ;  /* 0x0000001fff097819 */ /* 0x004fc4000001141c */
[----:B------:R-:W2:Y:S04]  /*a1ee0*/  LDL.LU R13, [R1+0x1314] ;  /* 0x00131400010d7983 */ /* 0x000ea80000300800 */
[----:B------:R-:W3:Y:S01]  /*a1ef0*/  LDL.LU R22, [R1+0x1318] ;  /* 0x0013180001167983 */ /* 0x000ee20000300800 */
[----:B-1----:R-:W-:Y:S01]  /*a1f00*/  IMAD.MOV.U32 R24, RZ, RZ, R4 ;  /* 0x000000ffff187224 */ /* 0x002fe200078e0004 */
[----:B------:R-:W-:Y:S02]  /*a1f10*/  IADD3 R4, P3, R28, R0, RZ ;  /* 0x000000001c047210 */ /* 0x000fe40007f7e0ff */
[----:B------:R-:W3:Y:S03]  /*a1f20*/  LDL.LU R11, [R1+0x131c] ;  /* 0x00131c00010b7983 */ /* 0x000ee60000300800 */
[----:B------:R-:W-:-:S05]  /*a1f30*/  IMAD.X R5, R9, 0x1, R2, P3 ;  /* 0x0000000109057824 */ /* 0x000fca00018e0602 */
[----:B------:R0:W-:Y:S04]  /*a1f40*/  STL.64 [R1+0x2758], R4 ;  /* 0x0027580401007387 */ /* 0x0001e80000100a00 */
[----:B0-----:R-:W4:Y:S01]  /*a1f50*/  LDL.LU.64 R4, [R1+0x3cd0] ;  /* 0x003cd00001047983 */ /* 0x001f220000300a00 */
[----:B------:R-:W-:Y:S02]  /*a1f60*/  PRMT R25, R29, 0x5210, R26 ;  /* 0x000052101d197816 */ /* 0x000fe4000000001a */
[----:B------:R-:W-:Y:S02]  /*a1f70*/  PRMT R26, R21, 0x5210, R20 ;  /* 0x00005210151a7816 */ /* 0x000fe40000000014 */
[----:B------:R-:W-:Y:S02]  /*a1f80*/  IADD3 R20, P3, R28, R3, RZ ;  /* 0x000000031c147210 */ /* 0x000fe40007f7e0ff */
[----:B------:R-:W-:-:S05]  /*a1f90*/  PRMT R27, R12, 0x5210, R27 ;  /* 0x000052100c1b7816 */ /* 0x000fca000000001b */
[----:B------:R-:W-:Y:S01]  /*a1fa0*/  STSM.16.M88.4 [R16+0x200], R24 ;  /* 0x0002001810007844 */ /* 0x000fe20000000200 */
[----:B------:R-:W-:Y:S01]  /*a1fb0*/  BAR.SYNC.DEFER_BLOCKING 0x0 ;  /* 0x0000000000007b1d */ /* 0x000fe20000010000 */
[----:B----4-:R-:W-:-:S05]  /*a1fc0*/  IMAD.X R21, R9, 0x1, R4, P3 ;  /* 0x0000000109157824 */ /* 0x010fca00018e0604 */
[----:B------:R0:W-:Y:S02]  /*a1fd0*/  STL.64 [R1+0x2788], R20 ;  /* 0x0027881401007387 */ /* 0x0001e40000100a00 */
[----:B0-----:R-:W-:-:S05]  /*a1fe0*/  IADD3 R20, P3, R28, R5, RZ ;  /* 0x000000051c147210 */ /* 0x001fca0007f7e0ff */
[----:B------:R-:W-:Y:S01]  /*a1ff0*/  IMAD.X R21, R9, 0x1, R7, P3 ;  /* 0x0000000109157824 */ /* 0x000fe200018e0607 */
[----:B------:R-:W-:-:S05]  /*a2000*/  IADD3 R28, P3, R28, R6, RZ ;  /* 0x000000061c1c7210 */ /* 0x000fca0007f7e0ff */
[----:B------:R-:W-:Y:S01]  /*a2010*/  IMAD.X R29, R9, 0x1, R8, P3 ;  /* 0x00000001091d7824 */ /* 0x000fe200018e0608 */
[----:B------:R0:W-:Y:S01]  /*a2020*/  STL.64 [R1+0x27c0], R20 ;  /* 0x0027c01401007387 */ /* 0x0001e20000100a00 */
[----:B------:R-:W-:-:S03]  /*a2030*/  SHF.R.S32.HI R9, RZ, 0x1f, R14 ;  /* 0x0000001fff097819 */ /* 0x000fc6000001140e */
[----:B0-----:R-:W4:Y:S04]  /*a2040*/  LDL.LU.64 R20, [R1+0x3cc8] ;  /* 0x003cc80001147983 */ /* 0x001f280000300a00 */
[----:B------:R0:W-:Y:S04]  /*a2050*/  STL.64 [R1+0x27b8], R28 ;  /* 0x0027b81c01007387 */ /* 0x0001e80000100a00 */
[----:B------:R-:W2:Y:S04]  /*a2060*/  LDL.LU R26, [R1+0x3cc0] ;  /* 0x003cc000011a7983 */ /* 0x000ea80000300800 */
[----:B------:R-:W3:Y:S01]  /*a2070*/  LDL.LU.64 R24, [R1+0x3cb8] ;  /* 0x003cb80001187983 */ /* 0x000ee20000300a00 */
[----:B0-----:R-:W-:-:S03]  /*a2080*/  IADD3 R28, P3, R14, R0, RZ ;  /* 0x000000000e1c7210 */ /* 0x001fc60007f7e0ff */
[----:B------:R-:W-:Y:S02]  /*a2090*/  STL [R1+0x3c74], R16 ;  /* 0x003c741001007387 */ /* 0x000fe40000100800 */
[----:B------:R-:W-:-:S05]  /*a20a0*/  IMAD.X R29, R9, 0x1, R2, P3 ;  /* 0x00000001091d7824 */ /* 0x000fca00018e0602 */
[----:B------:R0:W-:Y:S04]  /*a20b0*/  STL.64 [R1+0x2750], R28 ;  /* 0x0027501c01007387 */ /* 0x0001e80000100a00 */
[----:B0-----:R-:W3:Y:S01]  /*a20c0*/  LDL.LU R29, [R1+0x3cb4] ;  /* 0x003cb400011d7983 */ /* 0x001ee20000300800 */
[----:B--2---:R-:W-:Y:S02]  /*a20d0*/  F2FP.SATFINITE.E4M3.F32.PACK_AB_MERGE_C R16, R23, R26, RZ ;  /* 0x0000001a1710723e */ /* 0x004fe400048070ff */
[----:B------:R-:W-:-:S05]  /*a20e0*/  IADD3 R26, P3, R14, R3, RZ ;  /* 0x000000030e1a7210 */ /* 0x000fca0007f7e0ff */
[----:B------:R-:W-:Y:S01]  /*a20f0*/  IMAD.X R27, R9, 0x1, R4, P3 ;  /* 0x00000001091b7824 */ /* 0x000fe200018e0604 */
[----:B---3--:R-:W-:-:S05]  /*a2100*/  F2FP.SATFINITE.E4M3.F32.PACK_AB_MERGE_C R12, R25, R29, RZ ;  /* 0x0000001d190c723e */ /* 0x008fca00048070ff */
[----:B------:R0:W-:Y:S04]  /*a2110*/  STL [R1+0x2d0], R12 ;  /* 0x0002d00c01007387 */ /* 0x0001e80000100800 */
[----:B------:R-:W-:Y:S04]  /*a2120*/  STL [R1+0x3cb0], R15 ;  /* 0x003cb00f01007387 */ /* 0x000fe80000100800 */
[----:B------:R-:W-:Y:S01]  /*a2130*/  STL [R1+0x3c7c], R16 ;  /* 0x003c7c1001007387 */ /* 0x000fe20000100800 */
[----:B0-----:R-:W-:-:S03]  /*a2140*/  IADD3 R12, P3, R14, R5, RZ ;  /* 0x000000050e0c7210 */ /* 0x001fc60007f7e0ff */
[----:B------:R0:W-:Y:S02]  /*a2150*/  STL.64 [R1+0x2730], R26 ;  /* 0x0027301a01007387 */ /* 0x0001e40000100a00 */
[----:B0-----:R-:W-:Y:S02]  /*a2160*/  F2FP.SATFINITE.E4M3.F32.PACK_AB_MERGE_C R27, R13, R24, RZ ;  /* 0x000000180d1b723e */ /* 0x001fe400048070ff */
[----:B------:R-:W-:Y:S01]  /*a2170*/  F2FP.SATFINITE.E4M3.F32.PACK_AB_MERGE_C R26, R11, R22, RZ ;  /* 0x000000160b1a723e */ /* 0x000fe200048070ff */
[----:B------:R-:W-:Y:S02]  /*a2180*/  IMAD.X R13, R9, 0x1, R7, P3 ;  /* 0x00000001090d7824 */ /* 0x000fe400018e0607 */
[----:B------:R0:W-:Y:S04]  /*a2190*/  STL [R1+0x3c78], R27 ;  /* 0x003c781b01007387 */ /* 0x0001e80000100800 */
[----:B------:R-:W-:Y:S04]  /*a21a0*/  STL [R1+0x3c80], R26 ;  /* 0x003c801a01007387 */ /* 0x000fe80000100800 */
[----:B------:R1:W-:Y:S01]  /*a21b0*/  STL.64 [R1+0x3ca8], R4 ;  /* 0x003ca80401007387 */ /* 0x0003e20000100a00 */
[----:B------:R-:W-:-:S03]  /*a21c0*/  IADD3 R14, P3, R14, R6, RZ ;  /* 0x000000060e0e7210 */ /* 0x000fc60007f7e0ff */
[----:B0-----:R-:W2:Y:S04]  /*a21d0*/  LDL.LU R27, [R1+0xad4] ;  /* 0x000ad400011b7983 */ /* 0x001ea80000300800 */
[----:B-1----:R-:W3:Y:S04]  /*a21e0*/  LDL.LU R4, [R1+0xad8] ;  /* 0x000ad80001047983 */ /* 0x002ee80000300800 */
[----:B------:R-:W-:Y:S04]  /*a21f0*/  STL.64 [R1+0x2710], R12 ;  /* 0x0027100c01007387 */ /* 0x000fe80000100a00 */
[----:B------:R-:W3:Y:S04]  /*a2200*/  LDL.LU R29, [R1+0xadc] ;  /* 0x000adc00011d7983 */ /* 0x000ee80000300800 */
[----:B------:R-:W4:Y:S01]  /*a2210*/  LDL.LU R5, [R1+0xa00] ;  /* 0x000a000001057983 */ /* 0x000f220000300800 */
[----:B------:R-:W-:-:S03]  /*a2220*/  IMAD.X R15, R9, 0x1, R8, P3 ;  /* 0x00000001090f7824 */ /* 0x000fc600018e0608 */
[----:B------:R-:W4:Y:S04]  /*a2230*/  LDL.LU R25, [R1+0xa04] ;  /* 0x000a040001197983 */ /* 0x000f280000300800 */
[----:B------:R-:W4:Y:S04]  /*a2240*/  LDL.LU R23, [R1+0xa0c] ;  /* 0x000a0c0001177983 */ /* 0x000f280000300800 */
[----:B------:R-:W4:Y:S04]  /*a2250*/  LDL.LU R28, [R1+0x784] ;  /* 0x00078400011c7983 */ /* 0x000f280000300800 */
[----:B------:R0:W-:Y:S04]  /*a2260*/  STL.64 [R1+0x3ca0], R6 ;  /* 0x003ca00601007387 */ /* 0x0001e80000100a00 */
[----:B0-----:R-:W4:Y:S04]  /*a2270*/  LDL.LU R6, [R1+0xa08] ;  /* 0x000a080001067983 */ /* 0x001f280000300800 */
[----:B------:R-:W4:Y:S04]  /*a2280*/  LDL.LU R7, [R1+0x780] ;  /* 0x0007800001077983 */ /* 0x000f280000300800 */
[----:B------:R-:W4:Y:S04]  /*a2290*/  LDL.LU R12, [R1+0x78c] ;  /* 0x00078c00010c7983 */ /* 0x000f280000300800 */
[----:B------:R-:W4:Y:S04]  /*a22a0*/  LDL.LU R24, [R1+0x6c4] ;  /* 0x0006c40001187983 */ /* 0x000f280000300800 */
[----:B------:R0:W-:Y:S04]  /*a22b0*/  STL.64 [R1+0x2708], R14 ;  /* 0x0027080e01007387 */ /* 0x0001e80000100a00 */
[----:B0-----:R-:W2:Y:S02]  /*a22c0*/  LDL.LU R15, [R1+0x3cb0] ;  /* 0x003cb000010f7983 */ /* 0x001ea40000300800 */
[----:B--2---:R-:W-:-:S05]  /*a22d0*/  IMAD.MOV.U32 R11, RZ, RZ, R15 ;  /* 0x000000ffff0b7224 */ /* 0x004fca00078e000f */
[----:B------:R0:W-:Y:S04]  /*a22e0*/  STL [R1+0x3c90], R11 ;  /* 0x003c900b01007387 */ /* 0x0001e80000100800 */
[----:B0-----:R-:W2:Y:S04]  /*a22f0*/  LDL.LU R11, [R1+0xad0] ;  /* 0x000ad000010b7983 */ /* 0x001ea80000300800 */
[----:B------:R-:W4:Y:S04]  /*a2300*/  LDL.LU R26, [R1+0x6c8] ;  /* 0x0006c800011a7983 */ /* 0x000f280000300800 */
[----:B------:R-:W4:Y:S04]  /*a2310*/  LDL.LU R22, [R1+0x6cc] ;  /* 0x0006cc0001167983 */ /* 0x000f280000300800 */
[----:B------:R-:W3:Y:S04]  /*a2320*/  LDL.LU R16, [R1+0x450] ;  /* 0x0004500001107983 */ /* 0x000ee80000300800 */
[----:B---3--:R0:W-:Y:S04]  /*a2330*/  STL.64 [R1+0x3c88], R16 ;  /* 0x003c881001007387 */ /* 0x0081e80000100a00 */
[----:B0-----:R-:W3:Y:S04]  /*a2340*/  LDL.LU R16, [R1+0x6c0] ;  /* 0x0006c00001107983 */ /* 0x001ee80000300800 */
[----:B------:R-:W3:Y:S04]  /*a2350*/  LDL.LU R17, [R1+0x30] ;  /* 0x0000300001117983 */ /* 0x000ee80000300800 */
[----:B------:R-:W3:Y:S04]  /*a2360*/  LDL.LU R15, [R1+0x454] ;  /* 0x00045400010f7983 */ /* 0x000ee80000300800 */
[----:B------:R-:W3:Y:S01]  /*a2370*/  LDL.LU R14, [R1+0x45c] ;  /* 0x00045c00010e7983 */ /* 0x000ee20000300800 */
[----:B--2---:R-:W-:-:S02]  /*a2380*/  F2FP.SATFINITE.E4M3.F32.PACK_AB_MERGE_C R27, R27, R11, RZ ;  /* 0x0000000b1b1b723e */ /* 0x004fc400048070ff */
[----:B------:R-:W-:Y:S02]  /*a2390*/  F2FP.SATFINITE.E4M3.F32.PACK_AB_MERGE_C R29, R29, R4, RZ ;  /* 0x000000041d1d723e */ /* 0x000fe400048070ff */
[----:B----4-:R-:W-:Y:S02]  /*a23a0*/  F2FP.SATFINITE.E4M3.F32.PACK_AB_MERGE_C R25, R25, R5, RZ ;  /* 0x000000051919723e */ /* 0x010fe400048070ff */
[----:B---3--:R-:W-:Y:S02]  /*a23b0*/  SHF.R.S32.HI R11, RZ, 0x1f, R17 ;  /* 0x0000001fff0b7819 */ /* 0x008fe40000011411 */
[----:B------:R-:W-:-:S05]  /*a23c0*/  IADD3 R4, P3, R17, R0, RZ ;  /* 0x0000000011047210 */ /* 0x000fca0007f7e0ff */
[----:B------:R-:W-:Y:S01]  /*a23d0*/  IMAD.X R5, R11, 0x1, R2, P3 ;  /* 0x000000010b057824 */ /* 0x000fe200018e0602 */
[----:B------:R0:W-:Y:S04]  /*a23e0*/  STL.64 [R1+0x3c98], R14 ;  /* 0x003c980e01007387 */ /* 0x0001e80000100a00 */
[----:B0-----:R-:W2:Y:S04]  /*a23f0*/  LDL.LU R15, [R1+0x788] ;  /* 0x00078800010f7983 */ /* 0x001ea80000300800 */
[----:B------:R-:W3:Y:S04]  /*a2400*/  LDL.LU R13, [R1+0x394] ;  /* 0x00039400010d7983 */ /* 0x000ee80000300800 */
[----:B------:R-:W4:Y:S04]  /*a2410*/  LDL.LU R9, [R1+0x39c] ;  /* 0x00039c0001097983 */ /* 0x000f280000300800 */
[----:B------:R0:W-:Y:S04]  /*a2420*/  STL.64 [R1+0x26d8], R4 ;  /* 0x0026d80401007387 */ /* 0x0001e80000100a00 */
[----:B0-----:R-:W2:Y:S01]  /*a2430*/  LDL.LU.64 R4, [R1+0x3ca8] ;  /* 0x003ca80001047983 */ /* 0x001ea20000300a00 */
[----:B------:R-:W-:-:S02]  /*a2440*/  F2FP.SATFINITE.E4M3.F32.PACK_AB_MERGE_C R23, R23, R6, RZ ;  /* 0x000000061717723e */ /* 0x000fc400048070ff */
[----:B------:R-:W-:Y:S02]  /*a2450*/  IADD3 R6, P3, R17, R3, RZ ;  /* 0x0000000311067210 */ /* 0x000fe40007f7e0ff */
[----:B------:R-:W-:-:S03]  /*a2460*/  F2FP.SATFINITE.E4M3.F32.PACK_AB_MERGE_C R28, R28, R7, RZ ;  /* 0x000000071c1c723e */ /* 0x000fc600048070ff */
[----:B--2---:R-:W-:-:S05]  /*a2470*/  IMAD.X R7, R11, 0x1, R4, P3 ;  /* 0x000000010b077824 */ /* 0x004fca00018e0604 */
[----:B------:R0:W-:Y:S04]  /*a2480*/  STL.64 [R1+0x26b8], R6 ;  /* 0x0026b80601007387 */ /* 0x0001e80000100a00 */
[----:B0-----:R-:W2:Y:S01]  /*a2490*/  LDL.LU.64 R6, [R1+0x3ca0] ;  /* 0x003ca00001067983 */ /* 0x001ea20000300a00 */
[----:B------:R-:W-:Y:S02]  /*a24a0*/  IADD3 R14, P3, R17, R5, RZ ;  /* 0x00000005110e7210 */ /* 0x000fe40007f7e0ff */
[----:B------:R-:W-:Y:S02]  /*a24b0*/  F2FP.SATFINITE.E4M3.F32.PACK_AB_MERGE_C R12, R12, R15, RZ ;  /* 0x0000000f0c0c723e */ /* 0x000fe400048070ff */
[----:B------:R-:W-:Y:S01]  /*a24c0*/  F2FP.SATFINITE.E4M3.F32.PACK_AB_MERGE_C R24, R24, R16, RZ ;  /* 0x000000101818723e */ /* 0x000fe200048070ff */
[----:B------:R0:W-:Y:S04]  /*a24d0*/  STL.64 [R1+0x3c50], R4 ;  /* 0x003c500401007387 */ /* 0x0001e80000100a00 */
[----:B0-----:R-:W4:Y:S04]  /*a24e0*/  LDL.LU R4, [R1+0x398] ;  /* 0x0003980001047983 */ /* 0x001f280000300800 */
[----:B------:R-:W4:Y:S01]  /*a24f0*/  LDL.LU R5, [R1+0x2d0] ;  /* 0x0002d00001057983 */ /* 0x000f220000300800 */
[----:B--2---:R-:W-:Y:S01]  /*a2500*/  IMAD.X R15, R11, 0x1, R7, P3 ;  /* 0x000000010b0f7824 */ /* 0x004fe200018e0607 */
[----:B------:R-:W-:Y:S01]  /*a2510*/  IADD3 R16, P3, R17, R6, RZ ;  /* 0x0000000611107210 */ /* 0x000fe20007f7e0ff */
[----:B------:R-:W-:-:S03]  /*a2520*/  IMAD.MOV.U32 R17, RZ, RZ, R11 ;  /* 0x000000ffff117224 */ /* 0x000fc600078e000b */
[----:B------:R0:W-:Y:S01]  /*a2530*/  STL.64 [R1+0x26a8], R14 ;  /* 0x0026a80e01007387 */ /* 0x0001e20000100a00 */
[----:B------:R-:W-:-:S03]  /*a2540*/  IMAD.X R17, R17, 0x1, R8, P3 ;  /* 0x0000000111117824 */ /* 0x000fc600018e0608 */
[----:B0-----:R-:W2:Y:S04]  /*a2550*/  LDL.LU.64 R14, [R1+0x3c98] ;  /* 0x003c9800010e7983 */ /* 0x001ea80000300a00 */
[----:B------:R-:W4:Y:S04]  /*a2560*/  LDL.LU R11, [R1+0x3c90] ;  /* 0x003c9000010b7983 */ /* 0x000f280000300800 */
[----:B------:R0:W-:Y:S04]  /*a2570*/  STL.64 [R1+0x3c58], R6 ;  /* 0x003c580601007387 */ /* 0x0001e80000100a00 */
[----:B0-----:R-:W4:Y:S04]  /*a2580*/  LDL.LU R6, [R1+0x458] ;  /* 0x0004580001067983 */ /* 0x001f280000300800 */
[----:B------:R-:W3:Y:S04]  /*a2590*/  LDL.LU R7, [R1+0x390] ;  /* 0x0003900001077983 */ /* 0x000ee80000300800 */
[----:B------:R0:W-:Y:S04]  /*a25a0*/  STL.64 [R1+0x26a0], R16 ;  /* 0x0026a01001007387 */ /* 0x0001e80000100a00 */
[----:B0-----:R-:W2:Y:S01]  /*a25b0*/  LDL.LU.64 R16, [R1+0x3c88] ;  /* 0x003c880001107983 */ /* 0x001ea20000300a00 */
[----:B------:R-:W-:-:S03]  /*a25c0*/  F2FP.SATFINITE.E4M3.F32.PACK_AB_MERGE_C R22, R22, R26, RZ ;  /* 0x0000001a1616723e */ /* 0x000fc600048070ff */
[----:B------:R-:W4:Y:S01]  /*a25d0*/  LDL.LU R26, [R1+0x3c80] ;  /* 0x003c8000011a7983 */ /* 0x000f220000300800 */
[----:B---3--:R-:W-:Y:S02]  /*a25e0*/  F2FP.SATFINITE.E4M3.F32.PACK_AB_MERGE_C R13, R13, R7, RZ ;  /* 0x000000070d0d723e */ /* 0x008fe400048070ff */
[----:B--2---:R-:W-:Y:S02]  /*a25f0*/  F2FP.SATFINITE.E4M3.F32.PACK_AB_MERGE_C R15, R15, R16, RZ ;  /* 0x000000100f0f723e */ /* 0x004fe400048070ff */
[----:B------:R-:W2:Y:S01]  /*a2600*/  LDL.LU R16, [R1+0x3c7c] ;  /* 0x003c7c0001107983 */ /* 0x000ea20000300800 */
[----:B------:R-:W-:-:S03]  /*a2610*/  LOP3.LUT R7, R27, 0xffff, RZ, 0xc0, !PT ;  /* 0x0000ffff1b077812 */ /* 0x000fc600078ec0ff */
[----:B------:R-:W3:Y:S01]  /*a2620*/  LDL.LU R27, [R1+0x3c78] ;  /* 0x003c7800011b7983 */ /* 0x000ee20000300800 */
[----:B----4-:R-:W-:Y:S02]  /*a2630*/  F2FP.SATFINITE.E4M3.F32.PACK_AB_MERGE_C R9, R9, R4, RZ ;  /* 0x000000040909723e */ /* 0x010fe400048070ff */
[----:B------:R-:W-:Y:S02]  /*a2640*/  LOP3.LUT R4, R5, 0xffff, RZ, 0xc0, !PT ;  /* 0x0000ffff05047812 */ /* 0x000fe400078ec0ff */
[----:B------:R-:W-:Y:S02]  /*a2650*/  LOP3.LUT R28, R28, 0xffff, RZ, 0xc0, !PT ;  /* 0x0000ffff1c1c7812 */ /* 0x000fe400078ec0ff */
[----:B------:R-:W-:Y:S02]  /*a2660*/  F2FP.SATFINITE.E4M3.F32.PACK_AB_MERGE_C R14, R14, R6, RZ ;  /* 0x000000060e0e723e */ /* 0x000fe400048070ff */
[----:B------:R-:W-:Y:S02]  /*a2670*/  LOP3.LUT R6, R12, 0xffff, RZ, 0xc0, !PT ;  /* 0x0000ffff0c067812 */ /* 0x000fe400078ec0ff */
[----:B------:R-:W-:-:S02]  /*a2680*/  LOP3.LUT R24, R24, 0xffff, RZ, 0xc0, !PT ;  /* 0x0000ffff18187812 */ /* 0x000fc400078ec0ff */
[----:B------:R-:W-:Y:S02]  /*a2690*/  LOP3.LUT R25, R25, 0xffff, RZ, 0xc0, !PT ;  /* 0x0000ffff19197812 */ /* 0x000fe400078ec0ff */
[----:B------:R-:W-:Y:S02]  /*a26a0*/  LOP3.LUT R22, R22, 0xffff, RZ, 0xc0, !PT ;  /* 0x0000ffff16167812 */ /* 0x000fe400078ec0ff */
[----:B------:R-:W-:Y:S02]  /*a26b0*/  LOP3.LUT R23, R23, 0xffff, RZ, 0xc0, !PT ;  /* 0x0000ffff17177812 */ /* 0x000fe400078ec0ff */
[----:B--2---:R-:W-:Y:S02]  /*a26c0*/  LOP3.LUT R5, R16, 0xffff, RZ, 0xc0, !PT ;  /* 0x0000ffff10057812 */ /* 0x004fe400078ec0ff */
[----:B------:R-:W2:Y:S04]  /*a26d0*/  LDL.LU R16, [R1+0x3c74] ;  /* 0x003c740001107983 */ /* 0x000ea80000300800 */
[----:B------:R0:W-:Y:S04]  /*a26e0*/  STL [R1+0x394], R4 ;  /* 0x0003940401007387 */ /* 0x0001e80000100800 */
[----:B------:R-:W-:Y:S04]  /*a26f0*/  STL [R1+0x398], R28 ;  /* 0x0003981c01007387 */ /* 0x000fe80000100800 */
[----:B------:R-:W4:Y:S01]  /*a2700*/  LDL.LU R12, [R1+0x3c70] ;  /* 0x003c7000010c7983 */ /* 0x000f220000300800 */
[----:B0-----:R-:W-:-:S03]  /*a2710*/  PRMT R4, R4, 0x3340, R7 ;  /* 0x0000334004047816 */ /* 0x001fc60000000007 */
[----:B------:R0:W-:Y:S04]  /*a2720*/  STL [R1+0x2e4], R7 ;  /* 0x0002e40701007387 */ /* 0x0001e80000100800 */
[----:B------:R1:W-:Y:S01]  /*a2730*/  STL [R1+0x390], R5 ;  /* 0x0003900501007387 */ /* 0x0003e20000100800 */
[----:B0-----:R-:W-:-:S03]  /*a2740*/  LOP3.LUT R7, R29, 0xffff, RZ, 0xc0, !PT ;  /* 0x0000ffff1d077812 */ /* 0x001fc600078ec0ff */
[----:B------:R0:W-:Y:S01]  /*a2750*/  STL [R1+0x3a4], R6 ;  /* 0x0003a40601007387 */ /* 0x0001e20000100800 */
[----:B-1----:R-:W-:Y:S02]  /*a2760*/  PRMT R5, R5, 0x3340, R7 ;  /* 0x0000334005057816 */ /* 0x002fe40000000007 */
[----:B0-----:R-:W-:Y:S01]  /*a2770*/  PRMT R6, R6, 0x3340, R0 ;  /* 0x0000334006067816 */ /* 0x001fe20000000000 */
[----:B------:R0:W-:Y:S03]  /*a2780*/  STL [R1+0x2e0], R7 ;  /* 0x0002e00701007387 */ /* 0x0001e60000100800 */
[----:B------:R-:W-:Y:S02]  /*a2790*/  PRMT R5, R5, 0x5410, R6 ;  /* 0x0000541005057816 */ /* 0x000fe40000000006 */
[----:B---3--:R-:W-:Y:S02]  /*a27a0*/  LOP3.LUT R6, R27, 0xffff, RZ, 0xc0, !PT ;  /* 0x0000ffff1b067812 */ /* 0x008fe400078ec0ff */
[----:B------:R-:W-:-:S02]  /*a27b0*/  PRMT R28, R28, 0x3340, R0 ;  /* 0x000033401c1c7816 */ /* 0x000fc40000000000 */
[----:B0-----:R-:W-:Y:S01]  /*a27c0*/  LOP3.LUT R7, R26, 0xffff, RZ, 0xc0, !PT ;  /* 0x0000ffff1a077812 */ /* 0x001fe200078ec0ff */
[----:B------:R0:W-:Y:S01]  /*a27d0*/  STL [R1+0x2e8], R6 ;  /* 0x0002e80601007387 */ /* 0x0001e20000100800 */
[----:B------:R-:W-:-:S03]  /*a27e0*/  PRMT R4, R4, 0x5410, R28 ;  /* 0x0000541004047816 */ /* 0x000fc6000000001c */
[----:B------:R-:W-:Y:S01]  /*a27f0*/  STL [R1+0x3a0], R24 ;  /* 0x0003a01801007387 */ /* 0x000fe20000100800 */
[----:B------:R-:W-:-:S03]  /*a2800*/  LOP3.LUT R28, R15, 0xffff, RZ, 0xc0, !PT ;  /* 0x0000ffff0f1c7812 */ /* 0x000fc600078ec0ff */
[----:B------:R-:W-:Y:S01]  /*a2810*/  STL [R1+0x2dc], R25 ;  /* 0x0002dc1901007387 */ /* 0x000fe20000100800 */
[----:B------:R-:W-:-:S03]  /*a2820*/  LOP3.LUT R27, R14, 0xffff, RZ, 0xc0, !PT ;  /* 0x0000ffff0e1b7812 */ /* 0x000fc600078ec0ff */
[----:B------:R1:W-:Y:S01]  /*a2830*/  STL [R1+0x39c], R7 ;  /* 0x00039c0701007387 */ /* 0x0003e20000100800 */
[----:B0-----:R-:W-:-:S03]  /*a2840*/  PRMT R6, R6, 0x3340, R25 ;  /* 0x0000334006067816 */ /* 0x001fc60000000019 */
[----:B------:R0:W-:Y:S01]  /*a2850*/  STL [R1+0x3a8], R22 ;  /* 0x0003a81601007387 */ /* 0x0001e20000100800 */
[----:B------:R-:W-:-:S03]  /*a2860*/  LOP3.LUT R26, R13, 0xffff, RZ, 0xc0, !PT ;  /* 0x0000ffff0d1a7812 */ /* 0x000fc600078ec0ff */
[----:B------:R3:W-:Y:S01]  /*a2870*/  STL [R1+0x2ec], R23 ;  /* 0x0002ec1701007387 */ /* 0x0007e20000100800 */
[----:B-1----:R-:W-:-:S03]  /*a2880*/  PRMT R7, R7, 0x3340, R23 ;  /* 0x0000334007077816 */ /* 0x002fc60000000017 */
[----:B------:R-:W2:Y:S01]  /*a2890*/  LDL.LU R29, [R1+0x1240] ;  /* 0x00124000011d7983 */ /* 0x000ea20000300800 */
[----:B0-----:R-:W-:-:S03]  /*a28a0*/  PRMT R22, R22, 0x3340, R0 ;  /* 0x0000334016167816 */ /* 0x001fc60000000000 */
[----:B------:R-:W2:Y:S04]  /*a28b0*/  LDL.LU R25, [R1+0x1244] ;  /* 0x0012440001197983 */ /* 0x000ea80000300800 */
[----:B---3--:R-:W3:Y:S04]  /*a28c0*/  LDL.LU R23, [R1+0x1248] ;  /* 0x0012480001177983 */ /* 0x008ee80000300800 */
[----:B------:R-:W-:Y:S01]  /*a28d0*/  STL [R1+0x458], R28 ;  /* 0x0004581c01007387 */ /* 0x000fe20000100800 */
[----:B------:R-:W-:-:S03]  /*a28e0*/  PRMT R7, R7, 0x5410, R22 ;  /* 0x0000541007077816 */ /* 0x000fc60000000016 */
[----:B------:R-:W2:Y:S04]  /*a28f0*/  LDL.LU R15, [R1+0x124c] ;  /* 0x00124c00010f7983 */ /* 0x000ea80000300800 */
[----:B------:R-:W-:Y:S04]  /*a2900*/  STL [R1+0x454], R27 ;  /* 0x0004541b01007387 */ /* 0x000fe80000100800 */
[----:B------:R-:W-:Y:S04]  /*a2910*/  STL [R1+0x450], R26 ;  /* 0x0004501a01007387 */ /* 0x000fe80000100800 */
[----:B------:R-:W2:Y:S04]  /*a2920*/  LDL.LU R13, [R1+0xb90] ;  /* 0x000b9000010d7983 */ /* 0x000ea80000300800 */
[----:B------:R-:W3:Y:S01]  /*a2930*/  LDL.LU R22, [R1+0xb94] ;  /* 0x000b940001167983 */ /* 0x000ee20000300800 */
[----:B------:R-:W-:-:S04]  /*a2940*/  PRMT R24, R24, 0x3340, R0 ;  /* 0x0000334018187816 */ /* 0x000fc80000000000 */
[----:B------:R-:W-:Y:S02]  /*a2950*/  PRMT R6, R6, 0x5410, R24 ;  /* 0x0000541006067816 */ /* 0x000fe40000000018 */
[----:B------:R-:W-:Y:S01]  /*a2960*/  LOP3.LUT R24, R9, 0xffff, RZ, 0xc0, !PT ;  /* 0x0000ffff09187812 */ /* 0x000fe200078ec0ff */
[----:B---3--:R-:W-:Y:S04]  /*a2970*/  STL.64 [R1+0x3c68], R22 ;  /* 0x003c681601007387 */ /* 0x008fe80000100a00 */
[----:B------:R-:W-:Y:S04]  /*a2980*/  STL.64 [R1+0x3c60], R20 ;  /* 0x003c601401007387 */ /* 0x000fe80000100a00 */
[----:B----4-:R-:W0:Y:S04]  /*a2990*/  LDS.128 R20, [R12] ;  /* 0x000000000c147984 */ /* 0x010e280000000c00 */
[----:B------:R-:W3:Y:S04]  /*a29a0*/  LDL.LU R9, [R1+0xb98] ;  /* 0x000b980001097983 */ /* 0x000ee80000300800 */
[----:B------:R-:W3:Y:S04]  /*a29b0*/  LDL.LU R14, [R1+0xb9c] ;  /* 0x000b9c00010e7983 */ /* 0x000ee80000300800 */
[----:B0-----:R-:W-:Y:S04]  /*a29c0*/  STL.64 [R1+0x600], R20 ;  /* 0x0006001401007387 */ /* 0x001fe80000100a00 */
[----:B------:R-:W-:Y:S04]  /*a29d0*/  STL.64 [R1+0x608], R22 ;  /* 0x0006081601007387 */ /* 0x000fe80000100a00 */
[----:B------:R-:W0:Y:S04]  /*a29e0*/  LDS.128 R20, [R12+0x400] ;  /* 0x000400000c147984 */ /* 0x000e280000000c00 */
[----:B0-----:R-:W-:Y:S04]  /*a29f0*/  STL.64 [R1+0x610], R20 ;  /* 0x0006101401007387 */ /* 0x001fe80000100a00 */
[----:B------:R0:W-:Y:S04]  /*a2a00*/  STL.64 [R1+0x618], R22 ;  /* 0x0006181601007387 */ /* 0x0001e80000100a00 */
[----:B0-----:R-:W4:Y:S01]  /*a2a10*/  LDL.LU.64 R22, [R1+0x3c68] ;  /* 0x003c680001167983 */ /* 0x001f220000300a00 */
[----:B------:R-:W-:-:S02]  /*a2a20*/  PRMT R4, R4, 0x4210, R28 ;  /* 0x0000421004047816 */ /* 0x000fc4000000001c */
[----:B------:R-:W-:Y:S01]  /*a2a30*/  PRMT R5, R5, 0x4210, R27 ;  /* 0x0000421005057816 */ /* 0x000fe2000000001b */
[----:B------:R-:W3:Y:S01]  /*a2a40*/  LDL.LU.64 R20, [R1+0x3c60] ;  /* 0x003c600001147983 */ /* 0x000ee20000300a00 */
[----:B------:R-:W-:Y:S02]  /*a2a50*/  PRMT R6, R6, 0x4210, R26 ;  /* 0x0000421006067816 */ /* 0x000fe4000000001a */
[----:B------:R-:W-:Y:S01]  /*a2a60*/  PRMT R7, R7, 0x4210, R24 ;  /* 0x0000421007077816 */ /* 0x000fe20000000018 */
[----:B------:R-:W-:Y:S06]  /*a2a70*/  BAR.SYNC.DEFER_BLOCKING 0x0 ;  /* 0x0000000000007b1d */ /* 0x000fec0000010000 */
[----:B------:R-:W-:Y:S04]  /*a2a80*/  STL [R1+0x3bc4], R12 ;  /* 0x003bc40c01007387 */ /* 0x000fe80000100800 */
[----:B--2---:R0:W-:Y:S04]  /*a2a90*/  STSM.16.M88.4 [R16], R4 ;  /* 0x0000000410007844 */ /* 0x0041e80000000200 */
[----:B0-----:R-:W2:Y:S01]  /*a2aa0*/  LDL.LU.64 R6, [R1+0x3c58] ;  /* 0x003c580001067983 */ /* 0x001ea20000300a00 */
[----:B------:R-:W-:-:S03]  /*a2ab0*/  F2FP.SATFINITE.E4M3.F32.PACK_AB_MERGE_C R4, R25, R29, RZ ;  /* 0x0000001d1904723e */ /* 0x000fc600048070ff */
[----:B------:R-:W3:Y:S04]  /*a2ac0*/  LDL.LU R28, [R1+0x934] ;  /* 0x00093400011c7983 */ /* 0x000ee80000300800 */
[----:B------:R-:W2:Y:S04]  /*a2ad0*/  LDL.LU R27, [R1+0x938] ;  /* 0x00093800011b7983 */ /* 0x000ea80000300800 */
[----:B------:R-:W2:Y:S04]  /*a2ae0*/  LDL.LU R26, [R1+0x93c] ;  /* 0x00093c00011a7983 */ /* 0x000ea80000300800 */
[----:B------:R0:W-:Y:S01]  /*a2af0*/  STL [R1+0x3c10], R16 ;  /* 0x003c101001007387 */ /* 0x0001e20000100800 */
[----:B------:R-:W-:-:S03]  /*a2b00*/  SHF.R.S32.HI R25, RZ, 0x1f, R11 ;  /* 0x0000001fff197819 */ /* 0x000fc6000001140b */
[----:B0-----:R-:W3:Y:S04]  /*a2b10*/  LDL.LU R16, [R1+0x930] ;  /* 0x0009300001107983 */ /* 0x001ee80000300800 */
[----:B------:R-:W-:Y:S04]  /*a2b20*/  STL [R1+0x3bc8], R24 ;  /* 0x003bc81801007387 */ /* 0x000fe80000100800 */
[----:B------:R0:W-:Y:S02]  /*a2b30*/  STL [R1+0x208], R4 ;  /* 0x0002080401007387 */ /* 0x0001e40000100800 */
[----:B0-----:R-:W-:-:S05]  /*a2b40*/  IADD3 R4, P3, R11, R0, RZ ;  /* 0x000000000b047210 */ /* 0x001fca0007f7e0ff */
[----:B------:R-:W-:Y:S01]  /*a2b50*/  IMAD.X R5, R25, 0x1, R2, P3 ;  /* 0x0000000119057824 */ /* 0x000fe200018e0602 */
[----:B----4-:R-:W-:-:S05]  /*a2b60*/  F2FP.SATFINITE.E4M3.F32.PACK_AB_MERGE_C R15, R15, R23, RZ ;  /* 0x000000170f0f723e */ /* 0x010fca00048070ff */
[----:B------:R-:W-:Y:S04]  /*a2b70*/  STL [R1+0x3c14], R15 ;  /* 0x003c140f01007387 */ /* 0x000fe80000100800 */
[----:B------:R0:W-:Y:S04]  /*a2b80*/  STL.64 [R1+0x25c0], R4 ;  /* 0x0025c00401007387 */ /* 0x0001e80000100a00 */
[----:B0-----:R-:W4:Y:S01]  /*a2b90*/  LDL.LU.64 R4, [R1+0x3c50] ;  /* 0x003c500001047983 */ /* 0x001f220000300a00 */
[----:B------:R-:W-:Y:S02]  /*a2ba0*/  IADD3 R12, P3, R11, R3, RZ ;  /* 0x000000030b0c7210 */ /* 0x000fe40007f7e0ff */
[----:B------:R-:W-:-:S05]  /*a2bb0*/  F2FP.SATFINITE.E4M3.F32.PACK_AB_MERGE_C R23, R22, R13, RZ ;  /* 0x0000000d1617723e */ /* 0x000fca00048070ff */
[----:B------:R-:W-:Y:S04]  /*a2bc0*/  STL [R1+0x3c20], R23 ;  /* 0x003c201701007387 */ /* 0x000fe80000100800 */
[----:B------:R-:W-:Y:S04]  /*a2bd0*/  STL.64 [R1+0x3c40], R2 ;  /* 0x003c400201007387 */ /* 0x000fe80000100a00 */
[----:B------:R-:W2:Y:S01]  /*a2be0*/  LDL.LU R22, [R1+0x854] ;  /* 0x0008540001167983 */ /* 0x000ea20000300800 */
[----:B----4-:R-:W-:-:S05]  /*a2bf0*/  IMAD.X R13, R25, 0x1, R4, P3 ;  /* 0x00000001190d7824 */ /* 0x010fca00018e0604 */
[----:B------:R0:W-:Y:S04]  /*a2c00*/  STL.64 [R1+0x25b0], R12 ;  /* 0x0025b00c01007387 */ /* 0x0001e80000100a00 */
[----:B0-----:R-:W4:Y:S04]  /*a2c10*/  LDL.LU R12, [R1+0x85c] ;  /* 0x00085c00010c7983 */ /* 0x001f280000300800 */
[----:B------:R-:W4:Y:S01]  /*a2c20*/  LDL.LU R23, [R1+0x5f0] ;  /* 0x0005f00001177983 */ /* 0x000f220000300800 */
[----:B---3--:R-:W-:Y:S01]  /*a2c30*/  F2FP.SATFINITE.E4M3.F32.PACK_AB_MERGE_C R28, R28, R16, RZ ;  /* 0x000000101c1c723e */ /* 0x008fe200048070ff */
[----:B------:R-:W-:Y:S01]  /*a2c40*/  IMAD.MOV.U32 R3, RZ, RZ, R11 ;  /* 0x000000ffff037224 */ /* 0x000fe200078e000b */
[----:B--2---:R-:W-:-:S02]  /*a2c50*/  F2FP.SATFINITE.E4M3.F32.PACK_AB_MERGE_C R16, R26, R27, RZ ;  /* 0x0000001b1a10723e */ /* 0x004fc400048070ff */
[----:B------:R-:W-:Y:S01]  /*a2c60*/  F2FP.SATFINITE.E4M3.F32.PACK_AB_MERGE_C R14, R14, R9, RZ ;  /* 0x000000090e0e723e */ /* 0x000fe200048070ff */
[----:B----4-:R-:W-:Y:S04]  /*a2c70*/  STL.64 [R1+0x3c48], R22 ;  /* 0x003c481601007387 */ /* 0x010fe80000100a00 */
[----:B------:R-:W2:Y:S04]  /*a2c80*/  LDL.LU R29, [R1+0x5f4] ;  /* 0x0005f400011d7983 */ /* 0x000ea80000300800 */
[----:B------:R-:W3:Y:S04]  /*a2c90*/  LDL.LU R11, [R1+0x5fc] ;  /* 0x0005fc00010b7983 */ /* 0x000ee80000300800 */
[----:B------:R-:W4:Y:S04]  /*a2ca0*/  LDL.LU R9, [R1+0x524] ;  /* 0x0005240001097983 */ /* 0x000f280000300800 */
[----:B------:R-:W2:Y:S04]  /*a2cb0*/  LDL.LU R13, [R1+0x52c] ;  /* 0x00052c00010d7983 */ /* 0x000ea80000300800 */
[----:B------:R-:W2:Y:S04]  /*a2cc0*/  LDL.LU R24, [R1+0x2c4] ;  /* 0x0002c40001187983 */ /* 0x000ea80000300800 */
[----:B------:R0:W-:Y:S04]  /*a2cd0*/  STL.64 [R1+0x3c38], R16 ;  /* 0x003c381001007387 */ /* 0x0001e80000100a00 */
[----:B0-----:R-:W2:Y:S04]  /*a2ce0*/  LDL.LU R16, [R1+0x850] ;  /* 0x0008500001107983 */ /* 0x001ea80000300800 */
[----:B------:R-:W3:Y:S04]  /*a2cf0*/  LDL.LU R17, [R1+0x858] ;  /* 0x0008580001117983 */ /* 0x000ee80000300800 */
[----:B------:R0:W-:Y:S04]  /*a2d00*/  STL.64 [R1+0x3c28], R20 ;  /* 0x003c281401007387 */ /* 0x0001e80000100a00 */
[----:B0-----:R-:W4:Y:S04]  /*a2d10*/  LDL.LU R20, [R1+0x528] ;  /* 0x0005280001147983 */ /* 0x001f280000300800 */
[----:B------:R-:W4:Y:S04]  /*a2d20*/  LDL.LU R21, [R1+0x2c0] ;  /* 0x0002c00001157983 */ /* 0x000f280000300800 */
[----:B----4-:R0:W-:Y:S04]  /*a2d30*/  STL.64 [R1+0x3c30], R20 ;  /* 0x003c301401007387 */ /* 0x0101e80000100a00 */
[----:B0-----:R-:W4:Y:S04]  /*a2d40*/  LDL.LU R20, [R1+0x5f8] ;  /* 0x0005f80001147983 */ /* 0x001f280000300800 */
[----:B------:R-:W2:Y:S04]  /*a2d50*/  LDL.LU R21, [R1+0x520] ;  /* 0x0005200001157983 */ /* 0x000ea80000300800 */
[----:B------:R-:W3:Y:S01]  /*a2d60*/  LDL.LU R15, [R1+0x2c8] ;  /* 0x0002c800010f7983 */ /* 0x000ee20000300800 */
[----:B------:R-:W-:-:S03]  /*a2d70*/  IADD3 R22, P3, R3, R5, RZ ;  /* 0x0000000503167210 */ /* 0x000fc60007f7e0ff */
[----:B---3--:R0:W-:Y:S02]  /*a2d80*/  STL.64 [R1+0x3c18], R14 ;  /* 0x003c180e01007387 */ /* 0x0081e40000100a00 */
[----:B0-----:R-:W-:Y:S02]  /*a2d90*/  IMAD.MOV.U32 R14, RZ, RZ, R25 ;  /* 0x000000ffff0e7224 */ /* 0x001fe400078e0019 */
[----:B------:R-:W3:Y:S02]  /*a2da0*/  LDL.LU R15, [R1+0x3c] ;  /* 0x00003c00010f7983 */ /* 0x000ee40000300800 */
[C---:B------:R-:W-:Y:S01]  /*a2db0*/  IMAD.X R23, R14.reuse, 0x1, R7, P3 ;  /* 0x000000010e177824 */ /* 0x040fe200018e0607 */
[----:B------:R-:W-:Y:S01]  /*a2dc0*/  IADD3 R2, P3, R3, R6, RZ ;  /* 0x0000000603027210 */ /* 0x000fe20007f7e0ff */
[----:B------:R-:W3:Y:S04]  /*a2dd0*/  LDL.LU R25, [R1+0x2cc] ;  /* 0x0002cc0001197983 */ /* 0x000ee80000300800 */
[----:B------:R-:W3:Y:S01]  /*a2de0*/  LDL.LU R26, [R1+0x1154] ;  /* 0x00115400011a7983 */ /* 0x000ee20000300800 */
[----:B------:R-:W-:-:S03]  /*a2df0*/  IMAD.X R3, R14, 0x1, R8, P3 ;  /* 0x000000010e037824 */ /* 0x000fc600018e0608 */
[----:B------:R-:W3:Y:S04]  /*a2e00*/  LDL.LU R27, [R1+0x115c] ;  /* 0x00115c00011b7983 */ /* 0x000ee80000300800 */
[----:B------:R0:W-:Y:S04]  /*a2e10*/  STL.64 [R1+0x2590], R22 ;  /* 0x0025901601007387 */ /* 0x0001e80000100a00 */
[----:B0-----:R-:W3:Y:S04]  /*a2e20*/  LDL.LU.64 R22, [R1+0x3c48] ;  /* 0x003c480001167983 */ /* 0x001ee80000300a00 */
[----:B------:R0:W-:Y:S04]  /*a2e30*/  STL.64 [R1+0x2588], R2 ;  /* 0x0025880201007387 */ /* 0x0001e80000100a00 */
[----:B0-----:R-:W3:Y:S01]  /*a2e40*/  LDL.LU.64 R2, [R1+0x3c40] ;  /* 0x003c400001027983 */ /* 0x001ee20000300a00 */
[----:B------:R-:W-:-:S02]  /*a2e50*/  F2FP.SATFINITE.E4M3.F32.PACK_AB_MERGE_C R12, R12, R17, RZ ;  /* 0x000000110c0c723e */ /* 0x000fc400048070ff */
[----:B----4-:R-:W-:Y:S02]  /*a2e60*/  F2FP.SATFINITE.E4M3.F32.PACK_AB_MERGE_C R11, R11, R20, RZ ;  /* 0x000000140b0b723e */ /* 0x010fe400048070ff */
[----:B--2---:R-:W-:Y:S02]  /*a2e70*/  F2FP.SATFINITE.E4M3.F32.PACK_AB_MERGE_C R9, R9, R21, RZ ;  /* 0x000000150909723e */ /* 0x004fe400048070ff */
[----:B---3--:R-:W-:Y:S02]  /*a2e80*/  F2FP.SATFINITE.E4M3.F32.PACK_AB_MERGE_C R22, R22, R16, RZ ;  /* 0x000000101616723e */ /* 0x008fe400048070ff */
[----:B------:R-:W-:Y:S02]  /*a2e90*/  F2FP.SATFINITE.E4M3.F32.PACK_AB_MERGE_C R29, R29, R23, RZ ;  /* 0x000000171d1d723e */ /* 0x000fe400048070ff */
[----:B------:R-:W-:Y:S02]  /*a2ea0*/  SHF.R.S32.HI R23, RZ, 0x1f, R15 ;  /* 0x0000001fff177819 */ /* 0x000fe4000001140f */
[----:B------:R-:W-:-:S05]  /*a2eb0*/  IADD3 R16, P3, R15, R0, RZ ;  /* 0x000000000f107210 */ /* 0x000fca0007f7e0ff */
[----:B------:R-:W-:Y:S01]  /*a2ec0*/  IMAD.X R17, R23, 0x1, R2, P3 ;  /* 0x0000000117117824 */ /* 0x000fe200018e0602 */
[----:B------:R-:W-:-:S05]  /*a2ed0*/  IADD3 R20, P3, R15, R3, RZ ;  /* 0x000000030f147210 */ /* 0x000fca0007f7e0ff */
[----:B------:R-:W-:Y:S01]  /*a2ee0*/  IMAD.X R21, R23, 0x1, R4, P3 ;  /* 0x0000000117157824 */ /* 0x000fe200018e0604 */
[----:B------:R0:W-:Y:S04]  /*a2ef0*/  STL.64 [R1+0x2558], R16 ;  /* 0x0025581001007387 */ /* 0x0001e80000100a00 */
[----:B0-----:R-:W2:Y:S04]  /*a2f00*/  LDL.LU.64 R16, [R1+0x3c38] ;  /* 0x003c380001107983 */ /* 0x001ea80000300a00 */
[----:B------:R0:W-:Y:S04]  /*a2f10*/  STL.64 [R1+0x2538], R20 ;  /* 0x0025381401007387 */ /* 0x0001e80000100a00 */
[----:B0-----:R-:W3:Y:S02]  /*a2f20*/  LDL.LU.64 R20, [R1+0x3c30] ;  /* 0x003c300001147983 */ /* 0x001ee40000300a00 */
[----:B---3--:R-:W-:-:S02]  /*a2f30*/  F2FP.SATFINITE.E4M3.F32.PACK_AB_MERGE_C R13, R13, R20, RZ ;  /* 0x000000140d0d723e */ /* 0x008fc400048070ff */
[----:B------:R-:W-:Y:S02]  /*a2f40*/  IADD3 R20, P3, R15, R5, RZ ;  /* 0x000000050f147210 */ /* 0x000fe40007f7e0ff */
[----:B------:R-:W-:-:S03]  /*a2f50*/  F2FP.SATFINITE.E4M3.F32.PACK_AB_MERGE_C R24, R24, R21, RZ ;  /* 0x000000151818723e */ /* 0x000fc600048070ff */
[----:B------:R-:W-:Y:S01]  /*a2f60*/  IMAD.X R21, R23, 0x1, R7, P3 ;  /* 0x0000000117157824 */ /* 0x000fe200018e0607 */
[----:B------:R-:W-:Y:S01]  /*a2f70*/  IADD3 R14, P3, R15, R6, RZ ;  /* 0x000000060f0e7210 */ /* 0x000fe20007f7e0ff */
[----:B------:R-:W-:-:S03]  /*a2f80*/  IMAD.MOV.U32 R15, RZ, RZ, R23 ;  /* 0x000000ffff0f7224 */ /* 0x000fc600078e0017 */
[----:B------:R0:W-:Y:S01]  /*a2f90*/  STL.64 [R1+0x2528], R20 ;  /* 0x0025281401007387 */ /* 0x0001e20000100a00 */
[----:B------:R-:W-:-:S03]  /*a2fa0*/  IMAD.X R15, R15, 0x1, R8, P3 ;  /* 0x000000010f0f7824 */ /* 0x000fc600018e0608 */
[----:B0-----:R-:W3:Y:S04]  /*a2fb0*/  LDL.LU.64 R20, [R1+0x3c28] ;  /* 0x003c280001147983 */ /* 0x001ee80000300a00 */
[----:B------:R-:W4:Y:S04]  /*a2fc0*/  LDL.LU R23, [R1+0x3c20] ;  /* 0x003c200001177983 */ /* 0x000f280000300800 */
[----:B------:R0:W-:Y:S04]  /*a2fd0*/  STL.64 [R1+0x3c08], R6 ;  /* 0x003c080601007387 */ /* 0x0001e80000100a00 */
[----:B0-----:R-:W2:Y:S04]  /*a2fe0*/  LDL.LU R6, [R1+0x1158] ;  /* 0x0011580001067983 */ /* 0x001ea80000300800 */
[----:B------:R-:W3:Y:S04]  /*a2ff0*/  LDL.LU R7, [R1+0x208] ;  /* 0x0002080001077983 */ /* 0x000ee80000300800 */
[----:B------:R0:W-:Y:S04]  /*a3000*/  STL.64 [R1+0x2520], R14 ;  /* 0x0025200e01007387 */ /* 0x0001e80000100a00 */
[----:B0-----:R-:W4:Y:S04]  /*a3010*/  LDL.LU.64 R14, [R1+0x3c18] ;  /* 0x003c1800010e7983 */ /* 0x001f280000300a00 */
[----:B------:R0:W-:Y:S04]  /*a3020*/  STL [R1+0x3c00], R8 ;  /* 0x003c000801007387 */ /* 0x0001e80000100800 */
[----:B0-----:R-:W2:Y:S01]  /*a3030*/  LDL.LU R8, [R1+0x1150] ;  /* 0x0011500001087983 */ /* 0x001ea20000300800 */
[----:B----4-:R-:W-:-:S03]  /*a3040*/  F2FP.SATFINITE.E4M3.F32.PACK_AB_MERGE_C R25, R25, R15, RZ ;  /* 0x0000000f1919723e */ /* 0x010fc600048070ff */
[----:B------:R-:W4:Y:S01]  /*a3050*/  LDL.LU R15, [R1+0x3c14] ;  /* 0x003c1400010f7983 */ /* 0x000f220000300800 */
[----:B--2---:R-:W-:Y:S02]  /*a3060*/  F2FP.SATFINITE.E4M3.F32.PACK_AB_MERGE_C R26, R26, R8, RZ ;  /* 0x000000081a1a723e */ /* 0x004fe400048070ff */
[----:B------:R-:W-:Y:S02]  /*a3070*/  LOP3.LUT R8, R28, 0xffff, RZ, 0xc0, !PT ;  /* 0x0000ffff1c087812 */ /* 0x000fe400078ec0ff */
[----:B------:R-:W2:Y:S01]  /*a3080*/  LDL R28, [R1+0x48] ;  /* 0x00004800011c7983 */ /* 0x000ea20000100800 */
[----:B------:R-:W-:Y:S02]  /*a3090*/  F2FP.SATFINITE.E4M3.F32.PACK_AB_MERGE_C R27, R27, R6, RZ ;  /* 0x000000061b1b723e */ /* 0x000fe400048070ff */
[----:B---3--:R-:W-:Y:S02]  /*a30a0*/  LOP3.LUT R6, R7, 0xffff, RZ, 0xc0, !PT ;  /* 0x0000ffff07067812 */ /* 0x008fe400078ec0ff */
[----:B------:R-:W-:-:S03]  /*a30b0*/  LOP3.LUT R29, R29, 0xffff, RZ, 0xc0, !PT ;  /* 0x0000ffff1d1d7812 */ /* 0x000fc600078ec0ff */
[----:B------:R0:W-:Y:S01]  /*a30c0*/  STL [R1+0x20c], R6 ;  /* 0x00020c0601007387 */ /* 0x0001e20000100800 */
[----:B------:R-:W-:-:S03]  /*a30d0*/  PRMT R7, R29, 0x3340, R0 ;  /* 0x000033401d077816 */ /* 0x000fc60000000000 */
[----:B------:R-:W-:Y:S01]  /*a30e0*/  STL [R1+0x208], R8 ;  /* 0x0002080801007387 */ /* 0x000fe20000100800 */
[----:B0-----:R-:W-:-:S03]  /*a30f0*/  PRMT R6, R6, 0x3340, R8 ;  /* 0x0000334006067816 */ /* 0x001fc60000000008 */
[----:B------:R0:W-:Y:S01]  /*a3100*/  STL [R1+0x3b8c], R29 ;  /* 0x003b8c1d01007387 */ /* 0x0001e20000100800 */
[----:B------:R-:W-:Y:S02]  /*a3110*/  LOP3.LUT R11, R11, 0xffff, RZ, 0xc0, !PT ;  /* 0x0000ffff0b0b7812 */ /* 0x000fe400078ec0ff */
[----:B------:R-:W-:Y:S02]  /*a3120*/  PRMT R6, R6, 0x5410, R7 ;  /* 0x0000541006067816 */ /* 0x000fe40000000007 */
[----:B------:R-:W-:Y:S02]  /*a3130*/  PRMT R7, R11, 0x3340, R0 ;  /* 0x000033400b077816 */ /* 0x000fe40000000000 */
[----:B0-----:R-:W-:Y:S02]  /*a3140*/  LOP3.LUT R29, R16, 0xffff, RZ, 0xc0, !PT ;  /* 0x0000ffff101d7812 */ /* 0x001fe400078ec0ff */
[----:B------:R-:W3:Y:S04]  /*a3150*/  LDL.LU R16, [R1+0x3c10] ;  /* 0x003c100001107983 */ /* 0x000ee80000300800 */
[----:B------:R0:W-:Y:S01]  /*a3160*/  STL [R1+0x3c], R6 ;  /* 0x00003c0601007387 */ /* 0x0001e20000100800 */
[----:B------:R-:W-:-:S02]  /*a3170*/  LOP3.LUT R23, R23, 0xffff, RZ, 0xc0, !PT ;  /* 0x0000ffff17177812 */ /* 0x000fc400078ec0ff */
[----:B------:R-:W-:Y:S01]  /*a3180*/  LOP3.LUT R9, R9, 0xffff, RZ, 0xc0, !PT ;  /* 0x0000ffff09097812 */ /* 0x000fe200078ec0ff */
[----:B------:R1:W-:Y:S01]  /*a3190*/  STL [R1+0x3bb8], R11 ;  /* 0x003bb80b01007387 */ /* 0x0003e20000100800 */
[----:B------:R-:W-:Y:S02]  /*a31a0*/  LOP3.LUT R22, R22, 0xffff, RZ, 0xc0, !PT ;  /* 0x0000ffff16167812 */ /* 0x000fe400078ec0ff */
[----:B------:R-:W-:Y:S02]  /*a31b0*/  PRMT R8, R9, 0x3340, R0 ;  /* 0x0000334009087816 */ /* 0x000fe40000000000 */
[----:B------:R-:W-:Y:S02]  /*a31c0*/  LOP3.LUT R14, R14, 0xffff, RZ, 0xc0, !PT ;  /* 0x0000ffff0e0e7812 */ /* 0x000fe400078ec0ff */
[----:B----4-:R-:W-:-:S04]  /*a31d0*/  LOP3.LUT R15, R15, 0xffff, RZ, 0xc0, !PT ;  /* 0x0000ffff0f0f7812 */ /* 0x010fc800078ec0ff */
[----:B0-----:R-:W-:-:S04]  /*a31e0*/  PRMT R6, R15, 0x3340, R29 ;  /* 0x000033400f067816 */ /* 0x001fc8000000001d */
[----:B-1----:R-:W-:Y:S02]  /*a31f0*/  PRMT R11, R6, 0x5410, R7 ;  /* 0x00005410060b7816 */ /* 0x002fe40000000007 */
[----:B------:R-:W-:Y:S02]  /*a3200*/  LOP3.LUT R6, R13, 0xffff, RZ, 0xc0, !PT ;  /* 0x0000ffff0d067812 */ /* 0x000fe400078ec0ff */
[----:B------:R-:W-:Y:S02]  /*a3210*/  PRMT R7, R23, 0x3340, R22 ;  /* 0x0000334017077816 */ /* 0x000fe40000000016 */
[----:B------:R-:W-:Y:S01]  /*a3220*/  LOP3.LUT R13, R12, 0xffff, RZ, 0xc0, !PT ;  /* 0x0000ffff0c0d7812 */ /* 0x000fe200078ec0ff */
[----:B------:R-:W-:Y:S01]  /*a3230*/  STL [R1+0x2c8], R6 ;  /* 0x0002c80601007387 */ /* 0x000fe20000100800 */
[----:B--2---:R-:W-:-:S03]  /*a3240*/  SHF.R.S32.HI R12, RZ, 0x1f, R28 ;  /* 0x0000001fff0c7819 */ /* 0x004fc6000001141c */
[----:B------:R0:W-:Y:S04]  /*a3250*/  STL [R1+0x3b88], R9 ;  /* 0x003b880901007387 */ /* 0x0001e80000100800 */
[----:B------:R1:W-:Y:S01]  /*a3260*/  STL [R1+0x3be8], R0 ;  /* 0x003be80001007387 */ /* 0x0003e20000100800 */
[----:B0-----:R-:W-:Y:S02]  /*a3270*/  PRMT R9, R7, 0x5410, R8 ;  /* 0x0000541007097816 */ /* 0x001fe40000000008 */
[----:B------:R-:W-:Y:S02]  /*a3280*/  PRMT R7, R6, 0x3340, R0 ;  /* 0x0000334006077816 */ /* 0x000fe40000000000 */
[----:B------:R-:W-:Y:S01]  /*a3290*/  PRMT R6, R14, 0x3340, R13 ;  /* 0x000033400e067816 */ /* 0x000fe2000000000d */
[----:B------:R0:W-:Y:S03]  /*a32a0*/  STL [R1+0x14], R12 ;  /* 0x0000140c01007387 */ /* 0x0001e60000100800 */
[----:B------:R-:W-:-:S02]  /*a32b0*/  PRMT R8, R6, 0x5410, R7 ;  /* 0x0000541006087816 */ /* 0x000fc40000000007 */
[----:B------:R-:W-:Y:S02]  /*a32c0*/  IADD3 R6, P3, R28, R0, RZ ;  /* 0x000000001c067210 */ /* 0x000fe40007f7e0ff */
[----:B-1----:R-:W2:Y:S04]  /*a32d0*/  LDL.LU R0, [R1+0x14] ;  /* 0x0000140001007983 */ /* 0x002ea80000300800 */
[----:B0-----:R-:W4:Y:S01]  /*a32e0*/  LDL.LU R12, [R1+0x394] ;  /* 0x00039400010c7983 */ /* 0x001f220000300800 */
[----:B--2---:R-:W-:-:S05]  /*a32f0*/  IMAD.X R7, R0, 0x1, R2, P3 ;  /* 0x0000000100077824 */ /* 0x004fca00018e0602 */
[----:B------:R0:W-:Y:S02]  /*a3300*/  STL.64 [R1+0x21d0], R6 ;  /* 0x0021d00601007387 */ /* 0x0001e40000100a00 */
[----:B0-----:R-:W-:-:S05]  /*a3310*/  IADD3 R6, P3, R28, R3, RZ ;  /* 0x000000031c067210 */ /* 0x001fca0007f7e0ff */
[----:B------:R-:W-:-:S05]  /*a3320*/  IMAD.X R7, R0, 0x1, R4, P3 ;  /* 0x0000000100077824 */ /* 0x000fca00018e0604 */
[----:B------:R0:W-:Y:S04]  /*a3330*/  STL.64 [R1+0x2278], R6 ;  /* 0x0022780601007387 */ /* 0x0001e80000100a00 */
[----:B0-----:R-:W2:Y:S01]  /*a3340*/  LDL.LU.64 R6, [R1+0x3c08] ;  /* 0x003c080001067983 */ /* 0x001ea20000300a00 */
[----:B------:R-:W-:-:S03]  /*a3350*/  LOP3.LUT R28, R24, 0xffff, RZ, 0xc0, !PT ;  /* 0x0000ffff181c7812 */ /* 0x000fc600078ec0ff */
[----:B--2---:R0:W-:Y:S04]  /*a3360*/  STL.64 [R1+0x3bf8], R6 ;  /* 0x003bf80601007387 */ /* 0x0041e80000100a00 */
[----:B0-----:R-:W2:Y:S01]  /*a3370*/  LDL.LU R7, [R1+0x3c] ;  /* 0x00003c0001077983 */ /* 0x001ea20000300800 */
[----:B------:R-:W-:Y:S02]  /*a3380*/  LOP3.LUT R25, R25, 0xffff, RZ, 0xc0, !PT ;  /* 0x0000ffff19197812 */ /* 0x000fe400078ec0ff */
[----:B------:R-:W-:Y:S02]  /*a3390*/  LOP3.LUT R26, R26, 0xffff, RZ, 0xc0, !PT ;  /* 0x0000ffff1a1a7812 */ /* 0x000fe400078ec0ff */
[----:B------:R-:W-:Y:S01]  /*a33a0*/  LOP3.LUT R27, R27, 0xffff, RZ, 0xc0, !PT ;  /* 0x0000ffff1b1b7812 */ /* 0x000fe200078ec0ff */
[----:B------:R0:W-:Y:S01]  /*a33b0*/  STL.64 [R1+0x3bf0], R4 ;  /* 0x003bf00401007387 */ /* 0x0001e20000100a00 */
[----:B------:R-:W-:-:S03]  /*a33c0*/  PRMT R6, R9, 0x4210, R26 ;  /* 0x0000421009067816 */ /* 0x000fc6000000001a */
[----:B------:R-:W4:Y:S04]  /*a33d0*/  LDL.LU R24, [R1+0x2e4] ;  /* 0x0002e40001187983 */ /* 0x000f280000300800 */
[----:B------:R-:W4:Y:S01]  /*a33e0*/  LDL.LU R9, [R1+0x398] ;  /* 0x0003980001097983 */ /* 0x000f220000300800 */
[----:B0-----:R-:W-:-:S03]  /*a33f0*/  PRMT R5, R11, 0x4210, R25 ;  /* 0x000042100b057816 */ /* 0x001fc60000000019 */
[----:B------:R-:W4:Y:S01]  /*a3400*/  LDL.LU R11, [R1+0x390] ;  /* 0x00039000010b7983 */ /* 0x000f220000300800 */
[----:B--2---:R-:W-:Y:S02]  /*a3410*/  PRMT R4, R7, 0x4210, R28 ;  /* 0x0000421007047816 */ /* 0x004fe4000000001c */
[----:B------:R-:W-:Y:S02]  /*a3420*/  PRMT R7, R8, 0x4210, R27 ;  /* 0x0000421008077816 */ /* 0x000fe4000000001b */
[----:B------:R-:W2:Y:S04]  /*a3430*/  LDL.LU R8, [R1+0x3c00] ;  /* 0x003c000001087983 */ /* 0x000ea80000300800 */
[----:B---3--:R0:W-:Y:S04]  /*a3440*/  STSM.16.M88.4 [R16+0x200], R4 ;  /* 0x0002000410007844 */ /* 0x0081e80000000200 */
[----:B0-----:R-:W3:Y:S04]  /*a3450*/  LDL.LU.64 R6, [R1+0x3bf8] ;  /* 0x003bf80001067983 */ /* 0x001ee80000300a00 */
[----:B------:R-:W2:Y:S04]  /*a3460*/  LDL.LU.64 R4, [R1+0x3bf0] ;  /* 0x003bf00001047983 */ /* 0x000ea80000300a00 */
[----:B------:R0:W-:Y:S04]  /*a3470*/  STL [R1+0x3bd8], R15 ;  /* 0x003bd80f01007387 */ /* 0x0001e80000100800 */
[----:B0-----:R-:W3:Y:S04]  /*a3480*/  LDL.LU R15, [R1+0x2e0] ;  /* 0x0002e000010f7983 */ /* 0x001ee80000300800 */
[----:B------:R0:W-:Y:S04]  /*a3490*/  STL [R1+0x3bcc], R29 ;  /* 0x003bcc1d01007387 */ /* 0x0001e80000100800 */
[----:B0-----:R-:W2:Y:S04]  /*a34a0*/  LDL.LU R29, [R1+0x48] ;  /* 0x00004800011d7983 */ /* 0x001ea80000300800 */
[----:B------:R4:W-:Y:S04]  /*a34b0*/  STL [R1+0x3bc0], R14 ;  /* 0x003bc00e01007387 */ /* 0x0009e80000100800 */
[----:B------:R-:W-:Y:S04]  /*a34c0*/  STL [R1+0x3bbc], R13 ;  /* 0x003bbc0d01007387 */ /* 0x000fe80000100800 */
[----:B------:R-:W-:Y:S04]  /*a34d0*/  STL.64 [R1+0x3b90], R22 ;  /* 0x003b901601007387 */ /* 0x000fe80000100a00 */
[----:B------:R0:W-:Y:S01]  /*a34e0*/  STL.64 [R1+0x3b68], R26 ;  /* 0x003b681a01007387 */ /* 0x0001e20000100a00 */
[----:B----4-:R-:W-:-:S04]  /*a34f0*/  SHF.R.U32.HI R14, RZ, 0x8, R12 ;  /* 0x00000008ff0e7819 */ /* 0x010fc8000001160c */
[----:B------:R-:W-:Y:S02]  /*a3500*/  LOP3.LUT R14, R14, 0xffff, RZ, 0xc0, !PT ;  /* 0x0000ffff0e0e7812 */ /* 0x000fe400078ec0ff */
[----:B0-----:R-:W-:Y:S02]  /*a3510*/  SHF.R.U32.HI R26, RZ, 0x8, R9 ;  /* 0x00000008ff1a7819 */ /* 0x001fe40000011609 */
[----:B------:R-:W-:Y:S01]  /*a3520*/  SHF.R.U32.HI R9, RZ, 0x8, R11 ;  /* 0x00000008ff097819 */ /* 0x000fe2000001160b */
[----:B------:R-:W-:Y:S01]  /*a3530*/  BAR.SYNC.DEFER_BLOCKING 0x0 ;  /* 0x0000000000007b1d */ /* 0x000fe20000010000 */
[----:B--2---:R-:W-:-:S05]  /*a3540*/  IADD3 R22, P3, R29, R5, RZ ;  /* 0x000000051d167210 */ /* 0x004fca0007f7e0ff */
[----:B---3--:R-:W-:-:S05]  /*a3550*/  IMAD.X R23, R0, 0x1, R7, P3 ;  /* 0x0000000100177824 */ /* 0x008fca00018e0607 */
[----:B------:R0:W-:Y:S02]  /*a3560*/  STL.64 [R1+0x21c8], R22 ;  /* 0x0021c81601007387 */ /* 0x0001e40000100a00 */
[----:B0-----:R-:W-:-:S05]  /*a3570*/  IADD3 R22, P3, R29, R6, RZ ;  /* 0x000000061d167210 */ /* 0x001fca0007f7e0ff */
[----:B------:R-:W-:Y:S02]  /*a3580*/  IMAD.X R23, R0, 0x1, R8, P3 ;  /* 0x0000000100177824 */ /* 0x000fe400018e0608 */
[----:B------:R-:W2:Y:S04]  /*a3590*/  LDL.LU R0, [R1+0x3be8] ;  /* 0x003be80001007983 */ /* 0x000ea80000300800 */
[----:B------:R-:W3:Y:S04]  /*a35a0*/  LDL.LU R13, [R1+0x2e8] ;  /* 0x0002e800010d7983 */ /* 0x000ee80000300800 */
[----:B------:R0:W-:Y:S04]  /*a35b0*/  STL.64 [R1+0x21c0], R22 ;  /* 0x0021c01601007387 */ /* 0x0001e80000100a00 */
[----:B------:R-:W4:Y:S01]  /*a35c0*/  LDL.LU R12, [R1+0x3a4] ;  /* 0x0003a400010c7983 */ /* 0x000f220000300800 */
[----:B0-----:R-:W-:-:S03]  /*a35d0*/  SHF.R.U32.HI R23, RZ, 0x8, R24 ;  /* 0x00000008ff177819 */ /* 0x001fc60000011618 */
[----:B------:R-:W4:Y:S01]  /*a35e0*/  LDL.LU R22, [R1+0x2dc] ;  /* 0x0002dc0001167983 */ /* 0x000f220000300800 */
[----:B------:R-:W-:-:S04]  /*a35f0*/  LOP3.LUT R23, R23, 0xffff, RZ, 0xc0, !PT ;  /* 0x0000ffff17177812 */ /* 0x000fc800078ec0ff */
[----:B------:R-:W-:-:S05]  /*a3600*/  PRMT R24, R14, 0x3340, R23 ;  /* 0x000033400e187816 */ /* 0x000fca0000000017 */
[----:B------:R0:W-:Y:S04]  /*a3610*/  STL.64 [R1+0x3bd0], R24 ;  /* 0x003bd01801007387 */ /* 0x0001e80000100a00 */
[----:B0-----:R-:W4:Y:S04]  /*a3620*/  LDL.LU R25, [R1+0x44] ;  /* 0x0000440001197983 */ /* 0x001f280000300800 */
[----:B------:R-:W4:Y:S04]  /*a3630*/  LDL.LU R11, [R1+0x39c] ;  /* 0x00039c00010b7983 */ /* 0x000f280000300800 */
[----:B------:R-:W4:Y:S04]  /*a3640*/  LDL.LU R14, [R1+0x3a0] ;  /* 0x0003a000010e7983 */ /* 0x000f280000300800 */
[----:B------:R-:W4:Y:S01]  /*a3650*/  LDL.LU R23, [R1+0x2ec] ;  /* 0x0002ec0001177983 */ /* 0x000f220000300800 */
[----:B------:R-:W-:-:S02]  /*a3660*/  LOP3.LUT R24, R26, 0xffff, RZ, 0xc0, !PT ;  /* 0x0000ffff1a187812 */ /* 0x000fc400078ec0ff */
[----:B------:R-:W-:Y:S02]  /*a3670*/  SHF.R.U32.HI R15, RZ, 0x8, R15 ;  /* 0x00000008ff0f7819 */ /* 0x000fe4000001160f */
[----:B------:R-:W-:Y:S02]  /*a3680*/  LOP3.LUT R9, R9, 0xffff, RZ, 0xc0, !PT ;  /* 0x0000ffff09097812 */ /* 0x000fe400078ec0ff */
[----:B------:R-:W-:-:S04]  /*a3690*/  LOP3.LUT R15, R15, 0xffff, RZ, 0xc0, !PT ;  /* 0x0000ffff0f0f7812 */ /* 0x000fc800078ec0ff */
[----:B------:R-:W-:Y:S02]  /*a36a0*/  PRMT R27, R9, 0x3340, R15 ;  /* 0x00003340091b7816 */ /* 0x000fe4000000000f */
[----:B--2---:R-:W-:-:S05]  /*a36b0*/  PRMT R29, R24, 0x3340, R0 ;  /* 0x00003340181d7816 */ /* 0x004fca0000000000 */
[----:B------:R0:W-:Y:S04]  /*a36c0*/  STL.64 [R1+0x3be0], R28 ;  /* 0x003be01c01007387 */ /* 0x0001e80000100a00 */
[----:B------:R-:W2:Y:S01]  /*a36d0*/  LDL.LU R9, [R1+0x50] ;  /* 0x0000500001097983 */ /* 0x000ea20000300800 */
[----:B---3--:R-:W-:-:S04]  /*a36e0*/  SHF.R.U32.HI R13, RZ, 0x8, R13 ;  /* 0x00000008ff0d7819 */ /* 0x008fc8000001160d */
[----:B------:R-:W-:Y:S02]  /*a36f0*/  LOP3.LUT R13, R13, 0xffff, RZ, 0xc0, !PT ;  /* 0x0000ffff0d0d7812 */ /* 0x000fe400078ec0ff */
[----:B----4-:R-:W-:Y:S02]  /*a3700*/  SHF.R.U32.HI R22, RZ, 0x8, R22 ;  /* 0x00000008ff167819 */ /* 0x010fe40000011616 */
[----:B------:R-:W-:Y:S02]  /*a3710*/  SHF.R.S32.HI R15, RZ, 0x1f, R25 ;  /* 0x0000001fff0f7819 */ /* 0x000fe40000011419 */
[----:B0-----:R-:W-:-:S05]  /*a3720*/  IADD3 R28, P3, R25, R0, RZ ;  /* 0x00000000191c7210 */ /* 0x001fca0007f7e0ff */
[----:B------:R-:W-:-:S05]  /*a3730*/  IMAD.X R29, R15, 0x1, R2, P3 ;  /* 0x000000010f1d7824 */ /* 0x000fca00018e0602 */
[----:B------:R0:W-:Y:S01]  /*a3740*/  STL.64 [R1+0x21a0], R28 ;  /* 0x0021a01c01007387 */ /* 0x0001e20000100a00 */
[----:B------:R-:W-:Y:S02]  /*a3750*/  SHF.R.U32.HI R11, RZ, 0x8, R11 ;  /* 0x00000008ff0b7819 */ /* 0x000fe4000001160b */
[----:B------:R-:W-:Y:S01]  /*a3760*/  SHF.R.U32.HI R24, RZ, 0x8, R23 ;  /* 0x00000008ff187819 */ /* 0x000fe20000011617 */
[----:B------:R-:W3:Y:S01]  /*a3770*/  LDL.LU R26, [R1+0x3a8] ;  /* 0x0003a800011a7983 */ /* 0x000ee20000300800 */
[----:B0-----:R-:W-:-:S05]  /*a3780*/  IADD3 R28, P3, R25, R3, RZ ;  /* 0x00000003191c7210 */ /* 0x001fca0007f7e0ff */
[----:B------:R-:W-:Y:S01]  /*a3790*/  IMAD.X R29, R15, 0x1, R4, P3 ;  /* 0x000000010f1d7824 */ /* 0x000fe200018e0604 */
[----:B------:R-:W-:Y:S02]  /*a37a0*/  LOP3.LUT R11, R11, 0xffff, RZ, 0xc0, !PT ;  /* 0x0000ffff0b0b7812 */ /* 0x000fe400078ec0ff */
[----:B------:R-:W-:Y:S02]  /*a37b0*/  LOP3.LUT R24, R24, 0xffff, RZ, 0xc0, !PT ;  /* 0x0000ffff18187812 */ /* 0x000fe400078ec0ff */
[----:B------:R0:W-:Y:S01]  /*a37c0*/  STL.64 [R1+0x2198], R28 ;  /* 0x0021981c01007387 */ /* 0x0001e20000100a00 */
[----:B------:R-:W-:Y:S02]  /*a37d0*/  LOP3.LUT R22, R22, 0xffff, RZ, 0xc0, !PT ;  /* 0x0000ffff16167812 */ /* 0x000fe400078ec0ff */
[----:B------:R-:W-:Y:S02]  /*a37e0*/  PRMT R11, R11, 0x3340, R24 ;  /* 0x000033400b0b7816 */ /* 0x000fe40000000018 */
[----:B0-----:R-:W-:-:S02]  /*a37f0*/  IADD3 R28, P3, R25, R5, RZ ;  /* 0x00000005191c7210 */ /* 0x001fc40007f7e0ff */
[----:B------:R-:W-:Y:S02]  /*a3800*/  PRMT R13, R13, 0x3340, R22 ;  /* 0x000033400d0d7816 */ /* 0x000fe40000000016 */
[----:B------:R-:W4:Y:S01]  /*a3810*/  LDL.LU R22, [R1+0x454] ;  /* 0x0004540001167983 */ /* 0x000f220000300800 */
[----:B------:R-:W-:Y:S01]  /*a3820*/  IMAD.X R29, R15, 0x1, R7, P3 ;  /* 0x000000010f1d7824 */ /* 0x000fe200018e0607 */
[----:B------:R-:W-:Y:S02]  /*a3830*/  IADD3 R24, P3, R25, R6, RZ ;  /* 0x0000000619187210 */ /* 0x000fe40007f7e0ff */
[----:B------:R-:W4:Y:S03]  /*a3840*/  LDL.LU R23, [R1+0x450] ;  /* 0x0004500001177983 */ /* 0x000f260000300800 */
[----:B------:R-:W-:Y:S01]  /*a3850*/  IMAD.X R25, R15, 0x1, R8, P3 ;  /* 0x000000010f197824 */ /* 0x000fe200018e0608 */
[----:B------:R0:W-:Y:S04]  /*a3860*/  STL.64 [R1+0x2190], R28 ;  /* 0x0021901c01007387 */ /* 0x0001e80000100a00 */
[----:B0-----:R-:W2:Y:S04]  /*a3870*/  LDL.LU.64 R28, [R1+0x3be0] ;  /* 0x003be000011c7983 */ /* 0x001ea80000300a00 */
[----:B------:R-:W-:Y:S04]  /*a3880*/  STL.64 [R1+0x3ba0], R6 ;  /* 0x003ba00601007387 */ /* 0x000fe80000100a00 */
[----:B------:R-:W-:Y:S04]  /*a3890*/  STL.64 [R1+0x3b98], R4 ;  /* 0x003b980401007387 */ /* 0x000fe80000100a00 */
[----:B------:R-:W4:Y:S04]  /*a38a0*/  LDL.LU R15, [R1+0x3bd8] ;  /* 0x003bd800010f7983 */ /* 0x000f280000300800 */
[----:B------:R0:W-:Y:S04]  /*a38b0*/  STL.64 [R1+0x2188], R24 ;  /* 0x0021881801007387 */ /* 0x0001e80000100a00 */
[----:B0-----:R-:W2:Y:S01]  /*a38c0*/  LDL.LU.64 R24, [R1+0x3bd0] ;  /* 0x003bd00001187983 */ /* 0x001ea20000300a00 */
[----:B------:R-:W-:-:S04]  /*a38d0*/  SHF.R.U32.HI R12, RZ, 0x8, R12 ;  /* 0x00000008ff0c7819 */ /* 0x000fc8000001160c */
[----:B------:R-:W-:Y:S01]  /*a38e0*/  LOP3.LUT R12, R12, 0xffff, RZ, 0xc0, !PT ;  /* 0x0000ffff0c0c7812 */ /* 0x000fe200078ec0ff */
[----:B------:R0:W-:Y:S03]  /*a38f0*/  STL.64 [R1+0x3bb0], R18 ;  /* 0x003bb01201007387 */ /* 0x0001e60000100a00 */
[----:B------:R-:W-:-:S04]  /*a3900*/  PRMT R12, R12, 0x3340, R0 ;  /* 0x000033400c0c7816 */ /* 0x000fc80000000000 */
[----:B------:R-:W-:Y:S01]  /*a3910*/  PRMT R5, R27, 0x5410, R12 ;  /* 0x000054101b057816 */ /* 0x000fe2000000000c */
[----:B0-----:R-:W4:Y:S04]  /*a3920*/  LDL.LU R19, [R1+0x458] ;  /* 0x0004580001137983 */ /* 0x001f280000300800 */
[----:B------:R0:W-:Y:S01]  /*a3930*/  STL.64 [R1+0x3ba8], R16 ;  /* 0x003ba81001007387 */ /* 0x0001e20000100a00 */
[----:B---3--:R-:W-:-:S03]  /*a3940*/  SHF.R.U32.HI R4, RZ, 0x8, R26 ;  /* 0x00000008ff047819 */ /* 0x008fc6000001161a */
[----:B------:R-:W3:Y:S01]  /*a3950*/  LDL.LU R26, [R1+0x208] ;  /* 0x00020800011a7983 */ /* 0x000ee20000300800 */
[----:B------:R-:W-:-:S04]  /*a3960*/  LOP3.LUT R4, R4, 0xffff, RZ, 0xc0, !PT ;  /* 0x0000ffff04047812 */ /* 0x000fc800078ec0ff */
[----:B------:R-:W-:Y:S02]  /*a3970*/  PRMT R7, R4, 0x3340, R0 ;  /* 0x0000334004077816 */ /* 0x000fe40000000000 */
[----:B--2---:R-:W-:Y:S02]  /*a3980*/  PRMT R4, R24, 0x5410, R29 ;  /* 0x0000541018047816 */ /* 0x004fe4000000001d */
[----:B------:R-:W2:Y:S04]  /*a3990*/  LDL.LU R29, [R1+0x3bcc] ;  /* 0x003bcc00011d7983 */ /* 0x000ea80000300800 */
[----:B------:R-:W3:Y:S04]  /*a39a0*/  LDL.LU R24, [R1+0x3bc8] ;  /* 0x003bc80001187983 */ /* 0x000ee80000300800 */
[----:B------:R-:W2:Y:S01]  /*a39b0*/  LDL.LU R12, [R1+0x3bc4] ;  /* 0x003bc400010c7983 */ /* 0x000ea20000300800 */
[----:B------:R-:W-:-:S02]  /*a39c0*/  SHF.R.U32.HI R14, RZ, 0x8, R14 ;  /* 0x00000008ff0e7819 */ /* 0x000fc4000001160e */
[----:B------:R-:W-:Y:S02]  /*a39d0*/  SHF.R.S32.HI R27, RZ, 0x1f, R9 ;  /* 0x0000001fff1b7819 */ /* 0x000fe40000011409 */
[----:B------:R-:W-:Y:S02]  /*a39e0*/  LOP3.LUT R14, R14, 0xffff, RZ, 0xc0, !PT ;  /* 0x0000ffff0e0e7812 */ /* 0x000fe400078ec0ff */
[----:B0-----:R-:W-:Y:S02]  /*a39f0*/  IADD3 R16, P3, R9, R0, RZ ;  /* 0x0000000009107210 */ /* 0x001fe40007f7e0ff */
[----:B------:R-:W-:-:S03]  /*a3a00*/  PRMT R14, R14, 0x3340, R0 ;  /* 0x000033400e0e7816 */ /* 0x000fc60000000000 */
[----:B------:R-:W-:Y:S01]  /*a3a10*/  IMAD.X R17, R27, 0x1, R2, P3 ;  /* 0x000000011b117824 */ /* 0x000fe200018e0602 */
[----:B------:R-:W-:Y:S02]  /*a3a20*/  PRMT R6, R13, 0x5410, R14 ;  /* 0x000054100d067816 */ /* 0x000fe4000000000e */
[----:B------:R-:W3:Y:S01]  /*a3a30*/  LDL.LU R14, [R1+0x3bc0] ;  /* 0x003bc000010e7983 */ /* 0x000ee20000300800 */
[----:B----4-:R-:W-:-:S03]  /*a3a40*/  PRMT R4, R4, 0x5210, R19 ;  /* 0x0000521004047816 */ /* 0x010fc60000000013 */
[----:B------:R-:W4:Y:S04]  /*a3a50*/  LDL.LU R13, [R1+0x3bbc] ;  /* 0x003bbc00010d7983 */ /* 0x000f280000300800 */
[----:B------:R-:W-:Y:S01]  /*a3a60*/  STL.64 [R1+0x2160], R16 ;  /* 0x0021601001007387 */ /* 0x000fe20000100a00 */
[----:B------:R-:W-:-:S03]  /*a3a70*/  PRMT R7, R11, 0x5410, R7 ;  /* 0x000054100b077816 */ /* 0x000fc60000000007 */
[----:B------:R-:W4:Y:S04]  /*a3a80*/  LDL.LU R11, [R1+0x3bb8] ;  /* 0x003bb800010b7983 */ /* 0x000f280000300800 */
[----:B--2---:R-:W0:Y:S04]  /*a3a90*/  LDS.128 R16, [R12] ;  /* 0x000000000c107984 */ /* 0x004e280000000c00 */
[----:B0-----:R-:W-:Y:S04]  /*a3aa0*/  STL.64 [R1+0x540], R16 ;  /* 0x0005401001007387 */ /* 0x001fe80000100a00 */
[----:B------:R-:W-:Y:S04]  /*a3ab0*/  STL.64 [R1+0x548], R18 ;  /* 0x0005481201007387 */ /* 0x000fe80000100a00 */
[----:B------:R-:W0:Y:S01]  /*a3ac0*/  LDS.128 R16, [R12+0x400] ;  /* 0x000400000c107984 */ /* 0x000e220000000c00 */
[----:B---3--:R-:W-:-:S03]  /*a3ad0*/  PRMT R7, R7, 0x5210, R24 ;  /* 0x0000521007077816 */ /* 0x008fc60000000018 */
[----:B0-----:R-:W-:Y:S04]  /*a3ae0*/  STL.64 [R1+0x5f0], R16 ;  /* 0x0005f01001007387 */ /* 0x001fe80000100a00 */
[----:B------:R0:W-:Y:S04]  /*a3af0*/  STL.64 [R1+0x5f8], R18 ;  /* 0x0005f81201007387 */ /* 0x0001e80000100a00 */
[----:B0-----:R-:W2:Y:S04]  /*a3b00*/  LDL.LU.64 R18, [R1+0x3bb0] ;  /* 0x003bb00001127983 */ /* 0x001ea80000300a00 */
[----:B------:R-:W3:Y:S04]  /*a3b10*/  LDL.LU.64 R16, [R1+0x3ba8] ;  /* 0x003ba80001107983 */ /* 0x000ee80000300a00 */
[----:B------:R-:W4:Y:S01]  /*a3b20*/  LDL.LU R24, [R1+0x4c] ;  /* 0x00004c0001187983 */ /* 0x000f220000300800 */
[----:B------:R-:W-:-:S02]  /*a3b30*/  PRMT R5, R5, 0x5210, R22 ;  /* 0x0000521005057816 */ /* 0x000fc40000000016 */
[----:B------:R-:W-:Y:S01]  /*a3b40*/  PRMT R6, R6, 0x5210, R23 ;  /* 0x0000521006067816 */ /* 0x000fe20000000017 */
[----:B------:R-:W-:Y:S06]  /*a3b50*/  BAR.SYNC.DEFER_BLOCKING 0x0 ;  /* 0x0000000000007b1d */ /* 0x000fec0000010000 */
[----:B----4-:R0:W-:Y:S04]  /*a3b60*/  STL.64 [R1+0x3b80], R24 ;  /* 0x003b801801007387 */ /* 0x0101e80000100a00 */
[----:B---3--:R1:W-:Y:S04]  /*a3b70*/  STSM.16.M88.4 [R16], R4 ;  /* 0x0000000410007844 */ /* 0x0083e80000000200 */
[----:B0-----:R-:W3:Y:S04]  /*a3b80*/  LDL.LU R24, [R1+0x20c] ;  /* 0x00020c0001187983 */ /* 0x001ee80000300800 */
[----:B------:R3:W-:Y:S04]  /*a3b90*/  STL [R1+0x3b18], R12 ;  /* 0x003b180c01007387 */ /* 0x0007e80000100800 */
[----:B-1----:R-:W4:Y:S04]  /*a3ba0*/  LDL.LU.64 R6, [R1+0x3ba0] ;  /* 0x003ba00001067983 */ /* 0x002f280000300a00 */
[----:B------:R-:W2:Y:S01]  /*a3bb0*/  LDL.LU.64 R4, [R1+0x3b98] ;  /* 0x003b980001047983 */ /* 0x000ea20000300a00 */
[----:B------:R-:W-:-:S02]  /*a3bc0*/  IADD3 R22, P3, R9, R3, RZ ;  /* 0x0000000309167210 */ /* 0x000fc40007f7e0ff */
[----:B------:R-:W-:Y:S02]  /*a3bd0*/  SHF.R.U32.HI R15, RZ, 0x8, R15 ;  /* 0x00000008ff0f7819 */ /* 0x000fe4000001160f */
[----:B------:R-:W-:Y:S02]  /*a3be0*/  SHF.R.U32.HI R25, RZ, 0x8, R29 ;  /* 0x00000008ff197819 */ /* 0x000fe4000001161d */
[----:B------:R-:W-:Y:S02]  /*a3bf0*/  LOP3.LUT R15, R15, 0xffff, RZ, 0xc0, !PT ;  /* 0x0000ffff0f0f7812 */ /* 0x000fe400078ec0ff */
[----:B------:R-:W-:-:S04]  /*a3c00*/  LOP3.LUT R25, R25, 0xffff, RZ, 0xc0, !PT ;  /* 0x0000ffff19197812 */ /* 0x000fc800078ec0ff */
[----:B------:R-:W-:Y:S02]  /*a3c10*/  PRMT R15, R15, 0x3340, R25 ;  /* 0x000033400f0f7816 */ /* 0x000fe40000000019 */
[----:B---3--:R-:W-:Y:S02]  /*a3c20*/  SHF.R.U32.HI R12, RZ, 0x8, R24 ;  /* 0x00000008ff0c7819 */ /* 0x008fe40000011618 */
[----:B------:R-:W-:Y:S02]  /*a3c30*/  SHF.R.U32.HI R24, RZ, 0x8, R26 ;  /* 0x00000008ff187819 */ /* 0x000fe4000001161a */
[----:B------:R-:W-:Y:S02]  /*a3c40*/  LOP3.LUT R12, R12, 0xffff, RZ, 0xc0, !PT ;  /* 0x0000ffff0c0c7812 */ /* 0x000fe400078ec0ff */
[----:B------:R-:W-:-:S04]  /*a3c50*/  LOP3.LUT R24, R24, 0xffff, RZ, 0xc0, !PT ;  /* 0x0000ffff18187812 */ /* 0x000fc800078ec0ff */
[----:B------:R-:W-:Y:S01]  /*a3c60*/  PRMT R26, R12, 0x3340, R24 ;  /* 0x000033400c1a7816 */ /* 0x000fe20000000018 */
[----:B--2---:R-:W-:Y:S01]  /*a3c70*/  IMAD.X R23, R27, 0x1, R4, P3 ;  /* 0x000000011b177824 */ /* 0x004fe200018e0604 */
[----:B------:R-:W-:-:S04]  /*a3c80*/  IADD3 R24, P3, R9, R5, RZ ;  /* 0x0000000509187210 */ /* 0x000fc80007f7e0ff */
[----:B------:R0:W-:Y:S01]  /*a3c90*/  STL.64 [R1+0x2128], R22 ;  /* 0x0021281601007387 */ /* 0x0001e20000100a00 */
[----:B----4-:R-:W-:-:S03]  /*a3ca0*/  IMAD.X R25, R27, 0x1, R7, P3 ;  /* 0x000000011b197824 */ /* 0x010fc600018e0607 */
[----:B0-----:R-:W2:Y:S04]  /*a3cb0*/  LDL.LU.64 R22, [R1+0x3b90] ;  /* 0x003b900001167983 */ /* 0x001ea80000300a00 */
[----:B------:R-:W3:Y:S04]  /*a3cc0*/  LDL.LU R29, [R1+0x3b8c] ;  /* 0x003b8c00011d7983 */ /* 0x000ee80000300800 */
[----:B------:R0:W-:Y:S02]  /*a3cd0*/  STL.64 [R1+0x2158], R24 ;  /* 0x0021581801007387 */ /* 0x0001e40000100a00 */
[----:B0-----:R-:W-:-:S02]  /*a3ce0*/  IADD3 R24, P3, R9, R6, RZ ;  /* 0x0000000609187210 */ /* 0x001fc40007f7e0ff */
[----:B------:R-:W4:Y:S03]  /*a3cf0*/  LDL.LU R9, [R1+0x3b88] ;  /* 0x003b880001097983 */ /* 0x000f260000300800 */
[----:B------:R-:W-:Y:S01]  /*a3d00*/  IMAD.X R25, R27, 0x1, R8, P3 ;  /* 0x000000011b197824 */ /* 0x000fe200018e0608 */
[----:B------:R-:W-:Y:S04]  /*a3d10*/  STL.64 [R1+0x3b78], R6 ;  /* 0x003b780601007387 */ /* 0x000fe80000100a00 */
[----:B------:R0:W-:Y:S04]  /*a3d20*/  STL.64 [R1+0x2150], R24 ;  /* 0x0021501801007387 */ /* 0x0001e80000100a00 */
[----:B0-----:R-:W4:Y:S01]  /*a3d30*/  LDL.LU.64 R24, [R1+0x3b80] ;  /* 0x003b800001187983 */ /* 0x001f220000300a00 */
[----:B------:R-:W-:-:S03]  /*a3d40*/  SHF.R.U32.HI R11, RZ, 0x8, R11 ;  /* 0x00000008ff0b7819 */ /* 0x000fc6000001160b */
[----:B------:R-:W4:Y:S01]  /*a3d50*/  LDL.LU R12, [R1+0x2c8] ;  /* 0x0002c800010c7983 */ /* 0x000f220000300800 */
[----:B------:R-:W-:Y:S02]  /*a3d60*/  LOP3.LUT R11, R11, 0xffff, RZ, 0xc0, !PT ;  /* 0x0000ffff0b0b7812 */ /* 0x000fe400078ec0ff */
[----:B---3--:R-:W-:-:S04]  /*a3d70*/  SHF.R.U32.HI R6, RZ, 0x8, R29 ;  /* 0x00000008ff067819 */ /* 0x008fc8000001161d */
[----:B------:R-:W-:Y:S02]  /*a3d80*/  LOP3.LUT R6, R6, 0xffff, RZ, 0xc0, !PT ;  /* 0x0000ffff06067812 */ /* 0x000fe400078ec0ff */
[----:B--2---:R-:W-:Y:S02]  /*a3d90*/  SHF.R.U32.HI R7, RZ, 0x8, R22 ;  /* 0x00000008ff077819 */ /* 0x004fe40000011616 */
[----:B------:R-:W-:Y:S02]  /*a3da0*/  PRMT R27, R6, 0x3340, R0 ;  /* 0x00003340061b7816 */ /* 0x000fe40000000000 */
[----:B------:R-:W-:Y:S02]  /*a3db0*/  SHF.R.U32.HI R6, RZ, 0x8, R23 ;  /* 0x00000008ff067819 */ /* 0x000fe40000011617 */
[----:B------:R-:W-:Y:S02]  /*a3dc0*/  LOP3.LUT R7, R7, 0xffff, RZ, 0xc0, !PT ;  /* 0x0000ffff07077812 */ /* 0x000fe400078ec0ff */
[----:B------:R-:W-:-:S02]  /*a3dd0*/  LOP3.LUT R6, R6, 0xffff, RZ, 0xc0, !PT ;  /* 0x0000ffff06067812 */ /* 0x000fc400078ec0ff */
[----:B------:R-:W-:Y:S02]  /*a3de0*/  PRMT R22, R11, 0x3340, R0 ;  /* 0x000033400b167816 */ /* 0x000fe40000000000 */
[----:B------:R-:W-:Y:S02]  /*a3df0*/  PRMT R11, R6, 0x3340, R7 ;  /* 0x00003340060b7816 */ /* 0x000fe40000000007 */
[----:B----4-:R-:W-:-:S04]  /*a3e00*/  SHF.R.U32.HI R9, RZ, 0x8, R9 ;  /* 0x00000008ff097819 */ /* 0x010fc80000011609 */
[----:B------:R-:W-:Y:S02]  /*a3e10*/  LOP3.LUT R9, R9, 0xffff, RZ, 0xc0, !PT ;  /* 0x0000ffff09097812 */ /* 0x000fe400078ec0ff */
[----:B------:R-:W-:Y:S02]  /*a3e20*/  SHF.R.S32.HI R23, RZ, 0x1f, R24 ;  /* 0x0000001fff177819 */ /* 0x000fe40000011418 */
[----:B------:R-:W-:-:S05]  /*a3e30*/  IADD3 R6, P3, R24, R0, RZ ;  /* 0x0000000018067210 */ /* 0x000fca0007f7e0ff */
[----:B------:R-:W-:-:S05]  /*a3e40*/  IMAD.X R7, R23, 0x1, R2, P3 ;  /* 0x0000000117077824 */ /* 0x000fca00018e0602 */
[----:B------:R0:W-:Y:S04]  /*a3e50*/  STL.64 [R1+0x2108], R6 ;  /* 0x0021080601007387 */ /* 0x0001e80000100a00 */
[----:B------:R-:W2:Y:S01]  /*a3e60*/  LDL.LU R29, [R1+0x5c] ;  /* 0x00005c00011d7983 */ /* 0x000ea20000300800 */
[----:B0-----:R-:W-:Y:S02]  /*a3e70*/  SHF.R.U32.HI R6, RZ, 0x8, R14 ;  /* 0x00000008ff067819 */ /* 0x001fe4000001160e */
[----:B------:R-:W-:Y:S01]  /*a3e80*/  SHF.R.U32.HI R7, RZ, 0x8, R13 ;  /* 0x00000008ff077819 */ /* 0x000fe2000001160d */
[----:B------:R-:W3:Y:S01]  /*a3e90*/  LDL.LU R14, [R1+0x58] ;  /* 0x00005800010e7983 */ /* 0x000ee20000300800 */
[----:B------:R-:W-:Y:S02]  /*a3ea0*/  LOP3.LUT R6, R6, 0xffff, RZ, 0xc0, !PT ;  /* 0x0000ffff06067812 */ /* 0x000fe400078ec0ff */
[----:B------:R-:W-:-:S02]  /*a3eb0*/  LOP3.LUT R7, R7, 0xffff, RZ, 0xc0, !PT ;  /* 0x0000ffff07077812 */ /* 0x000fc400078ec0ff */
[----:B------:R-:W-:Y:S02]  /*a3ec0*/  PRMT R13, R9, 0x3340, R0 ;  /* 0x00003340090d7816 */ /* 0x000fe40000000000 */
[----:B------:R-:W-:Y:S02]  /*a3ed0*/  PRMT R9, R6, 0x3340, R7 ;  /* 0x0000334006097816 */ /* 0x000fe40000000007 */
[----:B------:R-:W-:-:S05]  /*a3ee0*/  IADD3 R6, P3, R24, R3, RZ ;  /* 0x0000000318067210 */ /* 0x000fca0007f7e0ff */
[----:B------:R-:W-:-:S05]  /*a3ef0*/  IMAD.X R7, R23, 0x1, R4, P3 ;  /* 0x0000000117077824 */ /* 0x000fca00018e0604 */
[----:B------:R0:W-:Y:S04]  /*a3f00*/  STL.64 [R1+0x2100], R6 ;  /* 0x0021000601007387 */ /* 0x0001e80000100a00 */
[----:B0-----:R-:W4:Y:S01]  /*a3f10*/  LDL.LU.64 R6, [R1+0x3b78] ;  /* 0x003b780001067983 */ /* 0x001f220000300a00 */
[----:B------:R-:W-:-:S05]  /*a3f20*/  PRMT R26, R26, 0x5410, R27 ;  /* 0x000054101a1a7816 */ /* 0x000fca000000001b */
[----:B------:R0:W-:Y:S04]  /*a3f30*/  STL [R1+0x3b70], R26 ;  /* 0x003b701a01007387 */ /* 0x0001e80000100800 */
[----:B------:R1:W-:Y:S01]  /*a3f40*/  STL.64 [R1+0x3b60], R16 ;  /* 0x003b601001007387 */ /* 0x0003e20000100a00 */
[----:B0-----:R-:W-:-:S05]  /*a3f50*/  IADD3 R26, P3, R24, R5, RZ ;  /* 0x00000005181a7210 */ /* 0x001fca0007f7e0ff */
[----:B----4-:R-:W-:Y:S01]  /*a3f60*/  IMAD.X R27, R23, 0x1, R7, P3 ;  /* 0x00000001171b7824 */ /* 0x010fe200018e0607 */
[----:B-1----:R-:W-:-:S05]  /*a3f70*/  IADD3 R16, P3, R24, R6, RZ ;  /* 0x0000000618107210 */ /* 0x002fca0007f7e0ff */
[----:B------:R-:W-:Y:S01]  /*a3f80*/  IMAD.X R17, R23, 0x1, R8, P3 ;  /* 0x0000000117117824 */ /* 0x000fe200018e0608 */
[----:B------:R2:W-:Y:S04]  /*a3f90*/  STL.64 [R1+0x20f8], R26 ;  /* 0x0020f81a01007387 */ /* 0x0005e80000100a00 */
[----:B------:R0:W-:Y:S04]  /*a3fa0*/  STL.64 [R1+0x20f0], R16 ;  /* 0x0020f01001007387 */ /* 0x0001e80000100a00 */
[----:B------:R-:W4:Y:S04]  /*a3fb0*/  LDL.LU R23, [R1+0xd0] ;  /* 0x0000d00001177983 */ /* 0x000f280000300800 */
[----:B------:R-:W3:Y:S01]  /*a3fc0*/  LDL.LU R24, [R1+0xd4] ;  /* 0x0000d40001187983 */ /* 0x000ee20000300800 */
[----:B------:R-:W-:-:S04]  /*a3fd0*/  SHF.R.U32.HI R12, RZ, 0x8, R12 ;  /* 0x00000008ff0c7819 */ /* 0x000fc8000001160c */
[----:B------:R-:W-:-:S04]  /*a3fe0*/  LOP3.LUT R12, R12, 0xffff, RZ, 0xc0, !PT ;  /* 0x0000ffff0c0c7812 */ /* 0x000fc800078ec0ff */
[----:B------:R-:W-:Y:S02]  /*a3ff0*/  PRMT R12, R12, 0x3340, R0 ;  /* 0x000033400c0c7816 */ /* 0x000fe40000000000 */
[----:B--2---:R-:W-:Y:S02]  /*a4000*/  IADD3 R26, P3, R29, R0, RZ ;  /* 0x000000001d1a7210 */ /* 0x004fe40007f7e0ff */
[----:B------:R-:W-:Y:S02]  /*a4010*/  PRMT R12, R9, 0x5410, R12 ;  /* 0x00005410090c7816 */ /* 0x000fe4000000000c */
[----:B------:R-:W-:Y:S02]  /*a4020*/  SHF.R.S32.HI R9, RZ, 0x1f, R29 ;  /* 0x0000001fff097819 */ /* 0x000fe4000001141d */
[----:B0-----:R-:W-:Y:S02]  /*a4030*/  PRMT R16, R11, 0x5410, R13 ;  /* 0x000054100b107816 */ /* 0x001fe4000000000d */
[----:B------:R-:W-:Y:S01]  /*a4040*/  PRMT R17, R15, 0x5410, R22 ;  /* 0x000054100f117816 */ /* 0x000fe20000000016 */
[----:B------:R-:W-:Y:S01]  /*a4050*/  IMAD.X R27, R9, 0x1, R2, P3 ;  /* 0x00000001091b7824 */ /* 0x000fe200018e0602 */
[----:B---3--:R-:W-:Y:S04]  /*a4060*/  STL [R1+0x3b58], R24 ;  /* 0x003b581801007387 */ /* 0x008fe80000100800 */
[----:B------:R-:W2:Y:S04]  /*a4070*/  LDL.LU R13, [R1+0xd8] ;  /* 0x0000d800010d7983 */ /* 0x000ea80000300800 */
[----:B------:R-:W2:Y:S04]  /*a4080*/  LDL.LU R22, [R1+0xdc] ;  /* 0x0000dc0001167983 */ /* 0x000ea80000300800 */
[----:B------:R-:W3:Y:S04]  /*a4090*/  LDL.LU R11, [R1+0x1300] ;  /* 0x00130000010b7983 */ /* 0x000ee80000300800 */
[----:B------:R-:W3:Y:S04]  /*a40a0*/  LDL.LU R15, [R1+0x1304] ;  /* 0x00130400010f7983 */ /* 0x000ee80000300800 */
[----:B------:R0:W-:Y:S04]  /*a40b0*/  STL.64 [R1+0x2120], R26 ;  /* 0x0021201a01007387 */ /* 0x0001e80000100a00 */
[----:B0-----:R-:W4:Y:S02]  /*a40c0*/  LDL.LU R26, [R1+0x3b70] ;  /* 0x003b7000011a7983 */ /* 0x001f240000300800 */
[----:B----4-:R-:W-:-:S02]  /*a40d0*/  PRMT R24, R26, 0x5210, R28 ;  /* 0x000052101a187816 */ /* 0x010fc4000000001c */
[----:B------:R-:W-:-:S05]  /*a40e0*/  IADD3 R26, P3, R29, R3, RZ ;  /* 0x000000031d1a7210 */ /* 0x000fca0007f7e0ff */
[----:B------:R-:W-:-:S05]  /*a40f0*/  IMAD.X R27, R9, 0x1, R4, P3 ;  /* 0x00000001091b7824 */ /* 0x000fca00018e0604 */
[----:B------:R0:W-:Y:S04]  /*a4100*/  STL.64 [R1+0x2148], R26 ;  /* 0x0021481a01007387 */ /* 0x0001e80000100a00 */
[----:B0-----:R-:W4:Y:S01]  /*a4110*/  LDL.LU.64 R26, [R1+0x3b68] ;  /* 0x003b6800011a7983 */ /* 0x001f220000300a00 */
[----:B------:R-:W-:Y:S02]  /*a4120*/  PRMT R25, R17, 0x5210, R25 ;  /* 0x0000521011197816 */ /* 0x000fe40000000019 */
[----:B----4-:R-:W-:Y:S02]  /*a4130*/  PRMT R26, R16, 0x5210, R26 ;  /* 0x00005210101a7816 */ /* 0x010fe4000000001a */
[----:B------:R-:W-:-:S05]  /*a4140*/  IADD3 R16, P3, R29, R5, RZ ;  /* 0x000000051d107210 */ /* 0x000fca0007f7e0ff */
[----:B------:R-:W-:-:S05]  /*a4150*/  IMAD.X R17, R9, 0x1, R7, P3 ;  /* 0x0000000109117824 */ /* 0x000fca00018e0607 */
[----:B------:R0:W-:Y:S04]  /*a4160*/  STL.64 [R1+0x2180], R16 ;  /* 0x0021801001007387 */ /* 0x0001e80000100a00 */
[----:B0-----:R-:W4:Y:S01]  /*a4170*/  LDL.LU.64 R16, [R1+0x3b60] ;  /* 0x003b600001107983 */ /* 0x001f220000300a00 */
[----:B------:R-:W-:Y:S02]  /*a4180*/  IADD3 R28, P3, R29, R6, RZ ;  /* 0x000000061d1c7210 */ /* 0x000fe40007f7e0ff */
[----:B------:R-:W-:-:S03]  /*a4190*/  PRMT R27, R12, 0x5210, R27 ;  /* 0x000052100c1b7816 */ /* 0x000fc6000000001b */
[----:B------:R-:W-:-:S05]  /*a41a0*/  IMAD.X R29, R9, 0x1, R8, P3 ;  /* 0x00000001091d7824 */ /* 0x000fca00018e0608 */
[----:B------:R-:W-:Y:S04]  /*a41b0*/  STL.64 [R1+0x2178], R28 ;  /* 0x0021781c01007387 */ /* 0x000fe80000100a00 */
[----:B----4-:R0:W-:Y:S04]  /*a41c0*/  STSM.16.M88.4 [R16+0x200], R24 ;  /* 0x0002001810007844 */ /* 0x0101e80000000200 */
[----:B0-----:R-:W4:Y:S01]  /*a41d0*/  LDL.LU R24, [R1+0x3b58] ;  /* 0x003b580001187983 */ /* 0x001f220000300800 */
[----:B------:R-:W-:Y:S01]  /*a41e0*/  SHF.R.S32.HI R9, RZ, 0x1f, R14 ;  /* 0x0000001fff097819 */ /* 0x000fe2000001140e */
[----:B------:R-:W-:Y:S01]  /*a41f0*/  BAR.SYNC.DEFER_BLOCKING 0x0 ;  /* 0x0000000000007b1d */ /* 0x000fe20000010000 */
[----:B------:R-:W-:-:S05]  /*a4200*/  IADD3 R28, P3, R14, R0, RZ ;  /* 0x000000000e1c7210 */ /* 0x000fca0007f7e0ff */
[----:B------:R-:W-:-:S05]  /*a4210*/  IMAD.X R29, R9, 0x1, R2, P3 ;  /* 0x00000001091d7824 */ /* 0x000fca00018e0602 */
[----:B------:R-:W-:Y:S04]  /*a4220*/  STL.64 [R1+0x2170], R28 ;  /* 0x0021701c01007387 */ /* 0x000fe80000100a00 */
[----:B------:R-:W-:Y:S01]  /*a4230*/  STL [R1+0x3b1c], R16 ;  /* 0x003b1c1001007387 */ /* 0x000fe20000100800 */
[----:B---3--:R-:W-:Y:S02]  /*a4240*/  F2FP.SATFINITE.E4M3.F32.PACK_AB_MERGE_C R15, R15, R11, RZ ;  /* 0x0000000b0f0f723e */ /* 0x008fe400048070ff */
[----:B----4-:R-:W-:Y:S02]  /*a4250*/  F2FP.SATFINITE.E4M3.F32.PACK_AB_MERGE_C R12, R24, R23, RZ ;  /* 0x00000017180c723e */ /* 0x010fe400048070ff */
[----:B------:R-:W-:-:S03]  /*a4260*/  IADD3 R24, P3, R14, R3, RZ ;  /* 0x000000030e187210 */ /* 0x000fc60007f7e0ff */
[----:B------:R2:W-:Y:S02]  /*a4270*/  STL [R1+0xb0], R12 ;  /* 0x0000b00c01007387 */ /* 0x0005e40000100800 */
[----:B------:R-:W-:Y:S01]  /*a4280*/  IMAD.X R25, R9, 0x1, R4, P3 ;  /* 0x0000000109197824 */ /* 0x000fe200018e0604 */
[----:B--2---:R-:W-:-:S05]  /*a4290*/  F2FP.SATFINITE.E4M3.F32.PACK_AB_MERGE_C R12, R22, R13, RZ ;  /* 0x0000000d160c723e */ /* 0x004fca00048070ff */
[----:B------:R0:W-:Y:S04]  /*a42a0*/  STL [R1+0x3b20], R12 ;  /* 0x003b200c01007387 */ /* 0x0001e80000100800 */
[----:B------:R-:W-:Y:S01]  /*a42b0*/  STL.64 [R1+0x2118], R24 ;  /* 0x0021181801007387 */ /* 0x000fe20000100a00 */
[----:B0-----:R-:W-:-:S03]  /*a42c0*/  IADD3 R12, P3, R14, R5, RZ ;  /* 0x000000050e0c7210 */ /* 0x001fc60007f7e0ff */
[----:B------:R-:W-:Y:S04]  /*a42d0*/  STL [R1+0x3b24], R15 ;  /* 0x003b240f01007387 */ /* 0x000fe80000100800 */
[----:B------:R0:W-:Y:S01]  /*a42e0*/  STL.64 [R1+0x3b50], R4 ;  /* 0x003b500401007387 */ /* 0x0001e20000100a00 */
[----:B------:R-:W-:-:S03]  /*a42f0*/  IMAD.X R13, R9, 0x1, R7, P3 ;  /* 0x00000001090d7824 */ /* 0x000fc600018e0607 */
[----:B------:R-:W-:Y:S01]  /*a4300*/  STL.64 [R1+0x3b48], R6 ;  /* 0x003b480601007387 */ /* 0x000fe20000100a00 */
[----:B0-----:R-:W-:-:S03]  /*a4310*/  IADD3 R4, P3, R14, R6, RZ ;  /* 0x000000060e047210 */ /* 0x001fc60007f7e0ff */
[----:B------:R-:W-:Y:S02]  /*a4320*/  STL.64 [R1+0x20e8], R12 ;  /* 0x0020e80c01007387 */ /* 0x000fe40000100a00 */
[----:B------:R-:W-:Y:S02]  /*a4330*/  IMAD.X R5, R9, 0x1, R8, P3 ;  /* 0x0000000109057824 */ /* 0x000fe400018e0608 */
[----:B------:R-:W2:Y:S04]  /*a4340*/  LDL.LU R11, [R1+0x130c] ;  /* 0x00130c00010b7983 */ /* 0x000ea80000300800 */
[----:B------:R0:W-:Y:S04]  /*a4350*/  STL.64 [R1+0x20e0], R4 ;  /* 0x0020e00401007387 */ /* 0x0001e80000100a00 */
[----:B0-----:R-:W3:Y:S04]  /*a4360*/  LDL.LU R4, [R1+0xac0] ;  /* 0x000ac00001047983 */ /* 0x001ee80000300800 */
        /* <DEDUP_REMOVED lines=10> */
[----:B--2---:R0:W-:Y:S04]  /*a4410*/  STL.64 [R1+0x3b40], R8 ;  /* 0x003b400801007387 */ /* 0x0041e80000100a00 */
[----:B0-----:R-:W2:Y:S04]  /*a4420*/  LDL.LU R8, [R1+0x770] ;  /* 0x0007700001087983 */ /* 0x001ea80000300800 */
[----:B------:R-:W2:Y:S04]  /*a4430*/  LDL.LU R9, [R1+0x778] ;  /* 0x0007780001097983 */ /* 0x000ea80000300800 */
[----:B------:R-:W3:Y:S04]  /*a4440*/  LDL.LU R15, [R1+0x6b8] ;  /* 0x0006b800010f7983 */ /* 0x000ee80000300800 */
[----:B---3--:R0:W-:Y:S04]  /*a4450*/  STL [R1+0x3b28], R15 ;  /* 0x003b280f01007387 */ /* 0x0081e80000100800 */
[----:B0-----:R-:W3:Y:S04]  /*a4460*/  LDL.LU R15, [R1+0x6b0] ;  /* 0x0006b000010f7983 */ /* 0x001ee80000300800 */
[----:B------:R-:W4:Y:S04]  /*a4470*/  LDL.LU R12, [R1+0x440] ;  /* 0x00044000010c7983 */ /* 0x000f280000300800 */
[----:B----4-:R0:W-:Y:S04]  /*a4480*/  STL [R1+0x3b38], R12 ;  /* 0x003b380c01007387 */ /* 0x0101e80000100800 */
[----:B0-----:R-:W4:Y:S04]  /*a4490*/  LDL.LU R12, [R1+0x1308] ;  /* 0x00130800010c7983 */ /* 0x001f280000300800 */
[----:B------:R-:W3:Y:S04]  /*a44a0*/  LDL.LU R14, [R1+0x444] ;  /* 0x00044400010e7983 */ /* 0x000ee80000300800 */
[----:B---3--:R0:W-:Y:S04]  /*a44b0*/  STL.64 [R1+0x3b30], R14 ;  /* 0x003b300e01007387 */ /* 0x0081e80000100a00 */
[----:B0-----:R-:W3:Y:S01]  /*a44c0*/  LDL.LU R15, [R1+0x54] ;  /* 0x00005400010f7983 */ /* 0x001ee20000300800 */
[----:B----4-:R-:W-:-:S02]  /*a44d0*/  F2FP.SATFINITE.E4M3.F32.PACK_AB_MERGE_C R11, R11, R12, RZ ;  /* 0x0000000c0b0b723e */ /* 0x010fc400048070ff */
[----:B------:R-:W-:Y:S01]  /*a44e0*/  F2FP.SATFINITE.E4M3.F32.PACK_AB_MERGE_C R26, R26, R4, RZ ;  /* 0x000000041a1a723e */ /* 0x000fe200048070ff */
[----:B------:R-:W4:Y:S01]  /*a44f0*/  LDL.LU R16, [R1+0x448] ;  /* 0x0004480001107983 */ /* 0x000f220000300800 */
[----:B------:R-:W-:-:S03]  /*a4500*/  F2FP.SATFINITE.E4M3.F32.PACK_AB_MERGE_C R23, R23, R5, RZ ;  /* 0x000000051717723e */ /* 0x000fc600048070ff */
[----:B------:R-:W4:Y:S04]  /*a4510*/  LDL.LU R28, [R1+0x44c] ;  /* 0x00044c00011c7983 */ /* 0x000f280000300800 */
[----:B------:R-:W4:Y:S04]  /*a4520*/  LDL.LU R27, [R1+0x384] ;  /* 0x00038400011b7983 */ /* 0x000f280000300800 */
[----:B------:R-:W4:Y:S01]  /*a4530*/  LDL.LU R25, [R1+0x38c] ;  /* 0x00038c0001197983 */ /* 0x000f220000300800 */
[----:B---3--:R-:W-:Y:S02]  /*a4540*/  SHF.R.S32.HI R12, RZ, 0x1f, R15 ;  /* 0x0000001fff0c7819 */ /* 0x008fe4000001140f */
[----:B------:R-:W-:-:S05]  /*a4550*/  IADD3 R4, P3, R15, R0, RZ ;  /* 0x000000000f047210 */ /* 0x000fca0007f7e0ff */
[----:B------:R-:W-:-:S05]  /*a4560*/  IMAD.X R5, R12, 0x1, R2, P3 ;  /* 0x000000010c057824 */ /* 0x000fca00018e0602 */
[----:B------:R0:W-:Y:S04]  /*a4570*/  STL.64 [R1+0x20a0], R4 ;  /* 0x0020a00401007387 */ /* 0x0001e80000100a00 */
[----:B0-----:R-:W3:Y:S01]  /*a4580*/  LDL.LU.64 R4, [R1+0x3b50] ;  /* 0x003b500001047983 */ /* 0x001ee20000300a00 */
[----:B------:R-:W-:Y:S02]  /*a4590*/  F2FP.SATFINITE.E4M3.F32.PACK_AB_MERGE_C R13, R13, R6, RZ ;  /* 0x000000060d0d723e */ /* 0x000fe400048070ff */
[----:B------:R-:W-:Y:S02]  /*a45a0*/  IADD3 R6, P3, R15, R3, RZ ;  /* 0x000000030f067210 */ /* 0x000fe40007f7e0ff */
[----:B------:R-:W-:-:S03]  /*a45b0*/  F2FP.SATFINITE.E4M3.F32.PACK_AB_MERGE_C R22, R22, R7, RZ ;  /* 0x000000071616723e */ /* 0x000fc600048070ff */
[----:B---3--:R-:W-:-:S05]  /*a45c0*/  IMAD.X R7, R12, 0x1, R4, P3 ;  /* 0x000000010c077824 */ /* 0x008fca00018e0604 */
[----:B------:R0:W-:Y:S04]  /*a45d0*/  STL.64 [R1+0x2090], R6 ;  /* 0x0020900601007387 */ /* 0x0001e80000100a00 */
[----:B0-----:R-:W3:Y:S01]  /*a45e0*/  LDL.LU.64 R6, [R1+0x3b48] ;  /* 0x003b480001067983 */ /* 0x001ee20000300a00 */
[----:B--2---:R-:W-:Y:S02]  /*a45f0*/  F2FP.SATFINITE.E4M3.F32.PACK_AB_MERGE_C R24, R24, R8, RZ ;  /* 0x000000081818723e */ /* 0x004fe400048070ff */
[----:B------:R-:W-:Y:S02]  /*a4600*/  IADD3 R8, P3, R15, R5, RZ ;  /* 0x000000050f087210 */ /* 0x000fe40007f7e0ff */
[----:B------:R-:W-:-:S03]  /*a4610*/  F2FP.SATFINITE.E4M3.F32.PACK_AB_MERGE_C R29, R29, R9, RZ ;  /* 0x000000091d1d723e */ /* 0x000fc600048070ff */
[----:B---3--:R-:W-:-:S05]  /*a4620*/  IMAD.X R9, R12, 0x1, R7, P3 ;  /* 0x000000010c097824 */ /* 0x008fca00018e0607 */
[----:B------:R0:W-:Y:S04]  /*a4630*/  STL.64 [R1+0x2070], R8 ;  /* 0x0020700801007387 */ /* 0x0001e80000100a00 */
[----:B0-----:R-:W2:Y:S01]  /*a4640*/  LDL.LU.64 R8, [R1+0x3b40] ;  /* 0x003b400001087983 */ /* 0x001ea20000300a00 */
[----:B------:R-:W-:Y:S01]  /*a4650*/  IADD3 R14, P3, R15, R6, RZ ;  /* 0x000000060f0e7210 */ /* 0x000fe20007f7e0ff */
[----:B------:R-:W-:Y:S02]  /*a4660*/  IMAD.MOV.U32 R15, RZ, RZ, R12 ;  /* 0x000000ffff0f7224 */ /* 0x000fe400078e000c */
[----:B------:R-:W3:Y:S04]  /*a4670*/  LDL.LU R12, [R1+0x3b38] ;  /* 0x003b3800010c7983 */ /* 0x000ee80000300800 */
[----:B------:R0:W-:Y:S04]  /*a4680*/  STL.64 [R1+0x3b00], R6 ;  /* 0x003b000601007387 */ /* 0x0001e80000100a00 */
[----:B0-----:R-:W4:Y:S04]  /*a4690*/  LDL.LU R6, [R1+0x6bc] ;  /* 0x0006bc0001067983 */ /* 0x001f280000300800 */
[----:B------:R-:W4:Y:S04]  /*a46a0*/  LDL.LU R7, [R1+0xb0] ;  /* 0x0000b00001077983 */ /* 0x000f280000300800 */
[----:B------:R0:W-:Y:S04]  /*a46b0*/  STL.64 [R1+0x3af8], R4 ;  /* 0x003af80401007387 */ /* 0x0001e80000100a00 */
[----:B0-----:R-:W4:Y:S04]  /*a46c0*/  LDL.LU R4, [R1+0x380] ;  /* 0x0003800001047983 */ /* 0x001f280000300800 */
[----:B------:R-:W4:Y:S01]  /*a46d0*/  LDL.LU R5, [R1+0x388] ;  /* 0x0003880001057983 */ /* 0x000f220000300800 */
[----:B--2---:R-:W-:-:S05]  /*a46e0*/  IMAD.X R15, R15, 0x1, R8, P3 ;  /* 0x000000010f0f7824 */ /* 0x004fca00018e0608 */
[----:B------:R0:W-:Y:S04]  /*a46f0*/  STL.64 [R1+0x2068], R14 ;  /* 0x0020680e01007387 */ /* 0x0001e80000100a00 */
[----:B0-----:R-:W2:Y:S02]  /*a4700*/  LDL.LU.64 R14, [R1+0x3b30] ;  /* 0x003b3000010e7983 */ /* 0x001ea40000300a00 */
[----:B--2---:R-:W-:Y:S02]  /*a4710*/  F2FP.SATFINITE.E4M3.F32.PACK_AB_MERGE_C R9, R9, R15, RZ ;  /* 0x0000000f0909723e */ /* 0x004fe400048070ff */
[----:B------:R-:W2:Y:S01]  /*a4720*/  LDL.LU R15, [R1+0x3b28] ;  /* 0x003b2800010f7983 */ /* 0x000ea20000300800 */
[----:B---3--:R-:W-:Y:S02]  /*a4730*/  F2FP.SATFINITE.E4M3.F32.PACK_AB_MERGE_C R14, R14, R12, RZ ;  /* 0x0000000c0e0e723e */ /* 0x008fe400048070ff */
[----:B----4-:R-:W-:-:S02]  /*a4740*/  F2FP.SATFINITE.E4M3.F32.PACK_AB_MERGE_C R27, R27, R4, RZ ;  /* 0x000000041b1b723e */ /* 0x010fc400048070ff */
[----:B--2---:R-:W-:Y:S02]  /*a4750*/  F2FP.SATFINITE.E4M3.F32.PACK_AB_MERGE_C R6, R6, R15, RZ ;  /* 0x0000000f0606723e */ /* 0x004fe400048070ff */
[----:B------:R-:W2:Y:S04]  /*a4760*/  LDL.LU R15, [R1+0x3b24] ;  /* 0x003b2400010f7983 */ /* 0x000ea80000300800 */
[----:B------:R-:W3:Y:S01]  /*a4770*/  LDL.LU R12, [R1+0x3b20] ;  /* 0x003b2000010c7983 */ /* 0x000ee20000300800 */
[----:B------:R-:W-:Y:S02]  /*a4780*/  LOP3.LUT R4, R7, 0xffff, RZ, 0xc0, !PT ;  /* 0x0000ffff07047812 */ /* 0x000fe400078ec0ff */
[----:B------:R-:W-:Y:S02]  /*a4790*/  LOP3.LUT R24, R24, 0xffff, RZ, 0xc0, !PT ;  /* 0x0000ffff18187812 */ /* 0x000fe400078ec0ff */
[----:B------:R-:W-:-:S02]  /*a47a0*/  F2FP.SATFINITE.E4M3.F32.PACK_AB_MERGE_C R28, R28, R16, RZ ;  /* 0x000000101c1c723e */ /* 0x000fc400048070ff */
[----:B------:R-:W-:Y:S01]  /*a47b0*/  F2FP.SATFINITE.E4M3.F32.PACK_AB_MERGE_C R25, R25, R5, RZ ;  /* 0x000000051919723e */ /* 0x000fe200048070ff */
[----:B------:R-:W4:Y:S01]  /*a47c0*/  LDL.LU R16, [R1+0x3b1c] ;  /* 0x003b1c0001107983 */ /* 0x000f220000300800 */
[----:B------:R-:W-:Y:S02]  /*a47d0*/  LOP3.LUT R26, R26, 0xffff, RZ, 0xc0, !PT ;  /* 0x0000ffff1a1a7812 */ /* 0x000fe400078ec0ff */
[----:B------:R-:W-:Y:S01]  /*a47e0*/  LOP3.LUT R7, R29, 0xffff, RZ, 0xc0, !PT ;  /* 0x0000ffff1d077812 */ /* 0x000fe200078ec0ff */
[----:B------:R0:W-:Y:S01]  /*a47f0*/  STL [R1+0x20c], R4 ;  /* 0x00020c0401007387 */ /* 0x0001e20000100800 */
[----:B------:R-:W-:-:S03]  /*a4800*/  LOP3.LUT R23, R23, 0xffff, RZ, 0xc0, !PT ;  /* 0x0000ffff17177812 */ /* 0x000fc600078ec0ff */
[----:B------:R1:W-:Y:S01]  /*a4810*/  STL [R1+0x204], R24 ;  /* 0x0002041801007387 */ /* 0x0003e20000100800 */
[----:B0-----:R-:W-:Y:S02]  /*a4820*/  PRMT R4, R4, 0x3340, R26 ;  /* 0x0000334004047816 */ /* 0x001fe4000000001a */
[----:B-1----:R-:W-:-:S04]  /*a4830*/  PRMT R24, R24, 0x3340, R0 ;  /* 0x0000334018187816 */ /* 0x002fc80000000000 */
[----:B------:R-:W-:Y:S02]  /*a4840*/  PRMT R4, R4, 0x5410, R24 ;  /* 0x0000541004047816 */ /* 0x000fe40000000018 */
[----:B------:R-:W-:Y:S02]  /*a4850*/  LOP3.LUT R24, R11, 0xffff, RZ, 0xc0, !PT ;  /* 0x0000ffff0b187812 */ /* 0x000fe400078ec0ff */
[----:B------:R-:W-:Y:S02]  /*a4860*/  LOP3.LUT R11, R6, 0xffff, RZ, 0xc0, !PT ;  /* 0x0000ffff060b7812 */ /* 0x000fe400078ec0ff */
[----:B------:R-:W-:Y:S02]  /*a4870*/  LOP3.LUT R9, R9, 0xffff, RZ, 0xc0, !PT ;  /* 0x0000ffff09097812 */ /* 0x000fe400078ec0ff */
[----:B------:R-:W-:Y:S02]  /*a4880*/  LOP3.LUT R29, R13, 0xffff, RZ, 0xc0, !PT ;  /* 0x0000ffff0d1d7812 */ /* 0x000fe400078ec0ff */
[----:B---3--:R-:W-:-:S02]  /*a4890*/  LOP3.LUT R5, R12, 0xffff, RZ, 0xc0, !PT ;  /* 0x0000ffff0c057812 */ /* 0x008fc400078ec0ff */
[----:B------:R-:W3:Y:S04]  /*a48a0*/  LDL.LU R12, [R1+0x3b18] ;  /* 0x003b1800010c7983 */ /* 0x000ee80000300800 */
[----:B------:R-:W-:Y:S04]  /*a48b0*/  STL [R1+0xdc], R26 ;  /* 0x0000dc1a01007387 */ /* 0x000fe80000100800 */
[----:B------:R0:W-:Y:S04]  /*a48c0*/  STL [R1+0x2c4], R5 ;  /* 0x0002c40501007387 */ /* 0x0001e80000100800 */
[----:B------:R1:W-:Y:S01]  /*a48d0*/  STL [R1+0x2d0], R7 ;  /* 0x0002d00701007387 */ /* 0x0003e20000100800 */
[----:B0-----:R-:W-:-:S02]  /*a48e0*/  PRMT R5, R5, 0x3340, R23 ;  /* 0x0000334005057816 */ /* 0x001fc40000000017 */
[--C-:B-1----:R-:W-:Y:S02]  /*a48f0*/  PRMT R7, R7, 0x3340, R0.reuse ;  /* 0x0000334007077816 */ /* 0x102fe40000000000 */
[----:B--2---:R-:W-:Y:S02]  /*a4900*/  LOP3.LUT R6, R15, 0xffff, RZ, 0xc0, !PT ;  /* 0x0000ffff0f067812 */ /* 0x004fe400078ec0ff */
[----:B------:R-:W-:Y:S02]  /*a4910*/  PRMT R5, R5, 0x5410, R7 ;  /* 0x0000541005057816 */ /* 0x000fe40000000007 */
[----:B------:R-:W-:Y:S01]  /*a4920*/  LOP3.LUT R7, R22, 0xffff, RZ, 0xc0, !PT ;  /* 0x0000ffff16077812 */ /* 0x000fe200078ec0ff */
[----:B------:R-:W-:Y:S04]  /*a4930*/  STL [R1+0x2c0], R23 ;  /* 0x0002c01701007387 */ /* 0x000fe80000100800 */
[----:B------:R0:W-:Y:S04]  /*a4940*/  STL [R1+0x2cc], R11 ;  /* 0x0002cc0b01007387 */ /* 0x0001e80000100800 */
[----:B------:R1:W-:Y:S04]  /*a4950*/  STL [R1+0x2c8], R7 ;  /* 0x0002c80701007387 */ /* 0x0003e80000100800 */
[----:B------:R-:W-:Y:S01]  /*a4960*/  STL [R1+0xd0], R6 ;  /* 0x0000d00601007387 */ /* 0x000fe20000100800 */
[----:B0-----:R-:W-:-:S03]  /*a4970*/  PRMT R11, R11, 0x3340, R0 ;  /* 0x000033400b0b7816 */ /* 0x001fc60000000000 */
[----:B------:R0:W-:Y:S01]  /*a4980*/  STL [R1+0x208], R9 ;  /* 0x0002080901007387 */ /* 0x0001e20000100800 */
[----:B-1----:R-:W-:-:S03]  /*a4990*/  PRMT R7, R24, 0x3340, R7 ;  /* 0x0000334018077816 */ /* 0x002fc60000000007 */
[----:B------:R-:W2:Y:S01]  /*a49a0*/  LDL.LU R26, [R1+0x1230] ;  /* 0x00123000011a7983 */ /* 0x000ea20000300800 */
[----:B------:R-:W-:-:S03]  /*a49b0*/  PRMT R7, R7, 0x5410, R11 ;  /* 0x0000541007077816 */ /* 0x000fc6000000000b */
[----:B------:R-:W2:Y:S01]  /*a49c0*/  LDL.LU R13, [R1+0x1234] ;  /* 0x00123400010d7983 */ /* 0x000ea20000300800 */
[----:B------:R-:W-:-:S03]  /*a49d0*/  PRMT R15, R9, 0x3340, R0 ;  /* 0x00003340090f7816 */ /* 0x000fc60000000000 */
[----:B------:R-:W-:Y:S04]  /*a49e0*/  STL [R1+0xbc], R29 ;  /* 0x0000bc1d01007387 */ /* 0x000fe80000100800 */
[----:B------:R-:W2:Y:S04]  /*a49f0*/  LDL.LU R23, [R1+0x1238] ;  /* 0x0012380001177983 */ /* 0x000ea80000300800 */
[----:B------:R-:W4:Y:S04]  /*a4a00*/  LDL.LU R11, [R1+0x123c] ;  /* 0x00123c00010b7983 */ /* 0x000f280000300800 */
[----:B------:R-:W2:Y:S04]  /*a4a10*/  LDL.LU R22, [R1+0xb80] ;  /* 0x000b800001167983 */ /* 0x000ea80000300800 */
[----:B0-----:R-:W3:Y:S01]  /*a4a20*/  LDL.LU R9, [R1+0xb84] ;  /* 0x000b840001097983 */ /* 0x001ee20000300800 */
[----:B------:R-:W-:-:S04]  /*a4a30*/  PRMT R6, R6, 0x3340, R29 ;  /* 0x0000334006067816 */ /* 0x000fc8000000001d */
[----:B------:R-:W-:Y:S01]  /*a4a40*/  PRMT R6, R6, 0x5410, R15 ;  /* 0x0000541006067816 */ /* 0x000fe2000000000f */
[----:B----4-:R0:W-:Y:S04]  /*a4a50*/  STL.64 [R1+0x3b10], R10 ;  /* 0x003b100a01007387 */ /* 0x0101e80000100a00 */
[----:B---3--:R1:W-:Y:S01]  /*a4a60*/  STL.64 [R1+0x3b08], R8 ;  /* 0x003b080801007387 */ /* 0x0083e20000100a00 */
[----:B0-----:R-:W-:Y:S02]  /*a4a70*/  LOP3.LUT R11, R14, 0xffff, RZ, 0xc0, !PT ;  /* 0x0000ffff0e0b7812 */ /* 0x001fe400078ec0ff */
[----:B------:R-:W-:Y:S01]  /*a4a80*/  LOP3.LUT R10, R28, 0xffff, RZ, 0xc0, !PT ;  /* 0x0000ffff1c0a7812 */ /* 0x000fe200078ec0ff */
[----:B------:R-:W3:Y:S04]  /*a4a90*/  LDL.LU R14, [R1+0xb88] ;  /* 0x000b8800010e7983 */ /* 0x000ee80000300800 */
[----:B------:R-:W3:Y:S01]  /*a4aa0*/  LDL.LU R15, [R1+0xb8c] ;  /* 0x000b8c00010f7983 */ /* 0x000ee20000300800 */
[----:B-1----:R-:W-:-:S02]  /*a4ab0*/  LOP3.LUT R9, R27, 0xffff, RZ, 0xc0, !PT ;  /* 0x0000ffff1b097812 */ /* 0x002fc400078ec0ff */
[----:B------:R-:W-:Y:S01]  /*a4ac0*/  LOP3.LUT R8, R25, 0xffff, RZ, 0xc0, !PT ;  /* 0x0000ffff19087812 */ /* 0x000fe200078ec0ff */
[----:B------:R-:W-:Y:S01]  /*a4ad0*/  STL [R1+0x2e4], R11 ;  /* 0x0002e40b01007387 */ /* 0x000fe20000100800 */
[----:B------:R-:W-:-:S03]  /*a4ae0*/  PRMT R4, R4, 0x4210, R11 ;  /* 0x0000421004047816 */ /* 0x000fc6000000000b */
[----:B------:R-:W-:Y:S01]  /*a4af0*/  STL [R1+0x2e0], R10 ;  /* 0x0002e00a01007387 */ /* 0x000fe20000100800 */
[----:B------:R-:W-:Y:S02]  /*a4b00*/  PRMT R5, R5, 0x4210, R10 ;  /* 0x0000421005057816 */ /* 0x000fe4000000000a */
[----:B------:R-:W-:Y:S01]  /*a4b10*/  PRMT R6, R6, 0x4210, R9 ;  /* 0x0000421006067816 */ /* 0x000fe20000000009 */
[----:B------:R-:W-:Y:S01]  /*a4b20*/  STL [R1+0x2dc], R9 ;  /* 0x0002dc0901007387 */ /* 0x000fe20000100800 */
[----:B------:R-:W-:-:S03]  /*a4b30*/  PRMT R7, R7, 0x4210, R8 ;  /* 0x0000421007077816 */ /* 0x000fc60000000008 */
[----:B------:R-:W-:Y:S04]  /*a4b40*/  STL [R1+0x2d8], R8 ;  /* 0x0002d80801007387 */ /* 0x000fe80000100800 */
[----:B------:R-:W0:Y:S04]  /*a4b50*/  LDS.128 R8, [R12] ;  /* 0x000000000c087984 */ /* 0x000e280000000c00 */
        /* <DEDUP_REMOVED lines=8> */
[----:B------:R-:W4:Y:S04]  /*a4be0*/  LDL.LU.64 R8, [R1+0x3b08] ;  /* 0x003b080001087983 */ /* 0x000f280000300a00 */
[----:B------:R2:W-:Y:S04]  /*a4bf0*/  STL [R1+0x3a88], R12 ;  /* 0x003a880c01007387 */ /* 0x0005e80000100800 */
[----:B------:R-:W4:Y:S04]  /*a4c00*/  LDL.LU.64 R6, [R1+0x3b00] ;  /* 0x003b000001067983 */ /* 0x000f280000300a00 */
[----:B------:R-:W4:Y:S01]  /*a4c10*/  LDL.LU.64 R4, [R1+0x3af8] ;  /* 0x003af80001047983 */ /* 0x000f220000300a00 */
[----:B--2---:R-:W-:-:S03]  /*a4c20*/  F2FP.SATFINITE.E4M3.F32.PACK_AB_MERGE_C R12, R13, R26, RZ ;  /* 0x0000001a0d0c723e */ /* 0x004fc600048070ff */
[----:B------:R0:W-:Y:S01]  /*a4c30*/  STL [R1+0x3a8c], R24 ;  /* 0x003a8c1801007387 */ /* 0x0001e20000100800 */
[----:B------:R-:W-:Y:S02]  /*a4c40*/  SHF.R.S32.HI R13, RZ, 0x1f, R18 ;  /* 0x0000001fff0d7819 */ /* 0x000fe40000011412 */
[----:B0-----:R-:W-:Y:S01]  /*a4c50*/  IADD3 R24, P3, R18, R0, RZ ;  /* 0x0000000012187210 */ /* 0x001fe20007f7e0ff */
[----:B------:R-:W-:Y:S04]  /*a4c60*/  STL [R1+0x58], R12 ;  /* 0x0000580c01007387 */ /* 0x000fe80000100800 */
[----:B------:R-:W-:Y:S01]  /*a4c70*/  IMAD.X R25, R13, 0x1, R2, P3 ;  /* 0x000000010d197824 */ /* 0x000fe200018e0602 */
[----:B---3--:R-:W-:Y:S02]  /*a4c80*/  F2FP.SATFINITE.E4M3.F32.PACK_AB_MERGE_C R15, R15, R14, RZ ;  /* 0x0000000e0f0f723e */ /* 0x008fe400048070ff */
[----:B----4-:R-:W-:-:S05]  /*a4c90*/  F2FP.SATFINITE.E4M3.F32.PACK_AB_MERGE_C R11, R11, R23, RZ ;  /* 0x000000170b0b723e */ /* 0x010fca00048070ff */
[----:B------:R-:W-:Y:S01]  /*a4ca0*/  STL [R1+0x3abc], R11 ;  /* 0x003abc0b01007387 */ /* 0x000fe20000100800 */
[----:B------:R-:W-:-:S03]  /*a4cb0*/  F2FP.SATFINITE.E4M3.F32.PACK_AB_MERGE_C R22, R9, R22, RZ ;  /* 0x000000160916723e */ /* 0x000fc600048070ff */
[----:B------:R0:W-:Y:S04]  /*a4cc0*/  STL.64 [R1+0x1f30], R24 ;  /* 0x001f301801007387 */ /* 0x0001e80000100a00 */
[----:B------:R-:W-:Y:S01]  /*a4cd0*/  STL [R1+0x3ab8], R22 ;  /* 0x003ab81601007387 */ /* 0x000fe20000100800 */
[----:B0-----:R-:W-:-:S03]  /*a4ce0*/  IADD3 R24, P3, R18, R3, RZ ;  /* 0x0000000312187210 */ /* 0x001fc60007f7e0ff */
[----:B------:R0:W-:Y:S02]  /*a4cf0*/  STL.64 [R1+0x3ae8], R2 ;  /* 0x003ae80201007387 */ /* 0x0001e40000100a00 */
[----:B------:R-:W-:Y:S02]  /*a4d00*/  IMAD.X R25, R13, 0x1, R4, P3 ;  /* 0x000000010d197824 */ /* 0x000fe400018e0604 */
[----:B------:R1:W-:Y:S01]  /*a4d10*/  STL [R1+0x3ac8], R15 ;  /* 0x003ac80f01007387 */ /* 0x0003e20000100800 */
[----:B------:R-:W-:-:S03]  /*a4d20*/  IMAD.MOV.U32 R9, RZ, RZ, R17 ;  /* 0x000000ffff097224 */ /* 0x000fc600078e0011 */
[----:B------:R2:W-:Y:S04]  /*a4d30*/  STL.64 [R1+0x1f00], R24 ;  /* 0x001f001801007387 */ /* 0x0005e80000100a00 */
[----:B0-----:R-:W3:Y:S04]  /*a4d40*/  LDL.LU R2, [R1+0x920] ;  /* 0x0009200001027983 */ /* 0x001ee80000300800 */
[----:B------:R-:W3:Y:S04]  /*a4d50*/  LDL.LU R17, [R1+0x924] ;  /* 0x0009240001117983 */ /* 0x000ee80000300800 */
[----:B------:R-:W4:Y:S04]  /*a4d60*/  LDL.LU R14, [R1+0x92c] ;  /* 0x00092c00010e7983 */ /* 0x000f280000300800 */
[----:B------:R-:W3:Y:S04]  /*a4d70*/  LDL.LU R23, [R1+0x844] ;  /* 0x0008440001177983 */ /* 0x000ee80000300800 */
[----:B-1----:R-:W4:Y:S01]  /*a4d80*/  LDL.LU R15, [R1+0x848] ;  /* 0x00084800010f7983 */ /* 0x002f220000300800 */
[----:B------:R-:W-:-:S03]  /*a4d90*/  IMAD.MOV.U32 R3, RZ, RZ, R18 ;  /* 0x000000ffff037224 */ /* 0x000fc600078e0012 */
[----:B----4-:R-:W-:Y:S04]  /*a4da0*/  STL.64 [R1+0x3af0], R14 ;  /* 0x003af00e01007387 */ /* 0x010fe80000100a00 */
[----:B------:R-:W4:Y:S04]  /*a4db0*/  LDL.LU R29, [R1+0x84c] ;  /* 0x00084c00011d7983 */ /* 0x000f280000300800 */
[----:B------:R-:W4:Y:S04]  /*a4dc0*/  LDL.LU R18, [R1+0x5e4] ;  /* 0x0005e40001127983 */ /* 0x000f280000300800 */
[----:B--2---:R-:W2:Y:S04]  /*a4dd0*/  LDL.LU R24, [R1+0x5ec] ;  /* 0x0005ec0001187983 */ /* 0x004ea80000300800 */
[----:B------:R-:W2:Y:S04]  /*a4de0*/  LDL.LU R25, [R1+0x514] ;  /* 0x0005140001197983 */ /* 0x000ea80000300800 */
[----:B--2---:R0:W-:Y:S04]  /*a4df0*/  STL.64 [R1+0x3ae0], R24 ;  /* 0x003ae01801007387 */ /* 0x0041e80000100a00 */
[----:B0-----:R-:W2:Y:S04]  /*a4e00*/  LDL.LU R24, [R1+0x928] ;  /* 0x0009280001187983 */ /* 0x001ea80000300800 */
[----:B------:R-:W4:Y:S04]  /*a4e10*/  LDL.LU R25, [R1+0x840] ;  /* 0x0008400001197983 */ /* 0x000f280000300800 */
[----:B------:R-:W2:Y:S04]  /*a4e20*/  LDL.LU R12, [R1+0x51c] ;  /* 0x00051c00010c7983 */ /* 0x000ea80000300800 */
[----:B------:R0:W-:Y:S04]  /*a4e30*/  STL.64 [R1+0x3ac0], R20 ;  /* 0x003ac01401007387 */ /* 0x0001e80000100a00 */
[----:B0-----:R-:W2:Y:S04]  /*a4e40*/  LDL.LU R20, [R1+0x518] ;  /* 0x0005180001147983 */ /* 0x001ea80000300800 */
[----:B------:R-:W2:Y:S04]  /*a4e50*/  LDL.LU R21, [R1+0x64] ;  /* 0x0000640001157983 */ /* 0x000ea80000300800 */
[----:B------:R-:W3:Y:S04]  /*a4e60*/  LDL.LU R11, [R1+0x2b0] ;  /* 0x0002b000010b7983 */ /* 0x000ee80000300800 */
[----:B---3--:R0:W-:Y:S04]  /*a4e70*/  STL.64 [R1+0x3ad0], R10 ;  /* 0x003ad00a01007387 */ /* 0x0081e80000100a00 */
[----:B0-----:R-:W3:Y:S04]  /*a4e80*/  LDL.LU R10, [R1+0x5e8] ;  /* 0x0005e800010a7983 */ /* 0x001ee80000300800 */
[----:B------:R-:W4:Y:S01]  /*a4e90*/  LDL.LU R11, [R1+0x510] ;  /* 0x00051000010b7983 */ /* 0x000f220000300800 */
[----:B------:R-:W-:-:S02]  /*a4ea0*/  IADD3 R14, P3, R3, R5, RZ ;  /* 0x00000005030e7210 */ /* 0x000fc40007f7e0ff */
[----:B------:R-:W-:-:S03]  /*a4eb0*/  F2FP.SATFINITE.E4M3.F32.PACK_AB_MERGE_C R17, R17, R2, RZ ;  /* 0x000000021111723e */ /* 0x000fc600048070ff */
[----:B------:R-:W-:Y:S01]  /*a4ec0*/  IMAD.X R15, R13, 0x1, R7, P3 ;  /* 0x000000010d0f7824 */ /* 0x000fe200018e0607 */
[----:B------:R-:W-:-:S05]  /*a4ed0*/  IADD3 R2, P3, R3, R6, RZ ;  /* 0x0000000603027210 */ /* 0x000fca0007f7e0ff */
[----:B------:R-:W-:Y:S01]  /*a4ee0*/  IMAD.X R3, R13, 0x1, R8, P3 ;  /* 0x000000010d037824 */ /* 0x000fe200018e0608 */
[----:B----4-:R0:W-:Y:S04]  /*a4ef0*/  STL [R1+0x3ad8], R11 ;  /* 0x003ad80b01007387 */ /* 0x0101e80000100800 */
[----:B0-----:R-:W4:Y:S04]  /*a4f00*/  LDL.LU R11, [R1+0x5e0] ;  /* 0x0005e000010b7983 */ /* 0x001f280000300800 */
[----:B------:R-:W3:Y:S04]  /*a4f10*/  LDL.LU R28, [R1+0x2b4] ;  /* 0x0002b400011c7983 */ /* 0x000ee80000300800 */
[----:B------:R-:W3:Y:S04]  /*a4f20*/  LDL.LU R27, [R1+0x2bc] ;  /* 0x0002bc00011b7983 */ /* 0x000ee80000300800 */
[----:B------:R-:W3:Y:S04]  /*a4f30*/  LDL.LU R22, [R1+0x1110] ;  /* 0x0011100001167983 */ /* 0x000ee80000300800 */
[----:B------:R-:W3:Y:S04]  /*a4f40*/  LDL.LU R26, [R1+0x1114] ;  /* 0x00111400011a7983 */ /* 0x000ee80000300800 */
[----:B------:R0:W-:Y:S04]  /*a4f50*/  STL.64 [R1+0x3ab0], R16 ;  /* 0x003ab01001007387 */ /* 0x0001e80000100a00 */
[----:B0-----:R-:W3:Y:S04]  /*a4f60*/  LDL.LU R16, [R1+0x2b8] ;  /* 0x0002b80001107983 */ /* 0x001ee80000300800 */
[----:B------:R0:W-:Y:S04]  /*a4f70*/  STL.64 [R1+0x1ee0], R14 ;  /* 0x001ee00e01007387 */ /* 0x0001e80000100a00 */
[----:B0-----:R-:W2:Y:S04]  /*a4f80*/  LDL.LU.64 R14, [R1+0x3af0] ;  /* 0x003af000010e7983 */ /* 0x001ea80000300a00 */
[----:B------:R-:W3:Y:S04]  /*a4f90*/  LDL R17, [R1+0x60] ;  /* 0x0000600001117983 */ /* 0x000ee80000100800 */
[----:B------:R0:W-:Y:S04]  /*a4fa0*/  STL.64 [R1+0x1ed8], R2 ;  /* 0x001ed80201007387 */ /* 0x0001e80000100a00 */
[----:B0-----:R-:W4:Y:S01]  /*a4fb0*/  LDL.LU.64 R2, [R1+0x3ae8] ;  /* 0x003ae80001027983 */ /* 0x001f220000300a00 */
[----:B------:R-:W-:-:S03]  /*a4fc0*/  F2FP.SATFINITE.E4M3.F32.PACK_AB_MERGE_C R23, R23, R25, RZ ;  /* 0x000000191717723e */ /* 0x000fc600048070ff */
[----:B------:R-:W3:Y:S01]  /*a4fd0*/  LDL.LU R13, [R1+0x111c] ;  /* 0x00111c00010d7983 */ /* 0x000ee20000300800 */
[----:B--2---:R-:W-:Y:S02]  /*a4fe0*/  F2FP.SATFINITE.E4M3.F32.PACK_AB_MERGE_C R14, R14, R24, RZ ;  /* 0x000000180e0e723e */ /* 0x004fe400048070ff */
[----:B------:R-:W-:Y:S02]  /*a4ff0*/  F2FP.SATFINITE.E4M3.F32.PACK_AB_MERGE_C R29, R29, R15, RZ ;  /* 0x0000000f1d1d723e */ /* 0x000fe400048070ff */
[----:B------:R-:W-:Y:S02]  /*a5000*/  SHF.R.S32.HI R15, RZ, 0x1f, R21 ;  /* 0x0000001fff0f7819 */ /* 0x000fe40000011415 */
[----:B------:R-:W-:-:S05]  /*a5010*/  IADD3 R24, P3, R21, R0, RZ ;  /* 0x0000000015187210 */ /* 0x000fca0007f7e0ff */
[----:B----4-:R-:W-:-:S05]  /*a5020*/  IMAD.X R25, R15, 0x1, R2, P3 ;  /* 0x000000010f197824 */ /* 0x010fca00018e0602 */
[----:B------:R0:W-:Y:S04]  /*a5030*/  STL.64 [R1+0x1e68], R24 ;  /* 0x001e681801007387 */ /* 0x0001e80000100a00 */
[----:B0-----:R-:W3:Y:S01]  /*a5040*/  LDL.LU.64 R24, [R1+0x3ae0] ;  /* 0x003ae00001187983 */ /* 0x001ee20000300a00 */
[----:B------:R-:W-:Y:S02]  /*a5050*/  F2FP.SATFINITE.E4M3.F32.PACK_AB_MERGE_C R18, R18, R11, RZ ;  /* 0x0000000b1212723e */ /* 0x000fe400048070ff */
[----:B---3--:R-:W-:Y:S02]  /*a5060*/  F2FP.SATFINITE.E4M3.F32.PACK_AB_MERGE_C R24, R24, R10, RZ ;  /* 0x0000000a1818723e */ /* 0x008fe400048070ff */
[----:B------:R-:W-:-:S05]  /*a5070*/  IADD3 R10, P3, R21, R3, RZ ;  /* 0x00000003150a7210 */ /* 0x000fca0007f7e0ff */
[----:B------:R-:W-:-:S05]  /*a5080*/  IMAD.X R11, R15, 0x1, R4, P3 ;  /* 0x000000010f0b7824 */ /* 0x000fca00018e0604 */
[----:B------:R0:W-:Y:S04]  /*a5090*/  STL.64 [R1+0x1e48], R10 ;  /* 0x001e480a01007387 */ /* 0x0001e80000100a00 */
[----:B0-----:R-:W2:Y:S01]  /*a50a0*/  LDL.LU R11, [R1+0x3ad8] ;  /* 0x003ad800010b7983 */ /* 0x001ea20000300800 */
[----:B------:R-:W-:Y:S02]  /*a50b0*/  IADD3 R10, P3, R21, R5, RZ ;  /* 0x00000005150a7210 */ /* 0x000fe40007f7e0ff */
[----:B------:R-:W-:Y:S02]  /*a50c0*/  F2FP.SATFINITE.E4M3.F32.PACK_AB_MERGE_C R12, R12, R20, RZ ;  /* 0x000000140c0c723e */ /* 0x000fe400048070ff */
[----:B--2---:R-:W-:Y:S01]  /*a50d0*/  F2FP.SATFINITE.E4M3.F32.PACK_AB_MERGE_C R25, R25, R11, RZ ;  /* 0x0000000b1919723e */ /* 0x004fe200048070ff */
[----:B------:R-:W-:-:S05]  /*a50e0*/  IMAD.X R11, R15, 0x1, R7, P3 ;  /* 0x000000010f0b7824 */ /* 0x000fca00018e0607 */
[----:B------:R0:W-:Y:S04]  /*a50f0*/  STL.64 [R1+0x1e18], R10 ;  /* 0x001e180a01007387 */ /* 0x0001e80000100a00 */
[----:B0-----:R-:W2:Y:S01]  /*a5100*/  LDL.LU.64 R10, [R1+0x3ad0] ;  /* 0x003ad000010a7983 */ /* 0x001ea20000300a00 */
[----:B------:R-:W-:Y:S02]  /*a5110*/  IADD3 R20, P3, R21, R6, RZ ;  /* 0x0000000615147210 */ /* 0x000fe40007f7e0ff */
[----:B------:R-:W-:-:S03]  /*a5120*/  F2FP.SATFINITE.E4M3.F32.PACK_AB_MERGE_C R27, R27, R16, RZ ;  /* 0x000000101b1b723e */ /* 0x000fc600048070ff */
[----:B------:R-:W-:Y:S01]  /*a5130*/  IMAD.X R21, R15, 0x1, R8, P3 ;  /* 0x000000010f157824 */ /* 0x000fe200018e0608 */
[----:B------:R-:W-:Y:S01]  /*a5140*/  F2FP.SATFINITE.E4M3.F32.PACK_AB_MERGE_C R26, R26, R22, RZ ;  /* 0x000000161a1a723e */ /* 0x000fe200048070ff */
[----:B------:R-:W3:Y:S01]  /*a5150*/  LDL.LU R15, [R1+0x3ac8] ;  /* 0x003ac800010f7983 */ /* 0x000ee20000300800 */
[----:B------:R-:W-:Y:S02]  /*a5160*/  SHF.R.S32.HI R22, RZ, 0x1f, R17 ;  /* 0x0000001fff167819 */ /* 0x000fe40000011411 */
[----:B------:R-:W-:Y:S01]  /*a5170*/  IADD3 R16, P3, R17, R0, RZ ;  /* 0x0000000011107210 */ /* 0x000fe20007f7e0ff */
[----:B------:R0:W-:Y:S04]  /*a5180*/  STL.64 [R1+0x1e10], R20 ;  /* 0x001e101401007387 */ /* 0x0001e80000100a00 */
[----:B------:R-:W-:Y:S01]  /*a5190*/  IMAD.X R17, R22, 0x1, R2, P3 ;  /* 0x0000000116117824 */ /* 0x000fe200018e0602 */
[----:B0-----:R-:W4:Y:S01]  /*a51a0*/  LDL.LU.64 R20, [R1+0x3ac0] ;  /* 0x003ac00001147983 */ /* 0x001f220000300a00 */
[----:B--2---:R-:W-:-:S03]  /*a51b0*/  F2FP.SATFINITE.E4M3.F32.PACK_AB_MERGE_C R28, R28, R11, RZ ;  /* 0x0000000b1c1c723e */ /* 0x004fc600048070ff */
[----:B------:R-:W2:Y:S04]  /*a51c0*/  LDL.LU R11, [R1+0x3abc] ;  /* 0x003abc00010b7983 */ /* 0x000ea80000300800 */
[----:B------:R0:W-:Y:S04]  /*a51d0*/  STL.64 [R1+0x3aa8], R26 ;  /* 0x003aa81a01007387 */ /* 0x0001e80000100a00 */
[----:B0-----:R-:W3:Y:S04]  /*a51e0*/  LDL.LU R26, [R1+0x1118] ;  /* 0x00111800011a7983 */ /* 0x001ee80000300800 */
[----:B------:R-:W4:Y:S04]  /*a51f0*/  LDL.LU R27, [R1+0x58] ;  /* 0x00005800011b7983 */ /* 0x000f280000300800 */
[----:B------:R0:W-:Y:S04]  /*a5200*/  STL [R1+0x14], R22 ;  /* 0x0000141601007387 */ /* 0x0001e80000100800 */
[----:B0-----:R-:W3:Y:S04]  /*a5210*/  LDL.LU R22, [R1+0x3ab8] ;  /* 0x003ab80001167983 */ /* 0x001ee80000300800 */
[----:B------:R0:W-:Y:S04]  /*a5220*/  STL.64 [R1+0x1da0], R16 ;  /* 0x001da01001007387 */ /* 0x0001e80000100a00 */
[----:B0-----:R-:W3:Y:S01]  /*a5230*/  LDL.LU.64 R16, [R1+0x3ab0] ;  /* 0x003ab00001107983 */ /* 0x001ee20000300a00 */
[----:B------:R-:W-:-:S03]  /*a5240*/  LOP3.LUT R18, R18, 0xffff, RZ, 0xc0, !PT ;  /* 0x0000ffff12127812 */ /* 0x000fc600078ec0ff */
[----:B------:R4:W-:Y:S01]  /*a5250*/  STL [R1+0x3a90], R2 ;  /* 0x003a900201007387 */ /* 0x0009e20000100800 */
[----:B------:R-:W-:Y:S02]  /*a5260*/  LOP3.LUT R24, R24, 0xffff, RZ, 0xc0, !PT ;  /* 0x0000ffff18187812 */ /* 0x000fe400078ec0ff */
[----:B------:R-:W-:Y:S02]  /*a5270*/  LOP3.LUT R14, R14, 0xffff, RZ, 0xc0, !PT ;  /* 0x0000ffff0e0e7812 */ /* 0x000fe400078ec0ff */
[----:B------:R-:W-:Y:S02]  /*a5280*/  LOP3.LUT R25, R25, 0xffff, RZ, 0xc0, !PT ;  /* 0x0000ffff19197812 */ /* 0x000fe400078ec0ff */
[----:B--2---:R-:W-:Y:S02]  /*a5290*/  LOP3.LUT R11, R11, 0xffff, RZ, 0xc0, !PT ;  /* 0x0000ffff0b0b7812 */ /* 0x004fe400078ec0ff */
[----:B----4-:R-:W-:Y:S02]  /*a52a0*/  LOP3.LUT R2, R27, 0xffff, RZ, 0xc0, !PT ;  /* 0x0000ffff1b027812 */ /* 0x010fe400078ec0ff */
[----:B---3--:R-:W-:-:S03]  /*a52b0*/  F2FP.SATFINITE.E4M3.F32.PACK_AB_MERGE_C R13, R13, R26, RZ ;  /* 0x0000001a0d0d723e */ /* 0x008fc600048070ff */
[----:B------:R-:W-:Y:S01]  /*a52c0*/  STL [R1+0x58], R2 ;  /* 0x0000580201007387 */ /* 0x000fe20000100800 */
[----:B------:R-:W-:-:S03]  /*a52d0*/  PRMT R26, R18, 0x3340, R0 ;  /* 0x00003340121a7816 */ /* 0x000fc60000000000 */
[----:B------:R0:W-:Y:S04]  /*a52e0*/  STL [R1+0x3aa0], R18 ;  /* 0x003aa01201007387 */ /* 0x0001e80000100800 */
[----:B------:R1:W-:Y:S04]  /*a52f0*/  STL [R1+0x5c], R24 ;  /* 0x00005c1801007387 */ /* 0x0003e80000100800 */
[----:B0-----:R-:W2:Y:S01]  /*a5300*/  LDL.LU R18, [R1+0x14] ;  /* 0x0000140001127983 */ /* 0x001ea20000300800 */
[----:B-1----:R-:W-:Y:S02]  /*a5310*/  PRMT R24, R24, 0x3340, R0 ;  /* 0x0000334018187816 */ /* 0x002fe40000000000 */
[----:B------:R-:W-:-:S05]  /*a5320*/  LOP3.LUT R17, R17, 0xffff, RZ, 0xc0, !PT ;  /* 0x0000ffff11117812 */ /* 0x000fca00078ec0ff */
[----:B------:R0:W-:Y:S01]  /*a5330*/  STL.64 [R1+0x3a98], R16 ;  /* 0x003a981001007387 */ /* 0x0001e20000100a00 */
[----:B------:R-:W-:Y:S02]  /*a5340*/  PRMT R2, R2, 0x3340, R17 ;  /* 0x0000334002027816 */ /* 0x000fe40000000011 */
[----:B0-----:R-:W-:Y:S01]  /*a5350*/  PRMT R16, R11, 0x3340, R14 ;  /* 0x000033400b107816 */ /* 0x001fe2000000000e */
[----:B------:R-:W3:Y:S03]  /*a5360*/  LDL.LU R17, [R1+0x60] ;  /* 0x0000600001117983 */ /* 0x000ee60000300800 */
[----:B------:R-:W-:Y:S02]  /*a5370*/  PRMT R24, R16, 0x5410, R24 ;  /* 0x0000541010187816 */ /* 0x000fe40000000018 */
[----:B------:R-:W-:-:S05]  /*a5380*/  LOP3.LUT R16, R15, 0xffff, RZ, 0xc0, !PT ;  /* 0x0000ffff0f107812 */ /* 0x000fca00078ec0ff */
[----:B------:R0:W-:Y:S04]  /*a5390*/  STL [R1+0x4c], R16 ;  /* 0x00004c1001007387 */ /* 0x0001e80000100800 */
[----:B------:R1:W-:Y:S01]  /*a53a0*/  STL [R1+0x3a18], R25 ;  /* 0x003a181901007387 */ /* 0x0003e20000100800 */
[----:B0-----:R-:W-:-:S03]  /*a53b0*/  PRMT R16, R25, 0x3340, R0 ;  /* 0x0000334019107816 */ /* 0x001fc60000000000 */
[----:B-1----:R-:W4:Y:S01]  /*a53c0*/  LDL.LU R25, [R1+0x4c] ;  /* 0x00004c0001197983 */ /* 0x002f220000300800 */
[----:B------:R-:W-:Y:S02]  /*a53d0*/  LOP3.LUT R22, R22, 0xffff, RZ, 0xc0, !PT ;  /* 0x0000ffff16167812 */ /* 0x000fe400078ec0ff */
[----:B------:R-:W-:Y:S02]  /*a53e0*/  LOP3.LUT R23, R23, 0xffff, RZ, 0xc0, !PT ;  /* 0x0000ffff17177812 */ /* 0x000fe400078ec0ff */
[----:B------:R-:W-:Y:S02]  /*a53f0*/  LOP3.LUT R15, R12, 0xffff, RZ, 0xc0, !PT ;  /* 0x0000ffff0c0f7812 */ /* 0x000fe400078ec0ff */
[----:B------:R-:W-:Y:S02]  /*a5400*/  PRMT R12, R22, 0x3340, R23 ;  /* 0x00003340160c7816 */ /* 0x000fe40000000017 */
[----:B------:R-:W-:Y:S02]  /*a5410*/  LOP3.LUT R29, R29, 0xffff, RZ, 0xc0, !PT ;  /* 0x0000ffff1d1d7812 */ /* 0x000fe400078ec0ff */
[----:B------:R-:W-:-:S02]  /*a5420*/  PRMT R2, R2, 0x5410, R26 ;  /* 0x0000541002027816 */ /* 0x000fc4000000001a */
[----:B------:R-:W-:Y:S02]  /*a5430*/  PRMT R12, R12, 0x5410, R16 ;  /* 0x000054100c0c7816 */ /* 0x000fe40000000010 */
[----:B------:R-:W-:Y:S01]  /*a5440*/  PRMT R26, R15, 0x3340, R0 ;  /* 0x000033400f1a7816 */ /* 0x000fe20000000000 */
[----:B------:R0:W-:Y:S01]  /*a5450*/  STL [R1+0x3a1c], R15 ;  /* 0x003a1c0f01007387 */ /* 0x0001e20000100800 */
[----:B----4-:R-:W-:-:S04]  /*a5460*/  PRMT R16, R25, 0x3340, R29 ;  /* 0x0000334019107816 */ /* 0x010fc8000000001d */
[----:B0-----:R-:W-:Y:S02]  /*a5470*/  PRMT R15, R16, 0x5410, R26 ;  /* 0x00005410100f7816 */ /* 0x001fe4000000001a */
[----:B---3--:R-:W-:-:S05]  /*a5480*/  IADD3 R26, P3, R17, R3, RZ ;  /* 0x00000003111a7210 */ /* 0x008fca0007f7e0ff */
[----:B--2---:R-:W-:-:S05]  /*a5490*/  IMAD.X R27, R18, 0x1, R4, P3 ;  /* 0x00000001121b7824 */ /* 0x004fca00018e0604 */
[----:B------:R0:W-:Y:S04]  /*a54a0*/  STL.64 [R1+0x1d00], R26 ;  /* 0x001d001a01007387 */ /* 0x0001e80000100a00 */
[----:B------:R1:W-:Y:S01]  /*a54b0*/  STL.64 [R1+0x3a70], R4 ;  /* 0x003a700401007387 */ /* 0x0003e20000100a00 */
[----:B0-----:R-:W-:-:S03]  /*a54c0*/  IADD3 R26, P3, R17, R5, RZ ;  /* 0x00000005111a7210 */ /* 0x001fc60007f7e0ff */
[----:B-1----:R-:W2:Y:S04]  /*a54d0*/  LDL.LU R5, [R1+0x20c] ;  /* 0x00020c0001057983 */ /* 0x002ea80000300800 */
[----:B------:R-:W2:Y:S01]  /*a54e0*/  LDL.LU R4, [R1+0x204] ;  /* 0x0002040001047983 */ /* 0x000ea20000300800 */
[----:B------:R-:W-:Y:S01]  /*a54f0*/  IMAD.X R27, R18, 0x1, R7, P3 ;  /* 0x00000001121b7824 */ /* 0x000fe200018e0607 */
[----:B------:R-:W-:-:S04]  /*a5500*/  IADD3 R16, P3, R17, R6, RZ ;  /* 0x0000000611107210 */ /* 0x000fc80007f7e0ff */
[----:B------:R0:W-:Y:S01]  /*a5510*/  STL.64 [R1+0x1d38], R26 ;  /* 0x001d381a01007387 */ /* 0x0001e20000100a00 */
[----:B------:R-:W-:-:S03]  /*a5520*/  IMAD.X R17, R18, 0x1, R8, P3 ;  /* 0x0000000112117824 */ /* 0x000fc600018e0608 */
[----:B0-----:R-:W3:Y:S04]  /*a5530*/  LDL.LU.64 R26, [R1+0x3aa8] ;  /* 0x003aa800011a7983 */ /* 0x001ee80000300a00 */
[----:B------:R-:W-:Y:S04]  /*a5540*/  STL.64 [R1+0x3a80], R6 ;  /* 0x003a800601007387 */ /* 0x000fe80000100a00 */
[----:B--2---:R-:W-:Y:S04]  /*a5550*/  STL.64 [R1+0x3a78], R4 ;  /* 0x003a780401007387 */ /* 0x004fe80000100a00 */
[----:B------:R-:W2:Y:S04]  /*a5560*/  LDL.LU R18, [R1+0x3aa0] ;  /* 0x003aa00001127983 */ /* 0x000ea80000300800 */
[----:B------:R0:W-:Y:S04]  /*a5570*/  STL.64 [R1+0x1d30], R16 ;  /* 0x001d301001007387 */ /* 0x0001e80000100a00 */
[----:B0-----:R-:W4:Y:S01]  /*a5580*/  LDL.LU.64 R16, [R1+0x3a98] ;  /* 0x003a980001107983 */ /* 0x001f220000300a00 */
[----:B------:R-:W-:-:S02]  /*a5590*/  LOP3.LUT R28, R28, 0xffff, RZ, 0xc0, !PT ;  /* 0x0000ffff1c1c7812 */ /* 0x000fc400078ec0ff */
[----:B---3--:R-:W-:Y:S02]  /*a55a0*/  LOP3.LUT R27, R27, 0xffff, RZ, 0xc0, !PT ;  /* 0x0000ffff1b1b7812 */ /* 0x008fe400078ec0ff */
[----:B------:R-:W-:Y:S02]  /*a55b0*/  LOP3.LUT R26, R26, 0xffff, RZ, 0xc0, !PT ;  /* 0x0000ffff1a1a7812 */ /* 0x000fe400078ec0ff */
[----:B------:R-:W-:Y:S02]  /*a55c0*/  LOP3.LUT R13, R13, 0xffff, RZ, 0xc0, !PT ;  /* 0x0000ffff0d0d7812 */ /* 0x000fe400078ec0ff */
[----:B------:R-:W-:Y:S02]  /*a55d0*/  PRMT R4, R2, 0x4210, R28 ;  /* 0x0000421002047816 */ /* 0x000fe4000000001c */
[----:B------:R-:W-:Y:S01]  /*a55e0*/  PRMT R5, R24, 0x4210, R27 ;  /* 0x0000421018057816 */ /* 0x000fe2000000001b */
[----:B------:R-:W3:Y:S01]  /*a55f0*/  LDL.LU R2, [R1+0x3a90] ;  /* 0x003a900001027983 */ /* 0x000ee20000300800 */
[----:B------:R-:W-:-:S02]  /*a5600*/  PRMT R6, R12, 0x4210, R26 ;  /* 0x000042100c067816 */ /* 0x000fc4000000001a */
[----:B------:R-:W-:Y:S01]  /*a5610*/  PRMT R7, R15, 0x4210, R13 ;  /* 0x000042100f077816 */ /* 0x000fe2000000000d */
[----:B------:R-:W2:Y:S04]  /*a5620*/  LDL.LU R24, [R1+0x3a8c] ;  /* 0x003a8c0001187983 */ /* 0x000ea80000300800 */
[----:B------:R-:W3:Y:S04]  /*a5630*/  LDL.LU R12, [R1+0x3a88] ;  /* 0x003a8800010c7983 */ /* 0x000ee80000300800 */
[----:B----4-:R0:W-:Y:S04]  /*a5640*/  STSM.16.M88.4 [R16+0x200], R4 ;  /* 0x0002000410007844 */ /* 0x0101e80000000200 */
[----:B0-----:R-:W4:Y:S04]  /*a5650*/  LDL.LU.64 R6, [R1+0x3a80] ;  /* 0x003a800001067983 */ /* 0x001f280000300a00 */
[----:B------:R-:W4:Y:S04]  /*a5660*/  LDL.LU.64 R4, [R1+0x3a78] ;  /* 0x003a780001047983 */ /* 0x000f280000300a00 */
[----:B------:R-:W4:Y:S04]  /*a5670*/  LDL.LU R15, [R1+0x2c4] ;  /* 0x0002c400010f7983 */ /* 0x000f280000300800 */
[----:B------:R0:W-:Y:S04]  /*a5680*/  STL.64 [R1+0x3a58], R16 ;  /* 0x003a581001007387 */ /* 0x0001e80000100a00 */
[----:B0-----:R-:W4:Y:S04]  /*a5690*/  LDL.LU R17, [R1+0xdc] ;  /* 0x0000dc0001117983 */ /* 0x001f280000300800 */
[----:B------:R-:W-:Y:S04]  /*a56a0*/  STL [R1+0x3a54], R23 ;  /* 0x003a541701007387 */ /* 0x000fe80000100800 */
[----:B------:R0:W-:Y:S04]  /*a56b0*/  STL [R1+0x3a50], R25 ;  /* 0x003a501901007387 */ /* 0x0001e80000100800 */
[----:B0-----:R-:W4:Y:S04]  /*a56c0*/  LDL.LU R25, [R1+0xbc] ;  /* 0x0000bc0001197983 */ /* 0x001f280000300800 */
[----:B---3--:R0:W-:Y:S04]  /*a56d0*/  STL.64 [R1+0x3a48], R12 ;  /* 0x003a480c01007387 */ /* 0x0081e80000100a00 */
[----:B------:R-:W-:Y:S04]  /*a56e0*/  STL [R1+0x3a40], R29 ;  /* 0x003a401d01007387 */ /* 0x000fe80000100800 */
[----:B------:R-:W-:Y:S04]  /*a56f0*/  STL.64 [R1+0x3a08], R26 ;  /* 0x003a081a01007387 */ /* 0x000fe80000100a00 */
[----:B0-----:R-:W3:Y:S04]  /*a5700*/  LDL.LU R13, [R1+0x208] ;  /* 0x00020800010d7983 */ /* 0x001ee80000300800 */
[----:B------:R-:W3:Y:S04]  /*a5710*/  LDL.LU R23, [R1+0x2d0] ;  /* 0x0002d00001177983 */ /* 0x000ee80000300800 */
[----:B------:R0:W-:Y:S04]  /*a5720*/  STL.64 [R1+0x3a68], R10 ;  /* 0x003a680a01007387 */ /* 0x0001e80000100a00 */
[----:B0-----:R-:W3:Y:S04]  /*a5730*/  LDL.LU R10, [R1+0x2c0] ;  /* 0x0002c000010a7983 */ /* 0x001ee80000300800 */
[----:B------:R-:W3:Y:S01]  /*a5740*/  LDL.LU R11, [R1+0xd0] ;  /* 0x0000d000010b7983 */ /* 0x000ee20000300800 */
[----:B--2---:R-:W-:Y:S01]  /*a5750*/  SHF.R.U32.HI R24, RZ, 0x8, R24 ;  /* 0x00000008ff187819 */ /* 0x004fe20000011618 */
[----:B------:R-:W-:Y:S01]  /*a5760*/  BAR.SYNC.DEFER_BLOCKING 0x0 ;  /* 0x0000000000007b1d */ /* 0x000fe20000010000 */
[----:B----4-:R-:W-:-:S02]  /*a5770*/  SHF.R.U32.HI R5, RZ, 0x8, R5 ;  /* 0x00000008ff057819 */ /* 0x010fc40000011605 */
[----:B------:R-:W-:Y:S02]  /*a5780*/  SHF.R.U32.HI R4, RZ, 0x8, R4 ;  /* 0x00000008ff047819 */ /* 0x000fe40000011604 */
[----:B------:R-:W-:Y:S02]  /*a5790*/  LOP3.LUT R5, R5, 0xffff, RZ, 0xc0, !PT ;  /* 0x0000ffff05057812 */ /* 0x000fe400078ec0ff */
[----:B------:R-:W-:Y:S02]  /*a57a0*/  LOP3.LUT R4, R4, 0xffff, RZ, 0xc0, !PT ;  /* 0x0000ffff04047812 */ /* 0x000fe400078ec0ff */
[----:B------:R-:W-:-:S04]  /*a57b0*/  SHF.R.U32.HI R12, RZ, 0x8, R17 ;  /* 0x00000008ff0c7819 */ /* 0x000fc80000011611 */
[----:B------:R-:W-:Y:S02]  /*a57c0*/  LOP3.LUT R12, R12, 0xffff, RZ, 0xc0, !PT ;  /* 0x0000ffff0c0c7812 */ /* 0x000fe400078ec0ff */
[----:B------:R-:W-:Y:S02]  /*a57d0*/  PRMT R17, R4, 0x3340, R0 ;  /* 0x0000334004117816 */ /* 0x000fe40000000000 */
[----:B------:R-:W-:-:S05]  /*a57e0*/  PRMT R16, R5, 0x3340, R12 ;  /* 0x0000334005107816 */ /* 0x000fca000000000c */
[----:B------:R0:W-:Y:S04]  /*a57f0*/  STL.64 [R1+0x3a60], R16 ;  /* 0x003a601001007387 */ /* 0x0001e80000100a00 */
[----:B0-----:R-:W2:Y:S02]  /*a5800*/  LDL.LU R17, [R1+0x6c] ;  /* 0x00006c0001117983 */ /* 0x001ea40000300800 */
[----:B--2---:R-:W-:Y:S02]  /*a5810*/  SHF.R.S32.HI R26, RZ, 0x1f, R17 ;  /* 0x0000001fff1a7819 */ /* 0x004fe40000011411 */
[----:B------:R-:W-:-:S05]  /*a5820*/  IADD3 R4, P3, R17, R0, RZ ;  /* 0x0000000011047210 */ /* 0x000fca0007f7e0ff */
[----:B------:R-:W-:-:S05]  /*a5830*/  IMAD.X R5, R26, 0x1, R2, P3 ;  /* 0x000000011a057824 */ /* 0x000fca00018e0602 */
[----:B------:R0:W-:Y:S04]  /*a5840*/  STL.64 [R1+0x1cb0], R4 ;  /* 0x001cb00401007387 */ /* 0x0001e80000100a00 */
[----:B0-----:R-:W2:Y:S01]  /*a5850*/  LDL.LU.64 R4, [R1+0x3a70] ;  /* 0x003a700001047983 */ /* 0x001ea20000300a00 */
[----:B---3--:R-:W-:Y:S02]  /*a5860*/  SHF.R.U32.HI R16, RZ, 0x8, R10 ;  /* 0x00000008ff107819 */ /* 0x008fe4000001160a */
[----:B------:R-:W-:Y:S01]  /*a5870*/  SHF.R.U32.HI R10, RZ, 0x8, R11 ;  /* 0x00000008ff0a7819 */ /* 0x000fe2000001160b */
[----:B------:R-:W3:Y:S01]  /*a5880*/  LDL.LU R27, [R1+0x2c8] ;  /* 0x0002c800011b7983 */ /* 0x000ee20000300800 */
[----:B------:R-:W-:Y:S02]  /*a5890*/  SHF.R.U32.HI R11, RZ, 0x8, R25 ;  /* 0x00000008ff0b7819 */ /* 0x000fe40000011619 */
[----:B------:R-:W-:Y:S01]  /*a58a0*/  LOP3.LUT R10, R10, 0xffff, RZ, 0xc0, !PT ;  /* 0x0000ffff0a0a7812 */ /* 0x000fe200078ec0ff */
[----:B------:R-:W4:Y:S01]  /*a58b0*/  LDL.LU R29, [R1+0x2cc] ;  /* 0x0002cc00011d7983 */ /* 0x000f220000300800 */
[----:B------:R-:W-:-:S04]  /*a58c0*/  LOP3.LUT R11, R11, 0xffff, RZ, 0xc0, !PT ;  /* 0x0000ffff0b0b7812 */ /* 0x000fc800078ec0ff */
[----:B------:R-:W-:Y:S02]  /*a58d0*/  PRMT R25, R10, 0x3340, R11 ;  /* 0x000033400a197816 */ /* 0x000fe4000000000b */
[----:B------:R-:W-:Y:S02]  /*a58e0*/  IADD3 R10, P3, R17, R3, RZ ;  /* 0x00000003110a7210 */ /* 0x000fe40007f7e0ff */
[----:B------:R-:W-:Y:S02]  /*a58f0*/  SHF.R.U32.HI R12, RZ, 0x8, R15 ;  /* 0x00000008ff0c7819 */ /* 0x000fe4000001160f */
[----:B------:R-:W4:Y:S01]  /*a5900*/  LDL.LU R15, [R1+0x94] ;  /* 0x00009400010f7983 */ /* 0x000f220000300800 */
[----:B------:R-:W-:Y:S02]  /*a5910*/  LOP3.LUT R16, R16, 0xffff, RZ, 0xc0, !PT ;  /* 0x0000ffff10107812 */ /* 0x000fe400078ec0ff */
[----:B------:R-:W-:-:S04]  /*a5920*/  LOP3.LUT R12, R12, 0xffff, RZ, 0xc0, !PT ;  /* 0x0000ffff0c0c7812 */ /* 0x000fc800078ec0ff */
[----:B------:R-:W-:Y:S01]  /*a5930*/  PRMT R12, R12, 0x3340, R16 ;  /* 0x000033400c0c7816 */ /* 0x000fe20000000010 */
[----:B--2---:R-:W-:-:S05]  /*a5940*/  IMAD.X R11, R26, 0x1, R4, P3 ;  /* 0x000000011a0b7824 */ /* 0x004fca00018e0604 */
[----:B------:R0:W-:Y:S02]  /*a5950*/  STL.64 [R1+0x1ce0], R10 ;  /* 0x001ce00a01007387 */ /* 0x0001e40000100a00 */
[----:B0-----:R-:W-:Y:S02]  /*a5960*/  SHF.R.U32.HI R10, RZ, 0x8, R23 ;  /* 0x00000008ff0a7819 */ /* 0x001fe40000011617 */
[----:B------:R-:W-:Y:S02]  /*a5970*/  SHF.R.U32.HI R11, RZ, 0x8, R13 ;  /* 0x00000008ff0b7819 */ /* 0x000fe4000001160d */
[----:B------:R-:W-:Y:S02]  /*a5980*/  LOP3.LUT R10, R10, 0xffff, RZ, 0xc0, !PT ;  /* 0x0000ffff0a0a7812 */ /* 0x000fe400078ec0ff */
[----:B------:R-:W-:Y:S02]  /*a5990*/  LOP3.LUT R11, R11, 0xffff, RZ, 0xc0, !PT ;  /* 0x0000ffff0b0b7812 */ /* 0x000fe400078ec0ff */
[----:B------:R-:W-:-:S02]  /*a59a0*/  PRMT R13, R10, 0x3340, R0 ;  /* 0x000033400a0d7816 */ /* 0x000fc40000000000 */
[----:B------:R-:W-:Y:S02]  /*a59b0*/  IADD3 R10, P3, R17, R5, RZ ;  /* 0x00000005110a7210 */ /* 0x000fe40007f7e0ff */
[----:B------:R-:W-:-:S03]  /*a59c0*/  PRMT R23, R11, 0x3340, R0 ;  /* 0x000033400b177816 */ /* 0x000fc60000000000 */
[----:B------:R-:W-:Y:S01]  /*a59d0*/  IMAD.X R11, R26, 0x1, R7, P3 ;  /* 0x000000011a0b7824 */ /* 0x000fe200018e0607 */
[----:B------:R-:W-:-:S05]  /*a59e0*/  IADD3 R16, P3, R17, R6, RZ ;  /* 0x0000000611107210 */ /* 0x000fca0007f7e0ff */
[----:B------:R-:W-:Y:S01]  /*a59f0*/  IMAD.X R17, R26, 0x1, R8, P3 ;  /* 0x000000011a117824 */ /* 0x000fe200018e0608 */
[----:B------:R0:W-:Y:S04]  /*a5a00*/  STL.64 [R1+0x1ca8], R10 ;  /* 0x001ca80a01007387 */ /* 0x0001e80000100a00 */
[----:B0-----:R-:W2:Y:S04]  /*a5a10*/  LDL.LU.64 R10, [R1+0x3a68] ;  /* 0x003a6800010a7983 */ /* 0x001ea80000300a00 */
[----:B------:R0:W-:Y:S04]  /*a5a20*/  STL.64 [R1+0x1ca0], R16 ;  /* 0x001ca01001007387 */ /* 0x0001e80000100a00 */
[----:B0-----:R-:W2:Y:S01]  /*a5a30*/  LDL.LU.64 R16, [R1+0x3a60] ;  /* 0x003a600001107983 */ /* 0x001ea20000300a00 */
[----:B---3--:R-:W-:-:S02]  /*a5a40*/  SHF.R.U32.HI R27, RZ, 0x8, R27 ;  /* 0x00000008ff1b7819 */ /* 0x008fc4000001161b */
[----:B----4-:R-:W-:Y:S02]  /*a5a50*/  SHF.R.U32.HI R26, RZ, 0x8, R29 ;  /* 0x00000008ff1a7819 */ /* 0x010fe4000001161d */
[----:B------:R-:W-:Y:S02]  /*a5a60*/  LOP3.LUT R24, R24, 0xffff, RZ, 0xc0, !PT ;  /* 0x0000ffff18187812 */ /* 0x000fe400078ec0ff */
[----:B------:R-:W-:Y:S02]  /*a5a70*/  LOP3.LUT R27, R27, 0xffff, RZ, 0xc0, !PT ;  /* 0x0000ffff1b1b7812 */ /* 0x000fe400078ec0ff */
[----:B------:R-:W-:Y:S02]  /*a5a80*/  LOP3.LUT R26, R26, 0xffff, RZ, 0xc0, !PT ;  /* 0x0000ffff1a1a7812 */ /* 0x000fe400078ec0ff */
[----:B------:R-:W-:Y:S02]  /*a5a90*/  PRMT R24, R24, 0x3340, R27 ;  /* 0x0000334018187816 */ /* 0x000fe4000000001b */
[----:B------:R-:W-:-:S02]  /*a5aa0*/  PRMT R27, R26, 0x3340, R0 ;  /* 0x000033401a1b7816 */ /* 0x000fc40000000000 */
[----:B------:R-:W-:Y:S02]  /*a5ab0*/  SHF.R.S32.HI R26, RZ, 0x1f, R15 ;  /* 0x0000001fff1a7819 */ /* 0x000fe4000001140f */
[----:B--2---:R-:W-:Y:S02]  /*a5ac0*/  PRMT R29, R16, 0x5410, R17 ;  /* 0x00005410101d7816 */ /* 0x004fe40000000011 */
[----:B------:R-:W-:-:S05]  /*a5ad0*/  IADD3 R16, P3, R15, R0, RZ ;  /* 0x000000000f107210 */ /* 0x000fca0007f7e0ff */
[----:B------:R-:W-:-:S05]  /*a5ae0*/  IMAD.X R17, R26, 0x1, R2, P3 ;  /* 0x000000011a117824 */ /* 0x000fca00018e0602 */
[----:B------:R0:W-:Y:S04]  /*a5af0*/  STL.64 [R1+0x1c78], R16 ;  /* 0x001c781001007387 */ /* 0x0001e80000100a00 */
[----:B0-----:R-:W2:Y:S04]  /*a5b00*/  LDL.LU.64 R16, [R1+0x3a58] ;  /* 0x003a580001107983 */ /* 0x001ea80000300a00 */
[----:B------:R0:W-:Y:S04]  /*a5b10*/  STL.64 [R1+0x3a38], R18 ;  /* 0x003a381201007387 */ /* 0x0001e80000100a00 */
[----:B0-----:R-:W3:Y:S01]  /*a5b20*/  LDL.LU R19, [R1+0x2d8] ;  /* 0x0002d80001137983 */ /* 0x001ee20000300800 */
[----:B------:R-:W-:-:S03]  /*a5b30*/  PRMT R18, R25, 0x5410, R23 ;  /* 0x0000541019127816 */ /* 0x000fc60000000017 */
[----:B--2---:R0:W-:Y:S02]  /*a5b40*/  STL.64 [R1+0x3a30], R16 ;  /* 0x003a301001007387 */ /* 0x0041e40000100a00 */
[----:B0-----:R-:W-:Y:S02]  /*a5b50*/  PRMT R16, R12, 0x5410, R13 ;  /* 0x000054100c107816 */ /* 0x001fe4000000000d */
[----:B------:R-:W2:Y:S01]  /*a5b60*/  LDL.LU R17, [R1+0x2dc] ;  /* 0x0002dc0001117983 */ /* 0x000ea20000300800 */
[----:B------:R-:W-:-:S03]  /*a5b70*/  IADD3 R12, P3, R15, R3, RZ ;  /* 0x000000030f0c7210 */ /* 0x000fc60007f7e0ff */
[----:B------:R-:W4:Y:S02]  /*a5b80*/  LDL.LU R23, [R1+0x3a54] ;  /* 0x003a540001177983 */ /* 0x000f240000300800 */
[----:B------:R-:W-:Y:S02]  /*a5b90*/  IMAD.X R13, R26, 0x1, R4, P3 ;  /* 0x000000011a0d7824 */ /* 0x000fe400018e0604 */
[----:B------:R-:W4:Y:S04]  /*a5ba0*/  LDL.LU R25, [R1+0x3a50] ;  /* 0x003a500001197983 */ /* 0x000f280000300800 */
[----:B------:R0:W-:Y:S04]  /*a5bb0*/  STL.64 [R1+0x1c98], R12 ;  /* 0x001c980c01007387 */ /* 0x0001e80000100a00 */
[----:B0-----:R-:W4:Y:S04]  /*a5bc0*/  LDL.LU.64 R12, [R1+0x3a48] ;  /* 0x003a4800010c7983 */ /* 0x001f280000300a00 */
[----:B------:R0:W-:Y:S04]  /*a5bd0*/  STL.64 [R1+0x3a28], R6 ;  /* 0x003a280601007387 */ /* 0x0001e80000100a00 */
[----:B0-----:R-:W2:Y:S04]  /*a5be0*/  LDL.LU R6, [R1+0x2e0] ;  /* 0x0002e00001067983 */ /* 0x001ea80000300800 */
[----:B------:R0:W-:Y:S04]  /*a5bf0*/  STL.64 [R1+0x3a20], R4 ;  /* 0x003a200401007387 */ /* 0x0001e80000100a00 */
[----:B0-----:R-:W4:Y:S01]  /*a5c00*/  LDL.LU R5, [R1+0x2e4] ;  /* 0x0002e40001057983 */ /* 0x001f220000300800 */
[----:B------:R-:W-:-:S03]  /*a5c10*/  PRMT R7, R24, 0x5410, R27 ;  /* 0x0000541018077816 */ /* 0x000fc6000000001b */
[----:B------:R-:W2:Y:S01]  /*a5c20*/  LDL.LU R27, [R1+0x5c] ;  /* 0x00005c00011b7983 */ /* 0x000ea20000300800 */
[----:B---3--:R-:W-:-:S03]  /*a5c30*/  PRMT R7, R7, 0x5210, R19 ;  /* 0x0000521007077816 */ /* 0x008fc60000000013 */
[----:B------:R-:W3:Y:S01]  /*a5c40*/  LDL.LU R24, [R1+0x90] ;  /* 0x0000900001187983 */ /* 0x000ee20000300800 */
[----:B----4-:R-:W-:Y:S02]  /*a5c50*/  PRMT R4, R29, 0x5210, R5 ;  /* 0x000052101d047816 */ /* 0x010fe40000000005 */
[----:B--2---:R-:W-:Y:S01]  /*a5c60*/  PRMT R5, R16, 0x5210, R6 ;  /* 0x0000521010057816 */ /* 0x004fe20000000006 */
[----:B------:R-:W2:Y:S01]  /*a5c70*/  LDL.LU R29, [R1+0x3a40] ;  /* 0x003a4000011d7983 */ /* 0x000ea20000300800 */
[----:B------:R-:W-:-:S03]  /*a5c80*/  PRMT R6, R18, 0x5210, R17 ;  /* 0x0000521012067816 */ /* 0x000fc60000000011 */
[----:B------:R-:W0:Y:S04]  /*a5c90*/  LDS.128 R16, [R12] ;  /* 0x000000000c107984 */ /* 0x000e280000000c00 */
[----:B0-----:R-:W-:Y:S04]  /*a5ca0*/  STL.64 [R1+0x460], R16 ;  /* 0x0004601001007387 */ /* 0x001fe80000100a00 */
[----:B------:R-:W-:Y:S04]  /*a5cb0*/  STL.64 [R1+0x468], R18 ;  /* 0x0004681201007387 */ /* 0x000fe80000100a00 */
[----:B------:R-:W0:Y:S04]  /*a5cc0*/  LDS.128 R16, [R12+0x400] ;  /* 0x000400000c107984 */ /* 0x000e280000000c00 */
[----:B0-----:R-:W-:Y:S04]  /*a5cd0*/  STL.64 [R1+0x500], R16 ;  /* 0x0005001001007387 */ /* 0x001fe80000100a00 */
[----:B------:R0:W-:Y:S04]  /*a5ce0*/  STL.64 [R1+0x508], R18 ;  /* 0x0005081201007387 */ /* 0x0001e80000100a00 */
[----:B0-----:R-:W4:Y:S04]  /*a5cf0*/  LDL.LU.64 R18, [R1+0x3a38] ;  /* 0x003a380001127983 */ /* 0x001f280000300a00 */
[----:B------:R-:W3:Y:S01]  /*a5d00*/  LDL.LU.64 R16, [R1+0x3a30] ;  /* 0x003a300001107983 */ /* 0x000ee20000300a00 */
[----:B------:R-:W-:Y:S06]  /*a5d10*/  BAR.SYNC.DEFER_BLOCKING 0x0 ;  /* 0x0000000000007b1d */ /* 0x000fec0000010000 */
[----:B------:R0:W-:Y:S04]  /*a5d20*/  STL [R1+0x39c4], R12 ;  /* 0x0039c40c01007387 */ /* 0x0001e80000100800 */
[----:B0-----:R-:W2:Y:S04]  /*a5d30*/  LDL.LU R12, [R1+0x58] ;  /* 0x00005800010c7983 */ /* 0x001ea80000300800 */
[----:B---3--:R0:W-:Y:S04]  /*a5d40*/  STSM.16.M88.4 [R16], R4 ;  /* 0x0000000410007844 */ /* 0x0081e80000000200 */
[----:B0-----:R-:W3:Y:S04]  /*a5d50*/  LDL.LU.64 R6, [R1+0x3a28] ;  /* 0x003a280001067983 */ /* 0x001ee80000300a00 */
[----:B------:R-:W3:Y:S01]  /*a5d60*/  LDL.LU.64 R4, [R1+0x3a20] ;  /* 0x003a200001047983 */ /* 0x000ee20000300a00 */
[----:B------:R-:W-:-:S02]  /*a5d70*/  SHF.R.U32.HI R17, RZ, 0x8, R17 ;  /* 0x00000008ff117819 */ /* 0x000fc40000011611 */
[----:B--2---:R-:W-:Y:S02]  /*a5d80*/  SHF.R.U32.HI R12, RZ, 0x8, R12 ;  /* 0x00000008ff0c7819 */ /* 0x004fe4000001160c */
[----:B------:R-:W-:Y:S02]  /*a5d90*/  LOP3.LUT R17, R17, 0xffff, RZ, 0xc0, !PT ;  /* 0x0000ffff11117812 */ /* 0x000fe400078ec0ff */
[----:B------:R-:W-:-:S04]  /*a5da0*/  LOP3.LUT R12, R12, 0xffff, RZ, 0xc0, !PT ;  /* 0x0000ffff0c0c7812 */ /* 0x000fc800078ec0ff */
[----:B------:R-:W-:-:S05]  /*a5db0*/  PRMT R17, R12, 0x3340, R17 ;  /* 0x000033400c117816 */ /* 0x000fca0000000011 */
[----:B------:R3:W-:Y:S01]  /*a5dc0*/  STL.64 [R1+0x3a10], R16 ;  /* 0x003a101001007387 */ /* 0x0007e20000100a00 */
[----:B----4-:R-:W-:-:S04]  /*a5dd0*/  SHF.R.U32.HI R12, RZ, 0x8, R18 ;  /* 0x00000008ff0c7819 */ /* 0x010fc80000011612 */
[----:B------:R-:W-:Y:S02]  /*a5de0*/  LOP3.LUT R12, R12, 0xffff, RZ, 0xc0, !PT ;  /* 0x0000ffff0c0c7812 */ /* 0x000fe400078ec0ff */
[----:B------:R-:W-:Y:S02]  /*a5df0*/  SHF.R.U32.HI R11, RZ, 0x8, R11 ;  /* 0x00000008ff0b7819 */ /* 0x000fe4000001160b */
[----:B------:R-:W-:Y:S02]  /*a5e00*/  PRMT R18, R12, 0x3340, R0 ;  /* 0x000033400c127816 */ /* 0x000fe40000000000 */
[----:B------:R-:W-:Y:S02]  /*a5e10*/  SHF.R.U32.HI R14, RZ, 0x8, R14 ;  /* 0x00000008ff0e7819 */ /* 0x000fe4000001160e */
[----:B------:R-:W-:Y:S02]  /*a5e20*/  SHF.R.U32.HI R12, RZ, 0x8, R27 ;  /* 0x00000008ff0c7819 */ /* 0x000fe4000001161b */
[----:B------:R-:W-:-:S02]  /*a5e30*/  LOP3.LUT R11, R11, 0xffff, RZ, 0xc0, !PT ;  /* 0x0000ffff0b0b7812 */ /* 0x000fc400078ec0ff */
[----:B------:R-:W-:Y:S02]  /*a5e40*/  LOP3.LUT R14, R14, 0xffff, RZ, 0xc0, !PT ;  /* 0x0000ffff0e0e7812 */ /* 0x000fe400078ec0ff */
[----:B------:R-:W-:Y:S02]  /*a5e50*/  LOP3.LUT R12, R12, 0xffff, RZ, 0xc0, !PT ;  /* 0x0000ffff0c0c7812 */ /* 0x000fe400078ec0ff */
[----:B------:R-:W-:Y:S02]  /*a5e60*/  PRMT R11, R11, 0x3340, R14 ;  /* 0x000033400b0b7816 */ /* 0x000fe4000000000e */
[----:B------:R-:W-:Y:S02]  /*a5e70*/  PRMT R14, R12, 0x3340, R0 ;  /* 0x000033400c0e7816 */ /* 0x000fe40000000000 */
[----:B------:R-:W-:Y:S02]  /*a5e80*/  SHF.R.U32.HI R12, RZ, 0x8, R25 ;  /* 0x00000008ff0c7819 */ /* 0x000fe40000011619 */
[----:B---3--:R-:W-:-:S05]  /*a5e90*/  IADD3 R16, P3, R15, R5, RZ ;  /* 0x000000050f107210 */ /* 0x008fca0007f7e0ff */
[----:B------:R-:W-:-:S05]  /*a5ea0*/  IMAD.X R17, R26, 0x1, R7, P3 ;  /* 0x000000011a117824 */ /* 0x000fca00018e0607 */
[----:B------:R0:W-:Y:S02]  /*a5eb0*/  STL.64 [R1+0x1c70], R16 ;  /* 0x001c701001007387 */ /* 0x0001e40000100a00 */
[----:B0-----:R-:W-:Y:S02]  /*a5ec0*/  IADD3 R16, P3, R15, R6, RZ ;  /* 0x000000060f107210 */ /* 0x001fe40007f7e0ff */
[----:B------:R-:W2:Y:S03]  /*a5ed0*/  LDL.LU R15, [R1+0x3a1c] ;  /* 0x003a1c00010f7983 */ /* 0x000ea60000300800 */
[----:B------:R-:W-:Y:S01]  /*a5ee0*/  IMAD.X R17, R26, 0x1, R8, P3 ;  /* 0x000000011a117824 */ /* 0x000fe200018e0608 */
[----:B------:R-:W-:-:S04]  /*a5ef0*/  SHF.R.S32.HI R26, RZ, 0x1f, R24 ;  /* 0x0000001fff1a7819 */ /* 0x000fc80000011418 */
[----:B------:R0:W-:Y:S02]  /*a5f00*/  STL.64 [R1+0x1c68], R16 ;  /* 0x001c681001007387 */ /* 0x0001e40000100a00 */
[----:B0-----:R-:W-:-:S05]  /*a5f10*/  IADD3 R16, P3, R24, R0, RZ ;  /* 0x0000000018107210 */ /* 0x001fca0007f7e0ff */
[----:B------:R-:W-:-:S05]  /*a5f20*/  IMAD.X R17, R26, 0x1, R2, P3 ;  /* 0x000000011a117824 */ /* 0x000fca00018e0602 */
[----:B------:R0:W-:Y:S02]  /*a5f30*/  STL.64 [R1+0x1bf0], R16 ;  /* 0x001bf01001007387 */ /* 0x0001e40000100a00 */
[----:B0-----:R-:W-:Y:S02]  /*a5f40*/  SHF.R.U32.HI R17, RZ, 0x8, R22 ;  /* 0x00000008ff117819 */ /* 0x001fe40000011616 */
[----:B------:R-:W3:Y:S04]  /*a5f50*/  LDL.LU R22, [R1+0x98] ;  /* 0x0000980001167983 */ /* 0x000ee80000300800 */
[----:B------:R-:W4:Y:S01]  /*a5f60*/  LDL.LU R25, [R1+0x3a18] ;  /* 0x003a180001197983 */ /* 0x000f220000300800 */
[----:B------:R-:W-:Y:S02]  /*a5f70*/  SHF.R.U32.HI R16, RZ, 0x8, R29 ;  /* 0x00000008ff107819 */ /* 0x000fe4000001161d */
[----:B------:R-:W-:-:S02]  /*a5f80*/  LOP3.LUT R12, R12, 0xffff, RZ, 0xc0, !PT ;  /* 0x0000ffff0c0c7812 */ /* 0x000fc400078ec0ff */
[----:B------:R-:W-:Y:S02]  /*a5f90*/  LOP3.LUT R16, R16, 0xffff, RZ, 0xc0, !PT ;  /* 0x0000ffff10107812 */ /* 0x000fe400078ec0ff */
[----:B------:R-:W-:Y:S02]  /*a5fa0*/  SHF.R.U32.HI R23, RZ, 0x8, R23 ;  /* 0x00000008ff177819 */ /* 0x000fe40000011617 */
[----:B------:R-:W-:Y:S02]  /*a5fb0*/  PRMT R12, R12, 0x3340, R16 ;  /* 0x000033400c0c7816 */ /* 0x000fe40000000010 */
[----:B------:R-:W-:Y:S02]  /*a5fc0*/  LOP3.LUT R17, R17, 0xffff, RZ, 0xc0, !PT ;  /* 0x0000ffff11117812 */ /* 0x000fe400078ec0ff */
[----:B------:R-:W-:Y:S02]  /*a5fd0*/  LOP3.LUT R23, R23, 0xffff, RZ, 0xc0, !PT ;  /* 0x0000ffff17177812 */ /* 0x000fe400078ec0ff */
[----:B------:R-:W-:-:S02]  /*a5fe0*/  IADD3 R16, P3, R24, R3, RZ ;  /* 0x0000000318107210 */ /* 0x000fc40007f7e0ff */
[----:B------:R-:W-:-:S03]  /*a5ff0*/  PRMT R23, R17, 0x3340, R23 ;  /* 0x0000334011177816 */ /* 0x000fc60000000017 */
[----:B------:R-:W-:-:S05]  /*a6000*/  IMAD.X R17, R26, 0x1, R4, P3 ;  /* 0x000000011a117824 */ /* 0x000fca00018e0604 */
[----:B------:R4:W-:Y:S02]  /*a6010*/  STL.64 [R1+0x1c20], R16 ;  /* 0x001c201001007387 */ /* 0x0009e40000100a00 */
[----:B----4-:R-:W-:-:S04]  /*a6020*/  SHF.R.U32.HI R16, RZ, 0x8, R25 ;  /* 0x00000008ff107819 */ /* 0x010fc80000011619 */
[----:B------:R-:W-:-:S04]  /*a6030*/  LOP3.LUT R16, R16, 0xffff, RZ, 0xc0, !PT ;  /* 0x0000ffff10107812 */ /* 0x000fc800078ec0ff */
[----:B------:R-:W-:Y:S02]  /*a6040*/  PRMT R29, R16, 0x3340, R0 ;  /* 0x00003340101d7816 */ /* 0x000fe40000000000 */
[----:B------:R-:W-:-:S05]  /*a6050*/  IADD3 R16, P3, R24, R5, RZ ;  /* 0x0000000518107210 */ /* 0x000fca0007f7e0ff */
[----:B------:R-:W-:-:S05]  /*a6060*/  IMAD.X R17, R26, 0x1, R7, P3 ;  /* 0x000000011a117824 */ /* 0x000fca00018e0607 */
[----:B------:R0:W-:Y:S04]  /*a6070*/  STL.64 [R1+0x1be8], R16 ;  /* 0x001be81001007387 */ /* 0x0001e80000100a00 */
[----:B0-----:R-:W4:Y:S01]  /*a6080*/  LDL.LU.64 R16, [R1+0x3a10] ;  /* 0x003a100001107983 */ /* 0x001f220000300a00 */
[----:B--2---:R-:W-:-:S04]  /*a6090*/  SHF.R.U32.HI R15, RZ, 0x8, R15 ;  /* 0x00000008ff0f7819 */ /* 0x004fc8000001160f */
[----:B------:R-:W-:Y:S02]  /*a60a0*/  LOP3.LUT R15, R15, 0xffff, RZ, 0xc0, !PT ;  /* 0x0000ffff0f0f7812 */ /* 0x000fe400078ec0ff */
[----:B------:R-:W-:Y:S02]  /*a60b0*/  IADD3 R24, P3, R24, R6, RZ ;  /* 0x0000000618187210 */ /* 0x000fe40007f7e0ff */
[----:B------:R-:W-:-:S03]  /*a60c0*/  PRMT R15, R15, 0x3340, R0 ;  /* 0x000033400f0f7816 */ /* 0x000fc60000000000 */
[----:B------:R-:W-:Y:S01]  /*a60d0*/  IMAD.X R25, R26, 0x1, R8, P3 ;  /* 0x000000011a197824 */ /* 0x000fe200018e0608 */
[----:B------:R-:W-:Y:S02]  /*a60e0*/  PRMT R12, R12, 0x5410, R15 ;  /* 0x000054100c0c7816 */ /* 0x000fe4000000000f */
[----:B---3--:R-:W-:Y:S02]  /*a60f0*/  SHF.R.S32.HI R15, RZ, 0x1f, R22 ;  /* 0x0000001fff0f7819 */ /* 0x008fe40000011416 */
[----:B------:R-:W-:Y:S01]  /*a6100*/  IADD3 R26, P3, R22, R0, RZ ;  /* 0x00000000161a7210 */ /* 0x000fe20007f7e0ff */
[----:B------:R0:W-:Y:S04]  /*a6110*/  STL.64 [R1+0x1be0], R24 ;  /* 0x001be01801007387 */ /* 0x0001e80000100a00 */
[----:B------:R-:W-:Y:S01]  /*a6120*/  IMAD.X R27, R15, 0x1, R2, P3 ;  /* 0x000000010f1b7824 */ /* 0x000fe200018e0602 */
[----:B0-----:R-:W-:-:S02]  /*a6130*/  PRMT R25, R11, 0x5410, R14 ;  /* 0x000054100b197816 */ /* 0x001fc4000000000e */
[----:B------:R-:W2:Y:S04]  /*a6140*/  LDL.LU R11, [R1+0x1050] ;  /* 0x00105000010b7983 */ /* 0x000ea80000300800 */
[----:B------:R-:W2:Y:S01]  /*a6150*/  LDL.LU R14, [R1+0x1054] ;  /* 0x00105400010e7983 */ /* 0x000ea20000300800 */
[----:B----4-:R-:W-:-:S03]  /*a6160*/  PRMT R24, R17, 0x5410, R18 ;  /* 0x0000541011187816 */ /* 0x010fc60000000012 */
[----:B------:R-:W3:Y:S04]  /*a6170*/  LDL.LU R17, [R1+0x1058] ;  /* 0x0010580001117983 */ /* 0x000ee80000300800 */
[----:B------:R-:W3:Y:S04]  /*a6180*/  LDL.LU R18, [R1+0x105c] ;  /* 0x00105c0001127983 */ /* 0x000ee80000300800 */
[----:B------:R0:W-:Y:S04]  /*a6190*/  STL.64 [R1+0x1bd8], R26 ;  /* 0x001bd81a01007387 */ /* 0x0001e80000100a00 */
[----:B0-----:R-:W4:Y:S01]  /*a61a0*/  LDL.LU.64 R26, [R1+0x3a08] ;  /* 0x003a0800011a7983 */ /* 0x001f220000300a00 */
[----:B------:R-:W-:-:S02]  /*a61b0*/  PRMT R24, R24, 0x5210, R28 ;  /* 0x0000521018187816 */ /* 0x000fc4000000001c */
[----:B------:R-:W-:Y:S02]  /*a61c0*/  IADD3 R28, P3, R22, R3, RZ ;  /* 0x00000003161c7210 */ /* 0x000fe40007f7e0ff */
[----:B------:R-:W-:-:S03]  /*a61d0*/  PRMT R23, R23, 0x5410, R29 ;  /* 0x0000541017177816 */ /* 0x000fc6000000001d */
[----:B------:R-:W-:-:S05]  /*a61e0*/  IMAD.X R29, R15, 0x1, R4, P3 ;  /* 0x000000010f1d7824 */ /* 0x000fca00018e0604 */
[----:B------:R0:W-:Y:S02]  /*a61f0*/  STL.64 [R1+0x1c18], R28 ;  /* 0x001c181c01007387 */ /* 0x0001e40000100a00 */
[----:B0-----:R-:W-:-:S05]  /*a6200*/  IADD3 R28, P3, R22, R5, RZ ;  /* 0x00000005161c7210 */ /* 0x001fca0007f7e0ff */
[----:B------:R-:W-:Y:S01]  /*a6210*/  IMAD.X R29, R15, 0x1, R7, P3 ;  /* 0x000000010f1d7824 */ /* 0x000fe200018e0607 */
[----:B------:R-:W-:-:S04]  /*a6220*/  IADD3 R22, P3, R22, R6, RZ ;  /* 0x0000000616167210 */ /* 0x000fc80007f7e0ff */
[----:B------:R2:W-:Y:S02]  /*a6230*/  STL.64 [R1+0x1c60], R28 ;  /* 0x001c601c01007387 */ /* 0x0005e40000100a00 */
[----:B--2---:R-:W-:Y:S02]  /*a6240*/  F2FP.SATFINITE.E4M3.F32.PACK_AB_MERGE_C R28, R14, R11, RZ ;  /* 0x0000000b0e1c723e */ /* 0x004fe400048070ff */
[----:B----4-:R-:W-:Y:S02]  /*a6250*/  PRMT R25, R25, 0x5210, R27 ;  /* 0x0000521019197816 */ /* 0x010fe4000000001b */
[----:B------:R-:W-:Y:S01]  /*a6260*/  PRMT R26, R23, 0x5210, R26 ;  /* 0x00005210171a7816 */ /* 0x000fe2000000001a */
[----:B------:R-:W-:Y:S01]  /*a6270*/  IMAD.X R23, R15, 0x1, R8, P3 ;  /* 0x000000010f177824 */ /* 0x000fe200018e0608 */
[----:B------:R-:W-:Y:S02]  /*a6280*/  PRMT R27, R12, 0x5210, R13 ;  /* 0x000052100c1b7816 */ /* 0x000fe4000000000d */
[----:B------:R-:W-:-:S02]  /*a6290*/  SHF.R.S32.HI R15, RZ, 0x1f, R9 ;  /* 0x0000001fff0f7819 */ /* 0x000fc40000011409 */
[----:B------:R-:W-:Y:S01]  /*a62a0*/  IADD3 R12, P3, R9, R0, RZ ;  /* 0x00000000090c7210 */ /* 0x000fe20007f7e0ff */
[----:B------:R-:W-:Y:S04]  /*a62b0*/  STL.64 [R1+0x1c58], R22 ;  /* 0x001c581601007387 */ /* 0x000fe80000100a00 */
[----:B------:R-:W-:Y:S01]  /*a62c0*/  IMAD.X R13, R15, 0x1, R2, P3 ;  /* 0x000000010f0d7824 */ /* 0x000fe200018e0602 */
[----:B------:R-:W-:Y:S04]  /*a62d0*/  STL [R1+0x39c8], R16 ;  /* 0x0039c81001007387 */ /* 0x000fe80000100800 */
[----:B------:R0:W-:Y:S04]  /*a62e0*/  STL.64 [R1+0x1c50], R12 ;  /* 0x001c500c01007387 */ /* 0x0001e80000100a00 */
[----:B------:R1:W-:Y:S01]  /*a62f0*/  STL.64 [R1+0x3a00], R2 ;  /* 0x003a000201007387 */ /* 0x0003e20000100a00 */
[----:B0-----:R-:W-:-:S03]  /*a6300*/  IADD3 R12, P3, R9, R3, RZ ;  /* 0x00000003090c7210 */ /* 0x001fc60007f7e0ff */
[----:B------:R-:W-:Y:S01]  /*a6310*/  STL [R1+0x39cc], R28 ;  /* 0x0039cc1c01007387 */ /* 0x000fe20000100800 */
[----:B-1----:R-:W-:Y:S02]  /*a6320*/  IMAD.MOV.U32 R3, RZ, RZ, R9 ;  /* 0x000000ffff037224 */ /* 0x002fe400078e0009 */
[----:B------:R-:W-:Y:S01]  /*a6330*/  IMAD.X R13, R15, 0x1, R4, P3 ;  /* 0x000000010f0d7824 */ /* 0x000fe200018e0604 */
[----:B---3--:R-:W-:-:S04]  /*a6340*/  F2FP.SATFINITE.E4M3.F32.PACK_AB_MERGE_C R23, R18, R17, RZ ;  /* 0x000000111217723e */ /* 0x008fc800048070ff */
[----:B------:R0:W-:Y:S04]  /*a6350*/  STL.64 [R1+0x1c10], R12 ;  /* 0x001c100c01007387 */ /* 0x0001e80000100a00 */
[----:B------:R-:W-:Y:S01]  /*a6360*/  STL [R1+0x39d0], R23 ;  /* 0x0039d01701007387 */ /* 0x000fe20000100800 */
[----:B0-----:R-:W-:-:S03]  /*a6370*/  IADD3 R12, P3, R3, R5, RZ ;  /* 0x00000005030c7210 */ /* 0x001fc60007f7e0ff */
[----:B------:R0:W-:Y:S02]  /*a6380*/  STL.64 [R1+0x39f8], R4 ;  /* 0x0039f80401007387 */ /* 0x0001e40000100a00 */
[----:B------:R-:W-:Y:S02]  /*a6390*/  IMAD.X R13, R15, 0x1, R7, P3 ;  /* 0x000000010f0d7824 */ /* 0x000fe400018e0607 */
[----:B------:R-:W2:Y:S04]  /*a63a0*/  LDL.LU R11, [R1+0x12f4] ;  /* 0x0012f400010b7983 */ /* 0x000ea80000300800 */
[----:B------:R1:W-:Y:S04]  /*a63b0*/  STSM.16.M88.4 [R16+0x200], R24 ;  /* 0x0002001810007844 */ /* 0x0003e80000000200 */
[----:B0-----:R-:W3:Y:S04]  /*a63c0*/  LDL.LU R4, [R1+0x12f8] ;  /* 0x0012f80001047983 */ /* 0x001ee80000300800 */
[----:B------:R0:W-:Y:S04]  /*a63d0*/  STL.64 [R1+0x1bd0], R12 ;  /* 0x001bd00c01007387 */ /* 0x0001e80000100a00 */
[----:B------:R-:W3:Y:S04]  /*a63e0*/  LDL.LU R18, [R1+0x12fc] ;  /* 0x0012fc0001127983 */ /* 0x000ee80000300800 */
[----:B------:R-:W4:Y:S04]  /*a63f0*/  LDL.LU R5, [R1+0xab0] ;  /* 0x000ab00001057983 */ /* 0x000f280000300800 */
[----:B-1----:R-:W4:Y:S04]  /*a6400*/  LDL.LU R24, [R1+0xab4] ;  /* 0x000ab40001187983 */ /* 0x002f280000300800 */
[----:B------:R-:W4:Y:S04]  /*a6410*/  LDL.LU R22, [R1+0xabc] ;  /* 0x000abc0001167983 */ /* 0x000f280000300800 */
[----:B------:R-:W4:Y:S04]  /*a6420*/  LDL.LU R14, [R1+0x9e4] ;  /* 0x0009e400010e7983 */ /* 0x000f280000300800 */
[----:B0-----:R-:W4:Y:S04]  /*a6430*/  LDL.LU R13, [R1+0x9ec] ;  /* 0x0009ec00010d7983 */ /* 0x001f280000300800 */
[----:B------:R-:W2:Y:S04]  /*a6440*/  LDL.LU R17, [R1+0x764] ;  /* 0x0007640001117983 */ /* 0x000ea80000300800 */
[----:B------:R0:W-:Y:S04]  /*a6450*/  STL [R1+0x39e0], R20 ;  /* 0x0039e01401007387 */ /* 0x0001e80000100800 */
[----:B0-----:R-:W3:Y:S04]  /*a6460*/  LDL.LU R20, [R1+0x12f0] ;  /* 0x0012f00001147983 */ /* 0x001ee80000300800 */
[----:B------:R-:W4:Y:S04]  /*a6470*/  LDL.LU R23, [R1+0x768] ;  /* 0x0007680001177983 */ /* 0x000f280000300800 */
[----:B------:R-:W3:Y:S04]  /*a6480*/  LDL.LU R28, [R1+0x6a0] ;  /* 0x0006a000011c7983 */ /* 0x000ee80000300800 */
[----:B------:R-:W2:Y:S01]  /*a6490*/  LDL.LU R16, [R1+0x6a8] ;  /* 0x0006a80001107983 */ /* 0x000ea20000300800 */
[----:B------:R-:W-:Y:S06]  /*a64a0*/  BAR.SYNC.DEFER_BLOCKING 0x0 ;  /* 0x0000000000007b1d */ /* 0x000fec0000010000 */
[----:B--2---:R0:W-:Y:S04]  /*a64b0*/  STL.64 [R1+0x39f0], R16 ;  /* 0x0039f01001007387 */ /* 0x0041e80000100a00 */
[----:B0-----:R-:W2:Y:S04]  /*a64c0*/  LDL.LU R16, [R1+0xab8] ;  /* 0x000ab80001107983 */ /* 0x001ea80000300800 */
[----:B------:R-:W2:Y:S04]  /*a64d0*/  LDL.LU R17, [R1+0x9e0] ;  /* 0x0009e00001117983 */ /* 0x000ea80000300800 */
[----:B------:R-:W2:Y:S04]  /*a64e0*/  LDL.LU R9, [R1+0x6ac] ;  /* 0x0006ac0001097983 */ /* 0x000ea80000300800 */
[----:B------:R-:W2:Y:S04]  /*a64f0*/  LDL.LU R12, [R1+0x430] ;  /* 0x00043000010c7983 */ /* 0x000ea80000300800 */
[----:B------:R-:W4:Y:S04]  /*a6500*/  LDL.LU R26, [R1+0x434] ;  /* 0x00043400011a7983 */ /* 0x000f280000300800 */
[----:B------:R-:W2:Y:S04]  /*a6510*/  LDL.LU R25, [R1+0x43c] ;  /* 0x00043c0001197983 */ /* 0x000ea80000300800 */
        /* <DEDUP_REMOVED lines=9> */
[----:B------:R-:W-:Y:S02]  /*a65b0*/  IMAD.X R3, R28, 0x1, R8, P3 ;  /* 0x000000011c037824 */ /* 0x000fe400018e0608 */
[----:B------:R-:W4:Y:S04]  /*a65c0*/  LDL.LU R15, [R1+0x37c] ;  /* 0x00037c00010f7983 */ /* 0x000f280000300800 */
[----:B------:R0:W-:Y:S04]  /*a65d0*/  STL.64 [R1+0x1bc8], R2 ;  /* 0x001bc80201007387 */ /* 0x0001e80000100a00 */
[----:B0-----:R-:W3:Y:S01]  /*a65e0*/  LDL.LU.64 R2, [R1+0x3a00] ;  /* 0x003a000001027983 */ /* 0x001ee20000300a00 */
[----:B------:R-:W-:-:S02]  /*a65f0*/  F2FP.SATFINITE.E4M3.F32.PACK_AB_MERGE_C R11, R11, R20, RZ ;  /* 0x000000140b0b723e */ /* 0x000fc400048070ff */
[----:B------:R-:W-:Y:S02]  /*a6600*/  F2FP.SATFINITE.E4M3.F32.PACK_AB_MERGE_C R18, R18, R4, RZ ;  /* 0x000000041212723e */ /* 0x000fe400048070ff */
[----:B--2---:R-:W-:Y:S02]  /*a6610*/  SHF.R.S32.HI R20, RZ, 0x1f, R27 ;  /* 0x0000001fff147819 */ /* 0x004fe4000001141b */
[----:B------:R-:W-:Y:S02]  /*a6620*/  IADD3 R4, P3, R27, R0, RZ ;  /* 0x000000001b047210 */ /* 0x000fe40007f7e0ff */
[----:B------:R-:W-:-:S03]  /*a6630*/  F2FP.SATFINITE.E4M3.F32.PACK_AB_MERGE_C R24, R24, R5, RZ ;  /* 0x000000051818723e */ /* 0x000fc600048070ff */
[----:B---3--:R-:W-:-:S05]  /*a6640*/  IMAD.X R5, R20, 0x1, R2, P3 ;  /* 0x0000000114057824 */ /* 0x008fca00018e0602 */
[----:B------:R0:W-:Y:S04]  /*a6650*/  STL.64 [R1+0x1b68], R4 ;  /* 0x001b680401007387 */ /* 0x0001e80000100a00 */
[----:B0-----:R-:W2:Y:S01]  /*a6660*/  LDL.LU.64 R4, [R1+0x39f8] ;  /* 0x0039f80001047983 */ /* 0x001ea20000300a00 */
[----:B------:R-:W-:Y:S02]  /*a6670*/  F2FP.SATFINITE.E4M3.F32.PACK_AB_MERGE_C R22, R22, R16, RZ ;  /* 0x000000101616723e */ /* 0x000fe400048070ff */
[----:B------:R-:W-:Y:S02]  /*a6680*/  IADD3 R16, P3, R27, R3, RZ ;  /* 0x000000031b107210 */ /* 0x000fe40007f7e0ff */
[----:B------:R-:W-:-:S03]  /*a6690*/  F2FP.SATFINITE.E4M3.F32.PACK_AB_MERGE_C R14, R14, R17, RZ ;  /* 0x000000110e0e723e */ /* 0x000fc600048070ff */
[----:B--2---:R-:W-:-:S05]  /*a66a0*/  IMAD.X R17, R20, 0x1, R4, P3 ;  /* 0x0000000114117824 */ /* 0x004fca00018e0604 */
[----:B------:R0:W-:Y:S04]  /*a66b0*/  STL.64 [R1+0x1b40], R16 ;  /* 0x001b401001007387 */ /* 0x0001e80000100a00 */
[----:B0-----:R-:W4:Y:S01]  /*a66c0*/  LDL.LU.64 R16, [R1+0x39f0] ;  /* 0x0039f00001107983 */ /* 0x001f220000300a00 */
[----:B------:R-:W-:Y:S02]  /*a66d0*/  IADD3 R28, P3, R27, R5, RZ ;  /* 0x000000051b1c7210 */ /* 0x000fe40007f7e0ff */
[----:B------:R-:W-:-:S03]  /*a66e0*/  F2FP.SATFINITE.E4M3.F32.PACK_AB_MERGE_C R13, R13, R29, RZ ;  /* 0x0000001d0d0d723e */ /* 0x000fc600048070ff */
[----:B------:R-:W-:-:S05]  /*a66f0*/  IMAD.X R29, R20, 0x1, R7, P3 ;  /* 0x00000001141d7824 */ /* 0x000fca00018e0607 */
[----:B------:R0:W-:Y:S04]  /*a6700*/  STL.64 [R1+0x1b08], R28 ;  /* 0x001b081c01007387 */ /* 0x0001e80000100a00 */
[----:B0-----:R-:W2:Y:S01]  /*a6710*/  LDL.LU.64 R28, [R1+0x39e8] ;  /* 0x0039e800011c7983 */ /* 0x001ea20000300a00 */
[----:B----4-:R-:W-:Y:S02]  /*a6720*/  F2FP.SATFINITE.E4M3.F32.PACK_AB_MERGE_C R17, R17, R26, RZ ;  /* 0x0000001a1111723e */ /* 0x010fe400048070ff */
[----:B------:R-:W-:Y:S01]  /*a6730*/  IADD3 R26, P3, R27, R6, RZ ;  /* 0x000000061b1a7210 */ /* 0x000fe20007f7e0ff */
[----:B------:R-:W-:Y:S02]  /*a6740*/  IMAD.MOV.U32 R27, RZ, RZ, R20 ;  /* 0x000000ffff1b7224 */ /* 0x000fe400078e0014 */
[----:B------:R-:W3:Y:S04]  /*a6750*/  LDL.LU R20, [R1+0x39e0] ;  /* 0x0039e00001147983 */ /* 0x000ee80000300800 */
[----:B------:R0:W-:Y:S04]  /*a6760*/  STL.64 [R1+0x39b8], R6 ;  /* 0x0039b80601007387 */ /* 0x0001e80000100a00 */
[----:B0-----:R-:W4:Y:S04]  /*a6770*/  LDL.LU R6, [R1+0x76c] ;  /* 0x00076c0001067983 */ /* 0x001f280000300800 */
[----:B------:R-:W2:Y:S01]  /*a6780*/  LDL.LU R7, [R1+0x6a4] ;  /* 0x0006a40001077983 */ /* 0x000ea20000300800 */
[----:B------:R-:W-:-:S03]  /*a6790*/  IMAD.X R27, R27, 0x1, R8, P3 ;  /* 0x000000011b1b7824 */ /* 0x000fc600018e0608 */
[----:B------:R0:W-:Y:S04]  /*a67a0*/  STL.64 [R1+0x39b0], R4 ;  /* 0x0039b00401007387 */ /* 0x0001e80000100a00 */
[----:B0-----:R-:W3:Y:S04]  /*a67b0*/  LDL.LU R4, [R1+0x438] ;  /* 0x0004380001047983 */ /* 0x001ee80000300800 */
[----:B------:R-:W3:Y:S04]  /*a67c0*/  LDL.LU R5, [R1+0x370] ;  /* 0x0003700001057983 */ /* 0x000ee80000300800 */
[----:B------:R0:W-:Y:S04]  /*a67d0*/  STL.64 [R1+0x1b00], R26 ;  /* 0x001b001a01007387 */ /* 0x0001e80000100a00 */
[----:B0-----:R-:W3:Y:S01]  /*a67e0*/  LDL.LU.64 R26, [R1+0x39d8] ;  /* 0x0039d800011a7983 */ /* 0x001ee20000300a00 */
[----:B----4-:R-:W-:-:S03]  /*a67f0*/  F2FP.SATFINITE.E4M3.F32.PACK_AB_MERGE_C R6, R6, R23, RZ ;  /* 0x000000170606723e */ /* 0x010fc600048070ff */
[----:B------:R-:W4:Y:S01]  /*a6800*/  LDL.LU R23, [R1+0x39d0] ;  /* 0x0039d00001177983 */ /* 0x000f220000300800 */
[----:B--2---:R-:W-:-:S03]  /*a6810*/  F2FP.SATFINITE.E4M3.F32.PACK_AB_MERGE_C R7, R7, R28, RZ ;  /* 0x0000001c0707723e */ /* 0x004fc600048070ff */
[----:B------:R-:W2:Y:S01]  /*a6820*/  LDL.LU R28, [R1+0x39cc] ;  /* 0x0039cc00011c7983 */ /* 0x000ea20000300800 */
[----:B------:R-:W-:Y:S02]  /*a6830*/  LOP3.LUT R17, R17, 0xffff, RZ, 0xc0, !PT ;  /* 0x0000ffff11117812 */ /* 0x000fe400078ec0ff */
[----:B------:R-:W-:Y:S02]  /*a6840*/  F2FP.SATFINITE.E4M3.F32.PACK_AB_MERGE_C R9, R9, R16, RZ ;  /* 0x000000100909723e */ /* 0x000fe400048070ff */
[----:B------:R-:W2:Y:S01]  /*a6850*/  LDL.LU R16, [R1+0x39c8] ;  /* 0x0039c80001107983 */ /* 0x000ea20000300800 */
[----:B------:R-:W-:Y:S02]  /*a6860*/  LOP3.LUT R6, R6, 0xffff, RZ, 0xc0, !PT ;  /* 0x0000ffff06067812 */ /* 0x000fe400078ec0ff */
[----:B------:R-:W-:Y:S02]  /*a6870*/  LOP3.LUT R22, R22, 0xffff, RZ, 0xc0, !PT ;  /* 0x0000ffff16167812 */ /* 0x000fe400078ec0ff */
[----:B---3--:R-:W-:-:S02]  /*a6880*/  F2FP.SATFINITE.E4M3.F32.PACK_AB_MERGE_C R25, R25, R4, RZ ;  /* 0x000000041919723e */ /* 0x008fc400048070ff */
[----:B------:R-:W-:Y:S02]  /*a6890*/  F2FP.SATFINITE.E4M3.F32.PACK_AB_MERGE_C R15, R15, R29, RZ ;  /* 0x0000001d0f0f723e */ /* 0x000fe400048070ff */
[----:B------:R-:W-:Y:S02]  /*a68a0*/  LOP3.LUT R29, R24, 0xffff, RZ, 0xc0, !PT ;  /* 0x0000ffff181d7812 */ /* 0x000fe400078ec0ff */
[----:B------:R-:W-:Y:S02]  /*a68b0*/  F2FP.SATFINITE.E4M3.F32.PACK_AB_MERGE_C R27, R27, R5, RZ ;  /* 0x000000051b1b723e */ /* 0x000fe400048070ff */
[----:B------:R-:W-:Y:S02]  /*a68c0*/  F2FP.SATFINITE.E4M3.F32.PACK_AB_MERGE_C R26, R26, R12, RZ ;  /* 0x0000000c1a1a723e */ /* 0x000fe400048070ff */
[----:B------:R-:W3:Y:S01]  /*a68d0*/  LDL.LU R12, [R1+0x39c4] ;  /* 0x0039c400010c7983 */ /* 0x000ee20000300800 */
[----:B------:R-:W-:Y:S02]  /*a68e0*/  LOP3.LUT R14, R14, 0xffff, RZ, 0xc0, !PT ;  /* 0x0000ffff0e0e7812 */ /* 0x000fe400078ec0ff */
[----:B------:R-:W-:-:S02]  /*a68f0*/  LOP3.LUT R9, R9, 0xffff, RZ, 0xc0, !PT ;  /* 0x0000ffff09097812 */ /* 0x000fc400078ec0ff */
[----:B----4-:R-:W-:Y:S02]  /*a6900*/  LOP3.LUT R5, R23, 0xffff, RZ, 0xc0, !PT ;  /* 0x0000ffff17057812 */ /* 0x010fe400078ec0ff */
[----:B--2---:R-:W-:-:S05]  /*a6910*/  LOP3.LUT R4, R28, 0xffff, RZ, 0xc0, !PT ;  /* 0x0000ffff1c047812 */ /* 0x004fca00078ec0ff */
[----:B------:R0:W-:Y:S04]  /*a6920*/  STL [R1+0xb8], R4 ;  /* 0x0000b80401007387 */ /* 0x0001e80000100800 */
[----:B------:R1:W-:Y:S04]  /*a6930*/  STL [R1+0x208], R17 ;  /* 0x0002081101007387 */ /* 0x0003e80000100800 */
[----:B------:R2:W-:Y:S04]  /*a6940*/  STL [R1+0xd4], R5 ;  /* 0x0000d40501007387 */ /* 0x0005e80000100800 */
[----:B------:R4:W-:Y:S01]  /*a6950*/  STL [R1+0xd0], R6 ;  /* 0x0000d00601007387 */ /* 0x0009e20000100800 */
[----:B0-----:R-:W-:-:S02]  /*a6960*/  PRMT R4, R4, 0x3340, R29 ;  /* 0x0000334004047816 */ /* 0x001fc4000000001d */
[----:B-1----:R-:W-:Y:S02]  /*a6970*/  PRMT R17, R17, 0x3340, R0 ;  /* 0x0000334011117816 */ /* 0x002fe40000000000 */
[----:B--2---:R-:W-:Y:S02]  /*a6980*/  PRMT R5, R5, 0x3340, R22 ;  /* 0x0000334005057816 */ /* 0x004fe40000000016 */
[----:B----4-:R-:W-:-:S04]  /*a6990*/  PRMT R6, R6, 0x3340, R0 ;  /* 0x0000334006067816 */ /* 0x010fc80000000000 */
[----:B------:R-:W-:Y:S02]  /*a69a0*/  PRMT R5, R5, 0x5410, R6 ;  /* 0x0000541005057816 */ /* 0x000fe40000000006 */
[----:B------:R-:W-:Y:S02]  /*a69b0*/  LOP3.LUT R6, R11, 0xffff, RZ, 0xc0, !PT ;  /* 0x0000ffff0b067812 */ /* 0x000fe400078ec0ff */
[----:B------:R-:W-:Y:S02]  /*a69c0*/  LOP3.LUT R11, R7, 0xffff, RZ, 0xc0, !PT ;  /* 0x0000ffff070b7812 */ /* 0x000fe400078ec0ff */
[----:B------:R-:W-:Y:S02]  /*a69d0*/  PRMT R4, R4, 0x5410, R17 ;  /* 0x0000541004047816 */ /* 0x000fe40000000011 */
[----:B------:R-:W2:Y:S01]  /*a69e0*/  LDL.LU R17, [R1+0xa8] ;  /* 0x0000a80001117983 */ /* 0x000ea20000300800 */
[----:B------:R-:W-:-:S03]  /*a69f0*/  LOP3.LUT R7, R18, 0xffff, RZ, 0xc0, !PT ;  /* 0x0000ffff12077812 */ /* 0x000fc600078ec0ff */
[----:B------:R-:W-:Y:S04]  /*a6a00*/  STL [R1+0xb4], R22 ;  /* 0x0000b41601007387 */ /* 0x000fe80000100800 */
[----:B------:R0:W-:Y:S04]  /*a6a10*/  STL [R1+0xbc], R6 ;  /* 0x0000bc0601007387 */ /* 0x0001e80000100800 */
[----:B------:R-:W-:Y:S04]  /*a6a20*/  STL [R1+0x200], R11 ;  /* 0x0002000b01007387 */ /* 0x000fe80000100800 */
[----:B------:R1:W-:Y:S01]  /*a6a30*/  STL [R1+0xb0], R14 ;  /* 0x0000b00e01007387 */ /* 0x0003e20000100800 */
[----:B0-----:R-:W-:-:S03]  /*a6a40*/  PRMT R6, R6, 0x3340, R14 ;  /* 0x0000334006067816 */ /* 0x001fc6000000000e */
[----:B------:R-:W-:Y:S01]  /*a6a50*/  STL [R1+0x204], R7 ;  /* 0x0002040701007387 */ /* 0x000fe20000100800 */
[----:B-1----:R-:W-:-:S03]  /*a6a60*/  LOP3.LUT R14, R13, 0xffff, RZ, 0xc0, !PT ;  /* 0x0000ffff0d0e7812 */ /* 0x002fc600078ec0ff */
[----:B------:R0:W-:Y:S04]  /*a6a70*/  STL [R1+0xdc], R9 ;  /* 0x0000dc0901007387 */ /* 0x0001e80000100800 */
[----:B------:R-:W-:Y:S04]  /*a6a80*/  STL [R1+0xd8], R14 ;  /* 0x0000d80e01007387 */ /* 0x000fe80000100800 */
[----:B------:R-:W4:Y:S04]  /*a6a90*/  LDL.LU R23, [R1+0x1220] ;  /* 0x0012200001177983 */ /* 0x000f280000300800 */
[----:B------:R-:W3:Y:S01]  /*a6aa0*/  LDL.LU R24, [R1+0x1224] ;  /* 0x0012240001187983 */ /* 0x000ee20000300800 */
[----:B------:R-:W-:-:S02]  /*a6ab0*/  PRMT R11, R11, 0x3340, R0 ;  /* 0x000033400b0b7816 */ /* 0x000fc40000000000 */
[----:B0-----:R-:W-:Y:S02]  /*a6ac0*/  PRMT R9, R9, 0x3340, R0 ;  /* 0x0000334009097816 */ /* 0x001fe40000000000 */
[----:B------:R-:W-:Y:S02]  /*a6ad0*/  PRMT R7, R7, 0x3340, R14 ;  /* 0x0000334007077816 */ /* 0x000fe4000000000e */
[----:B------:R-:W-:Y:S02]  /*a6ae0*/  PRMT R6, R6, 0x5410, R11 ;  /* 0x0000541006067816 */ /* 0x000fe4000000000b */
[----:B------:R-:W-:Y:S02]  /*a6af0*/  LOP3.LUT R26, R26, 0xffff, RZ, 0xc0, !PT ;  /* 0x0000ffff1a1a7812 */ /* 0x000fe400078ec0ff */
[----:B------:R-:W-:Y:S02]  /*a6b00*/  PRMT R7, R7, 0x5410, R9 ;  /* 0x0000541007077816 */ /* 0x000fe40000000009 */
[----:B------:R-:W-:-:S02]  /*a6b10*/  LOP3.LUT R25, R25, 0xffff, RZ, 0xc0, !PT ;  /* 0x0000ffff19197812 */ /* 0x000fc400078ec0ff */
[----:B------:R-:W-:Y:S02]  /*a6b20*/  PRMT R4, R4, 0x4210, R26 ;  /* 0x0000421004047816 */ /* 0x000fe4000000001a */
[----:B------:R-:W-:Y:S02]  /*a6b30*/  PRMT R5, R5, 0x4210, R25 ;  /* 0x0000421005057816 */ /* 0x000fe40000000019 */
[----:B------:R-:W-:-:S04]  /*a6b40*/  LOP3.LUT R15, R15, 0xffff, RZ, 0xc0, !PT ;  /* 0x0000ffff0f0f7812 */ /* 0x000fc800078ec0ff */
[----:B------:R-:W-:Y:S01]  /*a6b50*/  PRMT R7, R7, 0x4210, R15 ;  /* 0x0000421007077816 */ /* 0x000fe2000000000f */
[----:B---3--:R0:W-:Y:S04]  /*a6b60*/  STL [R1+0x39c0], R24 ;  /* 0x0039c01801007387 */ /* 0x0081e80000100800 */
[----:B------:R-:W3:Y:S04]  /*a6b70*/  LDL.LU R13, [R1+0x1228] ;  /* 0x00122800010d7983 */ /* 0x000ee80000300800 */
[----:B------:R-:W3:Y:S01]  /*a6b80*/  LDL.LU R11, [R1+0x122c] ;  /* 0x00122c00010b7983 */ /* 0x000ee20000300800 */
[----:B0-----:R-:W-:-:S03]  /*a6b90*/  LOP3.LUT R24, R27, 0xffff, RZ, 0xc0, !PT ;  /* 0x0000ffff1b187812 */ /* 0x001fc600078ec0ff */
[----:B------:R-:W4:Y:S04]  /*a6ba0*/  LDL.LU R22, [R1+0xb70] ;  /* 0x000b700001167983 */ /* 0x000f280000300800 */
[----:B------:R-:W4:Y:S04]  /*a6bb0*/  LDL.LU R9, [R1+0xb74] ;  /* 0x000b740001097983 */ /* 0x000f280000300800 */
[----:B------:R-:W4:Y:S01]  /*a6bc0*/  LDL.LU R14, [R1+0xb78] ;  /* 0x000b7800010e7983 */ /* 0x000f220000300800 */
[----:B------:R-:W-:-:S03]  /*a6bd0*/  PRMT R6, R6, 0x4210, R24 ;  /* 0x0000421006067816 */ /* 0x000fc60000000018 */
[----:B------:R-:W4:Y:S04]  /*a6be0*/  LDL.LU R18, [R1+0xb7c] ;  /* 0x000b7c0001127983 */ /* 0x000f280000300800 */
[----:B------:R-:W-:Y:S04]  /*a6bf0*/  STL [R1+0x2b8], R26 ;  /* 0x0002b81a01007387 */ /* 0x000fe80000100800 */
[----:B------:R-:W-:Y:S04]  /*a6c00*/  STL [R1+0x2b4], R25 ;  /* 0x0002b41901007387 */ /* 0x000fe80000100800 */
[----:B------:R-:W-:Y:S04]  /*a6c10*/  STL [R1+0x2b0], R24 ;  /* 0x0002b01801007387 */ /* 0x000fe80000100800 */
[----:B------:R-:W0:Y:S04]  /*a6c20*/  LDS.128 R24, [R12] ;  /* 0x000000000c187984 */ /* 0x000e280000000c00 */
[----:B------:R-:W-:Y:S04]  /*a6c30*/  STL [R1+0x20c], R15 ;  /* 0x00020c0f01007387 */ /* 0x000fe80000100800 */
[----:B0-----:R-:W-:Y:S04]  /*a6c40*/  STL.64 [R1+0x440], R24 ;  /* 0x0004401801007387 */ /* 0x001fe80000100a00 */
[----:B------:R-:W-:Y:S04]  /*a6c50*/  STL.64 [R1+0x448], R26 ;  /* 0x0004481a01007387 */ /* 0x000fe80000100a00 */
[----:B------:R-:W0:Y:S01]  /*a6c60*/  LDS.128 R24, [R12+0x400] ;  /* 0x000400000c187984 */ /* 0x000e220000000c00 */
[----:B------:R-:W-:Y:S06]  /*a6c70*/  BAR.SYNC.DEFER_BLOCKING 0x0 ;  /* 0x0000000000007b1d */ /* 0x000fec0000010000 */
[----:B------:R-:W-:Y:S04]  /*a6c80*/  STSM.16.M88.4 [R16], R4 ;  /* 0x0000000410007844 */ /* 0x000fe80000000200 */
[----:B0-----:R0:W-:Y:S04]  /*a6c90*/  STL.64 [R1+0x450], R24 ;  /* 0x0004501801007387 */ /* 0x0011e80000100a00 */
[----:B------:R1:W-:Y:S04]  /*a6ca0*/  STL.64 [R1+0x458], R26 ;  /* 0x0004581a01007387 */ /* 0x0003e80000100a00 */
[----:B0-----:R-:W4:Y:S04]  /*a6cb0*/  LDL.LU R24, [R1+0x39c0] ;  /* 0x0039c00001187983 */ /* 0x001f280000300800 */
[----:B------:R0:W-:Y:S04]  /*a6cc0*/  STL [R1+0x3928], R12 ;  /* 0x0039280c01007387 */ /* 0x0001e80000100800 */
[----:B------:R-:W4:Y:S04]  /*a6cd0*/  LDL.LU.64 R6, [R1+0x39b8] ;  /* 0x0039b80001067983 */ /* 0x000f280000300a00 */
[----:B------:R-:W4:Y:S01]  /*a6ce0*/  LDL.LU.64 R4, [R1+0x39b0] ;  /* 0x0039b00001047983 */ /* 0x000f220000300a00 */
[----:B--2---:R-:W-:-:S02]  /*a6cf0*/  SHF.R.S32.HI R15, RZ, 0x1f, R17 ;  /* 0x0000001fff0f7819 */ /* 0x004fc40000011411 */
[----:B-1----:R-:W-:-:S05]  /*a6d00*/  IADD3 R26, P3, R17, R0, RZ ;  /* 0x00000000111a7210 */ /* 0x002fca0007f7e0ff */
[----:B------:R-:W-:Y:S01]  /*a6d10*/  IMAD.X R27, R15, 0x1, R2, P3 ;  /* 0x000000010f1b7824 */ /* 0x000fe200018e0602 */
[----:B0-----:R-:W-:Y:S01]  /*a6d20*/  IADD3 R12, P3, R17, R3, RZ ;  /* 0x00000003110c7210 */ /* 0x001fe20007f7e0ff */
[----:B------:R-:W-:Y:S04]  /*a6d30*/  STL [R1+0x3968], R16 ;  /* 0x0039681001007387 */ /* 0x000fe80000100800 */
[----:B------:R-:W-:Y:S04]  /*a6d40*/  STL [R1+0x3954], R29 ;  /* 0x0039541d01007387 */ /* 0x000fe80000100800 */
[----:B------:R-:W-:Y:S04]  /*a6d50*/  STL.64 [R1+0x1968], R26 ;  /* 0x0019681a01007387 */ /* 0x000fe80000100a00 */
[----:B------:R0:W-:Y:S01]  /*a6d60*/  STL.64 [R1+0x39a8], R2 ;  /* 0x0039a80201007387 */ /* 0x0001e20000100a00 */
[----:B---3--:R-:W-:-:S02]  /*a6d70*/  F2FP.SATFINITE.E4M3.F32.PACK_AB_MERGE_C R11, R11, R13, RZ ;  /* 0x0000000d0b0b723e */ /* 0x008fc400048070ff */
[----:B----4-:R-:W-:-:S05]  /*a6d80*/  F2FP.SATFINITE.E4M3.F32.PACK_AB_MERGE_C R28, R9, R22, RZ ;  /* 0x00000016091c723e */ /* 0x010fca00048070ff */
[----:B------:R1:W-:Y:S01]  /*a6d90*/  STL [R1+0x3988], R28 ;  /* 0x0039881c01007387 */ /* 0x0003e20000100800 */
[----:B------:R-:W-:Y:S02]  /*a6da0*/  F2FP.SATFINITE.E4M3.F32.PACK_AB_MERGE_C R9, R18, R14, RZ ;  /* 0x0000000e1209723e */ /* 0x000fe400048070ff */
[----:B------:R-:W-:Y:S01]  /*a6db0*/  F2FP.SATFINITE.E4M3.F32.PACK_AB_MERGE_C R25, R24, R23, RZ ;  /* 0x000000171819723e */ /* 0x000fe200048070ff */
[----:B------:R-:W-:Y:S01]  /*a6dc0*/  IMAD.X R13, R15, 0x1, R4, P3 ;  /* 0x000000010f0d7824 */ /* 0x000fe200018e0604 */
[----:B0-----:R-:W-:-:S04]  /*a6dd0*/  IADD3 R2, P3, R17, R5, RZ ;  /* 0x0000000511027210 */ /* 0x001fc80007f7e0ff */
[----:B------:R-:W-:Y:S01]  /*a6de0*/  STL.64 [R1+0x1930], R12 ;  /* 0x0019300c01007387 */ /* 0x000fe20000100a00 */
[----:B------:R-:W-:-:S03]  /*a6df0*/  IMAD.X R3, R15, 0x1, R7, P3 ;  /* 0x000000010f037824 */ /* 0x000fc600018e0607 */
[----:B------:R-:W2:Y:S04]  /*a6e00*/  LDL.LU R24, [R1+0x914] ;  /* 0x0009140001187983 */ /* 0x000ea80000300800 */
[----:B------:R-:W3:Y:S04]  /*a6e10*/  LDL.LU R27, [R1+0x91c] ;  /* 0x00091c00011b7983 */ /* 0x000ee80000300800 */
[----:B-1----:R-:W4:Y:S04]  /*a6e20*/  LDL.LU R28, [R1+0x830] ;  /* 0x00083000011c7983 */ /* 0x002f280000300800 */
[----:B------:R-:W4:Y:S04]  /*a6e30*/  LDL.LU R23, [R1+0x834] ;  /* 0x0008340001177983 */ /* 0x000f280000300800 */
[----:B------:R0:W-:Y:S04]  /*a6e40*/  STL.64 [R1+0x39a0], R4 ;  /* 0x0039a00401007387 */ /* 0x0001e80000100a00 */
[----:B0-----:R-:W2:Y:S04]  /*a6e50*/  LDL.LU R4, [R1+0x910] ;  /* 0x0009100001047983 */ /* 0x001ea80000300800 */
[----:B------:R-:W3:Y:S04]  /*a6e60*/  LDL.LU R5, [R1+0x918] ;  /* 0x0009180001057983 */ /* 0x000ee80000300800 */
[----:B------:R0:W-:Y:S04]  /*a6e70*/  STL.64 [R1+0x1328], R2 ;  /* 0x0013280201007387 */ /* 0x0001e80000100a00 */
[----:B------:R-:W3:Y:S04]  /*a6e80*/  LDL.LU R18, [R1+0x83c] ;  /* 0x00083c0001127983 */ /* 0x000ee80000300800 */
[----:B------:R-:W3:Y:S04]  /*a6e90*/  LDL.LU R22, [R1+0x5d4] ;  /* 0x0005d40001167983 */ /* 0x000ee80000300800 */
[----:B------:R-:W4:Y:S04]  /*a6ea0*/  LDL.LU R12, [R1+0x5dc] ;  /* 0x0005dc00010c7983 */ /* 0x000f280000300800 */
[----:B------:R-:W4:Y:S01]  /*a6eb0*/  LDL.LU R13, [R1+0x4f4] ;  /* 0x0004f400010d7983 */ /* 0x000f220000300800 */
[----:B0-----:R-:W-:-:S05]  /*a6ec0*/  IADD3 R2, P3, R17, R6, RZ ;  /* 0x0000000611027210 */ /* 0x001fca0007f7e0ff */
[----:B------:R-:W-:Y:S01]  /*a6ed0*/  IMAD.X R3, R15, 0x1, R8, P3 ;  /* 0x000000010f037824 */ /* 0x000fe200018e0608 */
[----:B----4-:R0:W-:Y:S04]  /*a6ee0*/  STL.64 [R1+0x3998], R12 ;  /* 0x0039980c01007387 */ /* 0x0101e80000100a00 */
[----:B0-----:R-:W4:Y:S04]  /*a6ef0*/  LDL.LU R12, [R1+0x838] ;  /* 0x00083800010c7983 */ /* 0x001f280000300800 */
[----:B------:R-:W4:Y:S04]  /*a6f00*/  LDL.LU R13, [R1+0x5d0] ;  /* 0x0005d000010d7983 */ /* 0x000f280000300800 */
[----:B------:R0:W-:Y:S04]  /*a6f10*/  STL.64 [R1+0x3980], R10 ;  /* 0x0039800a01007387 */ /* 0x0001e80000100a00 */
[----:B0-----:R-:W4:Y:S04]  /*a6f20*/  LDL.LU R10, [R1+0x4f0] ;  /* 0x0004f000010a7983 */ /* 0x001f280000300800 */
[----:B------:R-:W4:Y:S04]  /*a6f30*/  LDL.LU R11, [R1+0xa4] ;  /* 0x0000a400010b7983 */ /* 0x000f280000300800 */
[----:B------:R-:W4:Y:S04]  /*a6f40*/  LDL.LU R29, [R1+0x4fc] ;  /* 0x0004fc00011d7983 */ /* 0x000f280000300800 */
[----:B------:R-:W4:Y:S04]  /*a6f50*/  LDL.LU R26, [R1+0x2a4] ;  /* 0x0002a400011a7983 */ /* 0x000f280000300800 */
[----:B------:R-:W4:Y:S04]  /*a6f60*/  LDL.LU R16, [R1+0x2a8] ;  /* 0x0002a80001107983 */ /* 0x000f280000300800 */
[----:B------:R-:W4:Y:S04]  /*a6f70*/  LDL.LU R14, [R1+0x2ac] ;  /* 0x0002ac00010e7983 */ /* 0x000f280000300800 */
[----:B------:R0:W-:Y:S04]  /*a6f80*/  STL.64 [R1+0x1320], R2 ;  /* 0x0013200201007387 */ /* 0x0001e80000100a00 */
[----:B0-----:R-:W4:Y:S01]  /*a6f90*/  LDL.LU.64 R2, [R1+0x39a8] ;  /* 0x0039a80001027983 */ /* 0x001f220000300a00 */
[----:B--2---:R-:W-:-:S02]  /*a6fa0*/  F2FP.SATFINITE.E4M3.F32.PACK_AB_MERGE_C R24, R24, R4, RZ ;  /* 0x000000041818723e */ /* 0x004fc400048070ff */
[----:B------:R-:W-:Y:S01]  /*a6fb0*/  F2FP.SATFINITE.E4M3.F32.PACK_AB_MERGE_C R23, R23, R28, RZ ;  /* 0x0000001c1717723e */ /* 0x000fe200048070ff */
[----:B------:R0:W-:Y:S01]  /*a6fc0*/  STL.64 [R1+0x3990], R8 ;  /* 0x0039900801007387 */ /* 0x0001e20000100a00 */
[----:B---3--:R-:W-:-:S03]  /*a6fd0*/  F2FP.SATFINITE.E4M3.F32.PACK_AB_MERGE_C R27, R27, R5, RZ ;  /* 0x000000051b1b723e */ /* 0x008fc600048070ff */
[----:B0-----:R-:W2:Y:S04]  /*a6fe0*/  LDL.LU R9, [R1+0x5d8] ;  /* 0x0005d80001097983 */ /* 0x001ea80000300800 */
[----:B------:R-:W3:Y:S04]  /*a6ff0*/  LDL.LU R17, [R1+0x1104] ;  /* 0x0011040001117983 */ /* 0x000ee80000300800 */
[----:B------:R-:W3:Y:S04]  /*a7000*/  LDL.LU R15, [R1+0x110c] ;  /* 0x00110c00010f7983 */ /* 0x000ee80000300800 */
[----:B------:R0:W-:Y:S04]  /*a7010*/  STL.64 [R1+0x3978], R24 ;  /* 0x0039781801007387 */ /* 0x0001e80000100a00 */
[----:B0-----:R-:W3:Y:S04]  /*a7020*/  LDL.LU R24, [R1+0x4f8] ;  /* 0x0004f80001187983 */ /* 0x001ee80000300800 */
[----:B------:R-:W3:Y:S01]  /*a7030*/  LDL.LU R25, [R1+0x2a0] ;  /* 0x0002a00001197983 */ /* 0x000ee20000300800 */
[----:B----4-:R-:W-:-:S02]  /*a7040*/  SHF.R.S32.HI R28, RZ, 0x1f, R11 ;  /* 0x0000001fff1c7819 */ /* 0x010fc4000001140b */
[----:B------:R-:W-:-:S05]  /*a7050*/  IADD3 R4, P3, R11, R0, RZ ;  /* 0x000000000b047210 */ /* 0x000fca0007f7e0ff */
[----:B------:R-:W-:-:S05]  /*a7060*/  IMAD.X R5, R28, 0x1, R2, P3 ;  /* 0x000000011c057824 */ /* 0x000fca00018e0602 */
[----:B------:R0:W-:Y:S04]  /*a7070*/  STL.64 [R1+0x1318], R4 ;  /* 0x0013180401007387 */ /* 0x0001e80000100a00 */
[----:B0-----:R-:W4:Y:S01]  /*a7080*/  LDL.LU.64 R4, [R1+0x39a0] ;  /* 0x0039a00001047983 */ /* 0x001f220000300a00 */
[----:B------:R-:W-:Y:S02]  /*a7090*/  F2FP.SATFINITE.E4M3.F32.PACK_AB_MERGE_C R18, R18, R12, RZ ;  /* 0x0000000c1212723e */ /* 0x000fe400048070ff */
[----:B------:R-:W-:Y:S02]  /*a70a0*/  IADD3 R12, P3, R11, R3, RZ ;  /* 0x000000030b0c7210 */ /* 0x000fe40007f7e0ff */
[----:B------:R-:W-:Y:S01]  /*a70b0*/  F2FP.SATFINITE.E4M3.F32.PACK_AB_MERGE_C R22, R22, R13, RZ ;  /* 0x0000000d1616723e */ /* 0x000fe200048070ff */
[----:B------:R0:W-:Y:S04]  /*a70c0*/  STL [R1+0x3970], R18 ;  /* 0x0039701201007387 */ /* 0x0001e80000100800 */
[----:B0-----:R-:W3:Y:S01]  /*a70d0*/  LDL.LU R18, [R1+0x1108] ;  /* 0x0011080001127983 */ /* 0x001ee20000300800 */
[----:B----4-:R-:W-:-:S05]  /*a70e0*/  IMAD.X R13, R28, 0x1, R4, P3 ;  /* 0x000000011c0d7824 */ /* 0x010fca00018e0604 */
[----:B------:R0:W-:Y:S04]  /*a70f0*/  STL.64 [R1+0x1310], R12 ;  /* 0x0013100c01007387 */ /* 0x0001e80000100a00 */
[----:B0-----:R-:W2:Y:S01]  /*a7100*/  LDL.LU.64 R12, [R1+0x3998] ;  /* 0x00399800010c7983 */ /* 0x001ea20000300a00 */
[----:B------:R-:W-:Y:S02]  /*a7110*/  IADD3 R8, P3, R11, R5, RZ ;  /* 0x000000050b087210 */ /* 0x000fe40007f7e0ff */
[----:B--2---:R-:W-:-:S03]  /*a7120*/  F2FP.SATFINITE.E4M3.F32.PACK_AB_MERGE_C R12, R12, R9, RZ ;  /* 0x000000090c0c723e */ /* 0x004fc600048070ff */
[----:B------:R-:W-:-:S05]  /*a7130*/  IMAD.X R9, R28, 0x1, R7, P3 ;  /* 0x000000011c097824 */ /* 0x000fca00018e0607 */
[----:B------:R0:W-:Y:S04]  /*a7140*/  STL.64 [R1+0x1308], R8 ;  /* 0x0013080801007387 */ /* 0x0001e80000100a00 */
[----:B0-----:R-:W2:Y:S01]  /*a7150*/  LDL.LU.64 R8, [R1+0x3990] ;  /* 0x0039900001087983 */ /* 0x001ea20000300a00 */
[----:B------:R-:W-:Y:S02]  /*a7160*/  F2FP.SATFINITE.E4M3.F32.PACK_AB_MERGE_C R13, R13, R10, RZ ;  /* 0x0000000a0d0d723e */ /* 0x000fe400048070ff */
[----:B------:R-:W-:Y:S02]  /*a7170*/  IADD3 R10, P3, R11, R6, RZ ;  /* 0x000000060b0a7210 */ /* 0x000fe40007f7e0ff */
[----:B---3--:R-:W-:-:S03]  /*a7180*/  F2FP.SATFINITE.E4M3.F32.PACK_AB_MERGE_C R26, R26, R25, RZ ;  /* 0x000000191a1a723e */ /* 0x008fc600048070ff */
[----:B--2---:R-:W-:Y:S02]  /*a7190*/  IMAD.X R11, R28, 0x1, R8, P3 ;  /* 0x000000011c0b7824 */ /* 0x004fe400018e0608 */
[----:B------:R-:W2:Y:S04]  /*a71a0*/  LDL.LU R28, [R1+0x3988] ;  /* 0x00398800011c7983 */ /* 0x000ea80000300800 */
[----:B------:R0:W-:Y:S04]  /*a71b0*/  STL.64 [R1+0x1300], R10 ;  /* 0x0013000a01007387 */ /* 0x0001e80000100a00 */
[----:B0-----:R-:W3:Y:S04]  /*a71c0*/  LDL.LU.64 R10, [R1+0x3980] ;  /* 0x00398000010a7983 */ /* 0x001ee80000300a00 */
[----:B------:R0:W-:Y:S04]  /*a71d0*/  STL [R1+0x396c], R26 ;  /* 0x00396c1a01007387 */ /* 0x0001e80000100800 */
[----:B0-----:R-:W4:Y:S01]  /*a71e0*/  LDL.LU R26, [R1+0xac] ;  /* 0x0000ac00011a7983 */ /* 0x001f220000300800 */
[----:B------:R-:W-:-:S02]  /*a71f0*/  F2FP.SATFINITE.E4M3.F32.PACK_AB_MERGE_C R29, R29, R24, RZ ;  /* 0x000000181d1d723e */ /* 0x000fc400048070ff */
[----:B------:R-:W-:Y:S02]  /*a7200*/  F2FP.SATFINITE.E4M3.F32.PACK_AB_MERGE_C R14, R14, R16, RZ ;  /* 0x000000100e0e723e */ /* 0x000fe400048070ff */
[----:B----4-:R-:W-:Y:S02]  /*a7210*/  SHF.R.S32.HI R16, RZ, 0x1f, R26 ;  /* 0x0000001fff107819 */ /* 0x010fe4000001141a */
[----:B------:R-:W-:-:S05]  /*a7220*/  IADD3 R24, P3, R26, R0, RZ ;  /* 0x000000001a187210 */ /* 0x000fca0007f7e0ff */
[----:B------:R-:W-:-:S05]  /*a7230*/  IMAD.X R25, R16, 0x1, R2, P3 ;  /* 0x0000000110197824 */ /* 0x000fca00018e0602 */
[----:B------:R0:W-:Y:S04]  /*a7240*/  STL.64 [R1+0x12f8], R24 ;  /* 0x0012f81801007387 */ /* 0x0001e80000100a00 */
[----:B0-----:R-:W4:Y:S04]  /*a7250*/  LDL.LU.64 R24, [R1+0x3978] ;  /* 0x0039780001187983 */ /* 0x001f280000300a00 */
[----:B------:R0:W-:Y:S04]  /*a7260*/  STL [R1+0x3958], R2 ;  /* 0x0039580201007387 */ /* 0x0001e80000100800 */
[----:B0-----:R-:W2:Y:S01]  /*a7270*/  LDL.LU R2, [R1+0x1100] ;  /* 0x0011000001027983 */ /* 0x001ea20000300800 */
[----:B------:R-:W-:-:S02]  /*a7280*/  LOP3.LUT R22, R22, 0xffff, RZ, 0xc0, !PT ;  /* 0x0000ffff16167812 */ /* 0x000fc400078ec0ff */
[----:B---3--:R-:W-:Y:S02]  /*a7290*/  LOP3.LUT R11, R11, 0xffff, RZ, 0xc0, !PT ;  /* 0x0000ffff0b0b7812 */ /* 0x008fe400078ec0ff */
[----:B------:R-:W-:Y:S02]  /*a72a0*/  LOP3.LUT R27, R27, 0xffff, RZ, 0xc0, !PT ;  /* 0x0000ffff1b1b7812 */ /* 0x000fe400078ec0ff */
[----:B------:R-:W-:Y:S02]  /*a72b0*/  F2FP.SATFINITE.E4M3.F32.PACK_AB_MERGE_C R15, R15, R18, RZ ;  /* 0x000000120f0f723e */ /* 0x000fe400048070ff */
[----:B------:R-:W-:Y:S02]  /*a72c0*/  PRMT R18, R22, 0x3340, R0 ;  /* 0x0000334016127816 */ /* 0x000fe40000000000 */
[----:B------:R-:W-:Y:S02]  /*a72d0*/  LOP3.LUT R13, R13, 0xffff, RZ, 0xc0, !PT ;  /* 0x0000ffff0d0d7812 */ /* 0x000fe400078ec0ff */
[----:B----4-:R-:W-:-:S02]  /*a72e0*/  LOP3.LUT R25, R25, 0xffff, RZ, 0xc0, !PT ;  /* 0x0000ffff19197812 */ /* 0x010fc400078ec0ff */
[----:B------:R-:W-:Y:S02]  /*a72f0*/  LOP3.LUT R24, R24, 0xffff, RZ, 0xc0, !PT ;  /* 0x0000ffff18187812 */ /* 0x000fe400078ec0ff */
[----:B--2---:R-:W-:Y:S02]  /*a7300*/  F2FP.SATFINITE.E4M3.F32.PACK_AB_MERGE_C R17, R17, R2, RZ ;  /* 0x000000021111723e */ /* 0x004fe400048070ff */
[----:B------:R-:W-:-:S05]  /*a7310*/  LOP3.LUT R2, R12, 0xffff, RZ, 0xc0, !PT ;  /* 0x0000ffff0c027812 */ /* 0x000fca00078ec0ff */
[----:B------:R-:W-:Y:S04]  /*a7320*/  STL [R1+0x6c], R2 ;  /* 0x00006c0201007387 */ /* 0x000fe80000100800 */
[----:B------:R0:W-:Y:S01]  /*a7330*/  STL [R1+0x38f8], R22 ;  /* 0x0038f81601007387 */ /* 0x0001e20000100800 */
[----:B------:R-:W-:Y:S02]  /*a7340*/  PRMT R12, R25, 0x3340, R24 ;  /* 0x00003340190c7816 */ /* 0x000fe40000000018 */
[----:B0-----:R-:W-:Y:S02]  /*a7350*/  PRMT R22, R2, 0x3340, R0 ;  /* 0x0000334002167816 */ /* 0x001fe40000000000 */
[----:B------:R-:W-:Y:S02]  /*a7360*/  PRMT R2, R11, 0x3340, R27 ;  /* 0x000033400b027816 */ /* 0x000fe4000000001b */
[----:B------:R-:W-:-:S02]  /*a7370*/  PRMT R12, R12, 0x5410, R18 ;  /* 0x000054100c0c7816 */ /* 0x000fc40000000012 */
[----:B------:R-:W-:Y:S01]  /*a7380*/  PRMT R2, R2, 0x5410, R22 ;  /* 0x0000541002027816 */ /* 0x000fe20000000016 */
[----:B------:R-:W2:Y:S04]  /*a7390*/  LDL.LU R18, [R1+0x3970] ;  /* 0x0039700001127983 */ /* 0x000ea80000300800 */
[----:B------:R-:W-:Y:S04]  /*a73a0*/  STL.64 [R1+0x3960], R24 ;  /* 0x0039601801007387 */ /* 0x000fe80000100a00 */
[----:B------:R0:W-:Y:S01]  /*a73b0*/  STL [R1+0x38], R2 ;  /* 0x0000380201007387 */ /* 0x0001e20000100800 */
[----:B------:R-:W-:-:S02]  /*a73c0*/  PRMT R22, R13, 0x3340, R0 ;  /* 0x000033400d167816 */ /* 0x000fc40000000000 */
[----:B0-----:R-:W-:-:S05]  /*a73d0*/  LOP3.LUT R2, R29, 0xffff, RZ, 0xc0, !PT ;  /* 0x0000ffff1d027812 */ /* 0x001fca00078ec0ff */
[----:B------:R-:W-:Y:S04]  /*a73e0*/  STL [R1+0x50], R2 ;  /* 0x0000500201007387 */ /* 0x000fe80000100800 */
[----:B------:R0:W-:Y:S04]  /*a73f0*/  STL [R1+0x38f0], R13 ;  /* 0x0038f00d01007387 */ /* 0x0001e80000100800 */
[----:B0-----:R-:W3:Y:S01]  /*a7400*/  LDL.LU R13, [R1+0x50] ;  /* 0x00005000010d7983 */ /* 0x001ee20000300800 */
[----:B------:R-:W-:Y:S02]  /*a7410*/  LOP3.LUT R28, R28, 0xffff, RZ, 0xc0, !PT ;  /* 0x0000ffff1c1c7812 */ /* 0x000fe400078ec0ff */
[----:B------:R-:W-:-:S02]  /*a7420*/  LOP3.LUT R23, R23, 0xffff, RZ, 0xc0, !PT ;  /* 0x0000ffff17177812 */ /* 0x000fc400078ec0ff */
[----:B------:R-:W-:Y:S02]  /*a7430*/  LOP3.LUT R9, R9, 0xffff, RZ, 0xc0, !PT ;  /* 0x0000ffff09097812 */ /* 0x000fe400078ec0ff */
[----:B------:R-:W-:-:S04]  /*a7440*/  PRMT R2, R28, 0x3340, R23 ;  /* 0x000033401c027816 */ /* 0x000fc80000000017 */
[----:B------:R-:W-:Y:S02]  /*a7450*/  PRMT R2, R2, 0x5410, R22 ;  /* 0x0000541002027816 */ /* 0x000fe40000000016 */
[----:B--2---:R-:W-:-:S04]  /*a7460*/  LOP3.LUT R18, R18, 0xffff, RZ, 0xc0, !PT ;  /* 0x0000ffff12127812 */ /* 0x004fc800078ec0ff */
[----:B------:R-:W-:Y:S02]  /*a7470*/  PRMT R22, R9, 0x3340, R18 ;  /* 0x0000334009167816 */ /* 0x000fe40000000012 */
[----:B---3--:R-:W-:-:S04]  /*a7480*/  PRMT R24, R13, 0x3340, R0 ;  /* 0x000033400d187816 */ /* 0x008fc80000000000 */
[----:B------:R-:W-:Y:S02]  /*a7490*/  PRMT R29, R22, 0x5410, R24 ;  /* 0x00005410161d7816 */ /* 0x000fe40000000018 */
[----:B------:R-:W-:Y:S01]  /*a74a0*/  IADD3 R24, P3, R26, R3, RZ ;  /* 0x000000031a187210 */ /* 0x000fe20007f7e0ff */
[----:B------:R-:W-:Y:S04]  /*a74b0*/  STL [R1+0x3920], R13 ;  /* 0x0039200d01007387 */ /* 0x000fe80000100800 */
[----:B------:R-:W-:-:S05]  /*a74c0*/  IMAD.X R25, R16, 0x1, R4, P3 ;  /* 0x0000000110197824 */ /* 0x000fca00018e0604 */
[----:B------:R0:W-:Y:S02]  /*a74d0*/  STL.64 [R1+0x1260], R24 ;  /* 0x0012601801007387 */ /* 0x0001e40000100a00 */
[----:B0-----:R-:W-:-:S05]  /*a74e0*/  IADD3 R24, P3, R26, R5, RZ ;  /* 0x000000051a187210 */ /* 0x001fca0007f7e0ff */
[----:B------:R-:W-:-:S05]  /*a74f0*/  IMAD.X R25, R16, 0x1, R7, P3 ;  /* 0x0000000110197824 */ /* 0x000fca00018e0607 */
[----:B------:R0:W-:Y:S02]  /*a7500*/  STL.64 [R1+0x12f0], R24 ;  /* 0x0012f01801007387 */ /* 0x0001e40000100a00 */
[----:B0-----:R-:W-:Y:S02]  /*a7510*/  IADD3 R24, P3, R26, R6, RZ ;  /* 0x000000061a187210 */ /* 0x001fe40007f7e0ff */
[----:B------:R-:W2:Y:S04]  /*a7520*/  LDL.LU R26, [R1+0x396c] ;  /* 0x00396c00011a7983 */ /* 0x000ea80000300800 */
[----:B------:R0:W-:Y:S04]  /*a7530*/  STL.64 [R1+0x3940], R6 ;  /* 0x0039400601007387 */ /* 0x0001e80000100a00 */
[----:B0-----:R-:W3:Y:S04]  /*a7540*/  LDL.LU R6, [R1+0x38] ;  /* 0x0000380001067983 */ /* 0x001ee80000300800 */
[----:B------:R-:W4:Y:S01]  /*a7550*/  LDL.LU R7, [R1+0xb8] ;  /* 0x0000b80001077983 */ /* 0x000f220000300800 */
[----:B------:R-:W-:Y:S01]  /*a7560*/  IMAD.X R25, R16, 0x1, R8, P3 ;  /* 0x0000000110197824 */ /* 0x000fe200018e0608 */
[----:B------:R-:W-:-:S02]  /*a7570*/  LOP3.LUT R14, R14, 0xffff, RZ, 0xc0, !PT ;  /* 0x0000ffff0e0e7812 */ /* 0x000fc400078ec0ff */
[----:B------:R-:W-:Y:S02]  /*a7580*/  LOP3.LUT R17, R17, 0xffff, RZ, 0xc0, !PT ;  /* 0x0000ffff11117812 */ /* 0x000fe400078ec0ff */
[----:B------:R-:W-:Y:S01]  /*a7590*/  LOP3.LUT R15, R15, 0xffff, RZ, 0xc0, !PT ;  /* 0x0000ffff0f0f7812 */ /* 0x000fe200078ec0ff */
[----:B----4-:R-:W-:Y:S04]  /*a75a0*/  STL [R1+0x3950], R7 ;  /* 0x0039500701007387 */ /* 0x010fe80000100800 */
[----:B------:R-:W-:Y:S04]  /*a75b0*/  STL.64 [R1+0x3948], R4 ;  /* 0x0039480401007387 */ /* 0x000fe80000100a00 */
[----:B------:R-:W4:Y:S04]  /*a75c0*/  LDL.LU R16, [R1+0x3968] ;  /* 0x0039680001107983 */ /* 0x000f280000300800 */
[----:B------:R0:W-:Y:S04]  /*a75d0*/  STL.64 [R1+0x1268], R24 ;  /* 0x0012681801007387 */ /* 0x0001e80000100a00 */
[----:B0-----:R-:W4:Y:S01]  /*a75e0*/  LDL.LU.64 R24, [R1+0x3960] ;  /* 0x0039600001187983 */ /* 0x001f220000300a00 */
[----:B--2---:R-:W-:-:S02]  /*a75f0*/  LOP3.LUT R26, R26, 0xffff, RZ, 0xc0, !PT ;  /* 0x0000ffff1a1a7812 */ /* 0x004fc400078ec0ff */
[----:B---3--:R-:W-:Y:S01]  /*a7600*/  PRMT R5, R6, 0x4210, R14 ;  /* 0x0000421006057816 */ /* 0x008fe2000000000e */
[----:B------:R-:W2:Y:S01]  /*a7610*/  LDL.LU R13, [R1+0xd4] ;  /* 0x0000d400010d7983 */ /* 0x000ea20000300800 */
[----:B------:R-:W-:Y:S02]  /*a7620*/  PRMT R4, R12, 0x4210, R26 ;  /* 0x000042100c047816 */ /* 0x000fe4000000001a */
[----:B------:R-:W-:Y:S01]  /*a7630*/  PRMT R6, R2, 0x4210, R17 ;  /* 0x0000421002067816 */ /* 0x000fe20000000011 */
[----:B------:R-:W3:Y:S01]  /*a7640*/  LDL.LU R22, [R1+0xb4] ;  /* 0x0000b40001167983 */ /* 0x000ee20000300800 */
[----:B------:R-:W-:-:S03]  /*a7650*/  PRMT R7, R29, 0x4210, R15 ;  /* 0x000042101d077816 */ /* 0x000fc6000000000f */
[----:B------:R-:W2:Y:S04]  /*a7660*/  LDL.LU R12, [R1+0xd0] ;  /* 0x0000d000010c7983 */ /* 0x000ea80000300800 */
[----:B------:R-:W3:Y:S04]  /*a7670*/  LDL.LU R2, [R1+0x3958] ;  /* 0x0039580001027983 */ /* 0x000ee80000300800 */
[----:B------:R-:W2:Y:S04]  /*a7680*/  LDL.LU R29, [R1+0x3954] ;  /* 0x00395400011d7983 */ /* 0x000ea80000300800 */
[----:B----4-:R0:W-:Y:S04]  /*a7690*/  STSM.16.M88.4 [R16+0x200], R4 ;  /* 0x0002000410007844 */ /* 0x0101e80000000200 */
[----:B0-----:R-:W4:Y:S04]  /*a76a0*/  LDL.LU R7, [R1+0x3950] ;  /* 0x0039500001077983 */ /* 0x001f280000300800 */
[----:B------:R-:W3:Y:S04]  /*a76b0*/  LDL.LU.64 R4, [R1+0x3948] ;  /* 0x0039480001047983 */ /* 0x000ee80000300a00 */
[----:B------:R0:W-:Y:S04]  /*a76c0*/  STL.64 [R1+0x3938], R8 ;  /* 0x0039380801007387 */ /* 0x0001e80000100a00 */
[----:B0-----:R-:W3:Y:S04]  /*a76d0*/  LDL.LU R8, [R1+0xbc] ;  /* 0x0000bc0001087983 */ /* 0x001ee80000300800 */
[----:B------:R-:W3:Y:S04]  /*a76e0*/  LDL.LU R9, [R1+0xb0] ;  /* 0x0000b00001097983 */ /* 0x000ee80000300800 */
[----:B------:R-:W-:Y:S04]  /*a76f0*/  STL [R1+0x3934], R28 ;  /* 0x0039341c01007387 */ /* 0x000fe80000100800 */
[----:B------:R-:W-:Y:S04]  /*a7700*/  STL [R1+0x3930], R23 ;  /* 0x0039301701007387 */ /* 0x000fe80000100800 */
[----:B------:R0:W-:Y:S04]  /*a7710*/  STL [R1+0x392c], R18 ;  /* 0x00392c1201007387 */ /* 0x0001e80000100800 */
[----:B0-----:R-:W3:Y:S04]  /*a7720*/  LDL.LU R18, [R1+0x208] ;  /* 0x0002080001127983 */ /* 0x001ee80000300800 */
[----:B------:R-:W-:Y:S04]  /*a7730*/  STL [R1+0x3924], R16 ;  /* 0x0039241001007387 */ /* 0x000fe80000100800 */
[----:B------:R0:W-:Y:S04]  /*a7740*/  STL.64 [R1+0x3900], R24 ;  /* 0x0039001801007387 */ /* 0x0001e80000100a00 */
[----:B0-----:R-:W3:Y:S04]  /*a7750*/  LDL.LU R25, [R1+0xf0] ;  /* 0x0000f00001197983 */ /* 0x001ee80000300800 */
[----:B------:R3:W-:Y:S04]  /*a7760*/  STL.64 [R1+0x3908], R26 ;  /* 0x0039081a01007387 */ /* 0x0007e80000100a00 */
[----:B------:R-:W-:Y:S01]  /*a7770*/  STL.64 [R1+0x38e8], R14 ;  /* 0x0038e80e01007387 */ /* 0x000fe20000100a00 */
[----:B------:R-:W-:Y:S01]  /*a7780*/  BAR.SYNC.DEFER_BLOCKING 0x0 ;  /* 0x0000000000007b1d */ /* 0x000fe20000010000 */
[----:B----4-:R-:W-:-:S02]  /*a7790*/  SHF.R.U32.HI R6, RZ, 0x8, R7 ;  /* 0x00000008ff067819 */ /* 0x010fc40000011607 */
[----:B--2---:R-:W-:Y:S02]  /*a77a0*/  SHF.R.U32.HI R7, RZ, 0x8, R29 ;  /* 0x00000008ff077819 */ /* 0x004fe4000001161d */
[----:B------:R-:W-:Y:S02]  /*a77b0*/  LOP3.LUT R6, R6, 0xffff, RZ, 0xc0, !PT ;  /* 0x0000ffff06067812 */ /* 0x000fe400078ec0ff */
[----:B------:R-:W-:-:S04]  /*a77c0*/  LOP3.LUT R7, R7, 0xffff, RZ, 0xc0, !PT ;  /* 0x0000ffff07077812 */ /* 0x000fc800078ec0ff */
[----:B------:R-:W-:Y:S02]  /*a77d0*/  PRMT R29, R6, 0x3340, R7 ;  /* 0x00003340061d7816 */ /* 0x000fe40000000007 */
[----:B---3--:R-:W-:Y:S02]  /*a77e0*/  SHF.R.S32.HI R26, RZ, 0x1f, R25 ;  /* 0x0000001fff1a7819 */ /* 0x008fe40000011419 */
[----:B------:R-:W-:-:S05]  /*a77f0*/  IADD3 R6, P3, R25, R0, RZ ;  /* 0x0000000019067210 */ /* 0x000fca0007f7e0ff */
[----:B------:R-:W-:-:S05]  /*a7800*/  IMAD.X R7, R26, 0x1, R2, P3 ;  /* 0x000000011a077824 */ /* 0x000fca00018e0602 */
[----:B------:R0:W-:Y:S02]  /*a7810*/  STL.64 [R1+0x1258], R6 ;  /* 0x0012580601007387 */ /* 0x0001e40000100a00 */
[----:B0-----:R-:W-:Y:S02]  /*a7820*/  SHF.R.U32.HI R6, RZ, 0x8, R12 ;  /* 0x00000008ff067819 */ /* 0x001fe4000001160c */
[----:B------:R-:W-:Y:S01]  /*a7830*/  SHF.R.U32.HI R7, RZ, 0x8, R13 ;  /* 0x00000008ff077819 */ /* 0x000fe2000001160d */
[----:B------:R-:W2:Y:S01]  /*a7840*/  LDL.LU R12, [R1+0x200] ;  /* 0x00020000010c7983 */ /* 0x000ea20000300800 */
[----:B------:R-:W-:Y:S02]  /*a7850*/  LOP3.LUT R6, R6, 0xffff, RZ, 0xc0, !PT ;  /* 0x0000ffff06067812 */ /* 0x000fe400078ec0ff */
[----:B------:R-:W-:Y:S01]  /*a7860*/  SHF.R.U32.HI R13, RZ, 0x8, R22 ;  /* 0x00000008ff0d7819 */ /* 0x000fe20000011616 */
[----:B------:R-:W3:Y:S01]  /*a7870*/  LDL.LU R15, [R1+0x204] ;  /* 0x00020400010f7983 */ /* 0x000ee20000300800 */
[----:B------:R-:W-:-:S02]  /*a7880*/  PRMT R28, R6, 0x3340, R0 ;  /* 0x00003340061c7816 */ /* 0x000fc40000000000 */
[----:B------:R-:W-:Y:S01]  /*a7890*/  LOP3.LUT R7, R7, 0xffff, RZ, 0xc0, !PT ;  /* 0x0000ffff07077812 */ /* 0x000fe200078ec0ff */
[----:B------:R-:W4:Y:S01]  /*a78a0*/  LDL.LU R22, [R1+0xd8] ;  /* 0x0000d80001167983 */ /* 0x000f220000300800 */
[----:B------:R-:W-:Y:S02]  /*a78b0*/  LOP3.LUT R16, R13, 0xffff, RZ, 0xc0, !PT ;  /* 0x0000ffff0d107812 */ /* 0x000fe400078ec0ff */
[----:B------:R-:W-:Y:S01]  /*a78c0*/  IADD3 R6, P3, R25, R3, RZ ;  /* 0x0000000319067210 */ /* 0x000fe20007f7e0ff */
[----:B------:R-:W2:Y:S01]  /*a78d0*/  LDL.LU R13, [R1+0xdc] ;  /* 0x0000dc00010d7983 */ /* 0x000ea20000300800 */
[----:B------:R-:W-:-:S03]  /*a78e0*/  PRMT R23, R7, 0x3340, R16 ;  /* 0x0000334007177816 */ /* 0x000fc60000000010 */
[----:B------:R-:W-:Y:S01]  /*a78f0*/  IMAD.X R7, R26, 0x1, R4, P3 ;  /* 0x000000011a077824 */ /* 0x000fe200018e0604 */
[----:B------:R-:W2:Y:S04]  /*a7900*/  LDL.LU R14, [R1+0xf4] ;  /* 0x0000f400010e7983 */ /* 0x000ea80000300800 */
[----:B------:R0:W-:Y:S04]  /*a7910*/  STL.64 [R1+0x1250], R6 ;  /* 0x0012500601007387 */ /* 0x0001e80000100a00 */
[----:B0-----:R-:W3:Y:S01]  /*a7920*/  LDL.LU.64 R6, [R1+0x3940] ;  /* 0x0039400001067983 */ /* 0x001ee20000300a00 */
[----:B------:R-:W-:-:S02]  /*a7930*/  SHF.R.U32.HI R16, RZ, 0x8, R18 ;  /* 0x00000008ff107819 */ /* 0x000fc40000011612 */
[----:B------:R-:W-:Y:S02]  /*a7940*/  SHF.R.U32.HI R8, RZ, 0x8, R8 ;  /* 0x00000008ff087819 */ /* 0x000fe40000011608 */
[----:B------:R-:W-:Y:S02]  /*a7950*/  SHF.R.U32.HI R9, RZ, 0x8, R9 ;  /* 0x00000008ff097819 */ /* 0x000fe40000011609 */
[----:B------:R-:W-:Y:S02]  /*a7960*/  LOP3.LUT R16, R16, 0xffff, RZ, 0xc0, !PT ;  /* 0x0000ffff10107812 */ /* 0x000fe400078ec0ff */
[----:B------:R-:W-:Y:S02]  /*a7970*/  LOP3.LUT R8, R8, 0xffff, RZ, 0xc0, !PT ;  /* 0x0000ffff08087812 */ /* 0x000fe400078ec0ff */
[----:B------:R-:W-:Y:S02]  /*a7980*/  LOP3.LUT R9, R9, 0xffff, RZ, 0xc0, !PT ;  /* 0x0000ffff09097812 */ /* 0x000fe400078ec0ff */
[----:B------:R-:W-:-:S02]  /*a7990*/  PRMT R18, R16, 0x3340, R0 ;  /* 0x0000334010127816 */ /* 0x000fc40000000000 */
[----:B------:R-:W-:Y:S02]  /*a79a0*/  PRMT R16, R8, 0x3340, R9 ;  /* 0x0000334008107816 */ /* 0x000fe40000000009 */
[----:B------:R-:W-:-:S05]  /*a79b0*/  IADD3 R8, P3, R25, R5, RZ ;  /* 0x0000000519087210 */ /* 0x000fca0007f7e0ff */
[----:B---3--:R-:W-:-:S05]  /*a79c0*/  IMAD.X R9, R26, 0x1, R7, P3 ;  /* 0x000000011a097824 */ /* 0x008fca00018e0607 */
[----:B------:R0:W-:Y:S04]  /*a79d0*/  STL.64 [R1+0x1248], R8 ;  /* 0x0012480801007387 */ /* 0x0001e80000100a00 */
[----:B0-----:R-:W3:Y:S01]  /*a79e0*/  LDL.LU.64 R8, [R1+0x3938] ;  /* 0x0039380001087983 */ /* 0x001ee20000300a00 */
[----:B------:R-:W-:Y:S02]  /*a79f0*/  IADD3 R24, P3, R25, R6, RZ ;  /* 0x0000000619187210 */ /* 0x000fe40007f7e0ff */
[----:B------:R-:W-:Y:S02]  /*a7a00*/  SHF.R.U32.HI R15, RZ, 0x8, R15 ;  /* 0x00000008ff0f7819 */ /* 0x000fe4000001160f */
[----:B----4-:R-:W-:Y:S02]  /*a7a10*/  SHF.R.U32.HI R22, RZ, 0x8, R22 ;  /* 0x00000008ff167819 */ /* 0x010fe40000011616 */
[----:B------:R-:W-:-:S02]  /*a7a20*/  LOP3.LUT R15, R15, 0xffff, RZ, 0xc0, !PT ;  /* 0x0000ffff0f0f7812 */ /* 0x000fc400078ec0ff */
[----:B------:R-:W-:-:S04]  /*a7a30*/  LOP3.LUT R22, R22, 0xffff, RZ, 0xc0, !PT ;  /* 0x0000ffff16167812 */ /* 0x000fc800078ec0ff */
[----:B------:R-:W-:Y:S02]  /*a7a40*/  PRMT R15, R15, 0x3340, R22 ;  /* 0x000033400f0f7816 */ /* 0x000fe40000000016 */
[----:B--2---:R-:W-:Y:S02]  /*a7a50*/  SHF.R.S32.HI R22, RZ, 0x1f, R14 ;  /* 0x0000001fff167819 */ /* 0x004fe4000001140e */
[----:B------:R-:W-:-:S04]  /*a7a60*/  SHF.R.U32.HI R12, RZ, 0x8, R12 ;  /* 0x00000008ff0c7819 */ /* 0x000fc8000001160c */
[----:B------:R-:W-:-:S04]  /*a7a70*/  LOP3.LUT R12, R12, 0xffff, RZ, 0xc0, !PT ;  /* 0x0000ffff0c0c7812 */ /* 0x000fc800078ec0ff */
[----:B------:R-:W-:Y:S02]  /*a7a80*/  PRMT R12, R12, 0x3340, R0 ;  /* 0x000033400c0c7816 */ /* 0x000fe40000000000 */
[----:B------:R-:W-:-:S04]  /*a7a90*/  SHF.R.U32.HI R13, RZ, 0x8, R13 ;  /* 0x00000008ff0d7819 */ /* 0x000fc8000001160d */
[----:B------:R-:W-:-:S04]  /*a7aa0*/  LOP3.LUT R13, R13, 0xffff, RZ, 0xc0, !PT ;  /* 0x0000ffff0d0d7812 */ /* 0x000fc800078ec0ff */
[----:B------:R-:W-:Y:S01]  /*a7ab0*/  PRMT R13, R13, 0x3340, R0 ;  /* 0x000033400d0d7816 */ /* 0x000fe20000000000 */
[----:B---3--:R-:W-:-:S05]  /*a7ac0*/  IMAD.X R25, R26, 0x1, R8, P3 ;  /* 0x000000011a197824 */ /* 0x008fca00018e0608 */
[----:B------:R0:W-:Y:S04]  /*a7ad0*/  STL.64 [R1+0x1240], R24 ;  /* 0x0012401801007387 */ /* 0x0001e80000100a00 */
[----:B0-----:R-:W2:Y:S04]  /*a7ae0*/  LDL.LU R24, [R1+0x2b8] ;  /* 0x0002b80001187983 */ /* 0x001ea80000300800 */
[----:B------:R-:W3:Y:S04]  /*a7af0*/  LDL.LU R25, [R1+0x2b4] ;  /* 0x0002b40001197983 */ /* 0x000ee80000300800 */
[----:B------:R-:W4:Y:S04]  /*a7b00*/  LDL.LU R26, [R1+0x2b0] ;  /* 0x0002b000011a7983 */ /* 0x000f280000300800 */
[----:B------:R-:W4:Y:S04]  /*a7b10*/  LDL.LU R27, [R1+0x20c] ;  /* 0x00020c00011b7983 */ /* 0x000f280000300800 */
[----:B------:R-:W-:Y:S04]  /*a7b20*/  STL.64 [R1+0x3918], R10 ;  /* 0x0039180a01007387 */ /* 0x000fe80000100a00 */
[----:B------:R0:W-:Y:S02]  /*a7b30*/  STL.64 [R1+0x3910], R8 ;  /* 0x0039100801007387 */ /* 0x0001e40000100a00 */
[----:B0-----:R-:W-:-:S02]  /*a7b40*/  IADD3 R8, P3, R14, R0, RZ ;  /* 0x000000000e087210 */ /* 0x001fc40007f7e0ff */
[----:B------:R-:W-:Y:S02]  /*a7b50*/  PRMT R10, R23, 0x5410, R28 ;  /* 0x00005410170a7816 */ /* 0x000fe4000000001c */
[----:B------:R-:W4:Y:S01]  /*a7b60*/  LDL.LU R28, [R1+0x3934] ;  /* 0x00393400011c7983 */ /* 0x000f220000300800 */
[----:B------:R-:W-:-:S03]  /*a7b70*/  IMAD.X R9, R22, 0x1, R2, P3 ;  /* 0x0000000116097824 */ /* 0x000fc600018e0602 */
[----:B------:R-:W4:Y:S04]  /*a7b80*/  LDL.LU R23, [R1+0x3930] ;  /* 0x0039300001177983 */ /* 0x000f280000300800 */
[----:B------:R0:W-:Y:S01]  /*a7b90*/  STL.64 [R1+0x1220], R8 ;  /* 0x0012200801007387 */ /* 0x0001e20000100a00 */
[----:B------:R-:W-:-:S03]  /*a7ba0*/  PRMT R11, R29, 0x5410, R18 ;  /* 0x000054101d0b7816 */ /* 0x000fc60000000012 */
[----:B------:R-:W4:Y:S04]  /*a7bb0*/  LDL.LU R18, [R1+0x392c] ;  /* 0x00392c0001127983 */ /* 0x000f280000300800 */
[----:B------:R-:W4:Y:S01]  /*a7bc0*/  LDL.LU R29, [R1+0xf8] ;  /* 0x0000f800011d7983 */ /* 0x000f220000300800 */
[----:B0-----:R-:W-:-:S05]  /*a7bd0*/  IADD3 R8, P3, R14, R3, RZ ;  /* 0x000000030e087210 */ /* 0x001fca0007f7e0ff */
[----:B------:R-:W-:-:S05]  /*a7be0*/  IMAD.X R9, R22, 0x1, R4, P3 ;  /* 0x0000000116097824 */ /* 0x000fca00018e0604 */
[----:B------:R0:W-:Y:S02]  /*a7bf0*/  STL.64 [R1+0x1230], R8 ;  /* 0x0012300801007387 */ /* 0x0001e40000100a00 */
[----:B0-----:R-:W-:Y:S02]  /*a7c00*/  PRMT R9, R16, 0x5410, R12 ;  /* 0x0000541010097816 */ /* 0x001fe4000000000c */
[----:B------:R-:W4:Y:S01]  /*a7c10*/  LDL.LU R12, [R1+0x3928] ;  /* 0x00392800010c7983 */ /* 0x000f220000300800 */
[----:B------:R-:W-:-:S03]  /*a7c20*/  PRMT R8, R15, 0x5410, R13 ;  /* 0x000054100f087816 */ /* 0x000fc6000000000d */
[----:B------:R-:W4:Y:S04]  /*a7c30*/  LDL.LU R16, [R1+0x3924] ;  /* 0x0039240001107983 */ /* 0x000f280000300800 */
[----:B------:R-:W4:Y:S04]  /*a7c40*/  LDL.LU R13, [R1+0x3920] ;  /* 0x00392000010d7983 */ /* 0x000f280000300800 */
[----:B------:R-:W4:Y:S01]  /*a7c50*/  LDL.LU R15, [R1+0x6c] ;  /* 0x00006c00010f7983 */ /* 0x000f220000300800 */
[----:B--2---:R-:W-:Y:S02]  /*a7c60*/  PRMT R24, R11, 0x5210, R24 ;  /* 0x000052100b187816 */ /* 0x004fe40000000018 */
[----:B---3--:R-:W-:-:S02]  /*a7c70*/  PRMT R25, R10, 0x5210, R25 ;  /* 0x000052100a197816 */ /* 0x008fc40000000019 */
[----:B----4-:R-:W-:Y:S02]  /*a7c80*/  PRMT R26, R9, 0x5210, R26 ;  /* 0x00005210091a7816 */ /* 0x010fe4000000001a */
[----:B------:R-:W-:Y:S02]  /*a7c90*/  PRMT R27, R8, 0x5210, R27 ;  /* 0x00005210081b7816 */ /* 0x000fe4000000001b */
[----:B------:R-:W0:Y:S04]  /*a7ca0*/  LDS.128 R8, [R12] ;  /* 0x000000000c087984 */ /* 0x000e280000000c00 */
[----:B------:R-:W-:Y:S04]  /*a7cb0*/  STL [R1+0x38f4], R15 ;  /* 0x0038f40f01007387 */ /* 0x000fe80000100800 */
[----:B0-----:R-:W-:Y:S04]  /*a7cc0*/  STL.64 [R1+0x430], R8 ;  /* 0x0004300801007387 */ /* 0x001fe80000100a00 */
[----:B------:R-:W-:Y:S04]  /*a7cd0*/  STL.64 [R1+0x438], R10 ;  /* 0x0004380a01007387 */ /* 0x000fe80000100a00 */
[----:B------:R-:W0:Y:S01]  /*a7ce0*/  LDS.128 R8, [R12+0x400] ;  /* 0x000400000c087984 */ /* 0x000e220000000c00 */
[----:B------:R-:W-:Y:S06]  /*a7cf0*/  BAR.SYNC.DEFER_BLOCKING 0x0 ;  /* 0x0000000000007b1d */ /* 0x000fec0000010000 */
[----:B0-----:R-:W-:Y:S04]  /*a7d00*/  STL.64 [R1+0x3a0], R8 ;  /* 0x0003a00801007387 */ /* 0x001fe80000100a00 */
[----:B------:R0:W-:Y:S04]  /*a7d10*/  STL.64 [R1+0x3a8], R10 ;  /* 0x0003a80a01007387 */ /* 0x0001e80000100a00 */
[----:B0-----:R-:W2:Y:S04]  /*a7d20*/  LDL.LU.64 R10, [R1+0x3918] ;  /* 0x00391800010a7983 */ /* 0x001ea80000300a00 */
[----:B------:R-:W3:Y:S04]  /*a7d30*/  LDL.LU.64 R8, [R1+0x3910] ;  /* 0x0039100001087983 */ /* 0x000ee80000300a00 */
[----:B------:R0:W-:Y:S04]  /*a7d40*/  STSM.16.M88.4 [R16], R24 ;  /* 0x0000001810007844 */ /* 0x0001e80000000200 */
[----:B------:R-:W-:Y:S01]  /*a7d50*/  STL [R1+0x38a0], R12 ;  /* 0x0038a00c01007387 */ /* 0x000fe20000100800 */
[----:B0-----:R-:W-:-:S03]  /*a7d60*/  IADD3 R24, P3, R14, R5, RZ ;  /* 0x000000050e187210 */ /* 0x001fc60007f7e0ff */
[----:B------:R-:W4:Y:S02]  /*a7d70*/  LDL.LU.64 R26, [R1+0x3908] ;  /* 0x00390800011a7983 */ /* 0x000f240000300a00 */
[----:B------:R-:W-:-:S05]  /*a7d80*/  IMAD.X R25, R22, 0x1, R7, P3 ;  /* 0x0000000116197824 */ /* 0x000fca00018e0607 */
[----:B------:R0:W-:Y:S01]  /*a7d90*/  STL.64 [R1+0x1198], R24 ;  /* 0x0011981801007387 */ /* 0x0001e20000100a00 */
[----:B------:R-:W-:-:S03]  /*a7da0*/  IADD3 R14, P3, R14, R6, RZ ;  /* 0x000000060e0e7210 */ /* 0x000fc60007f7e0ff */
[----:B0-----:R-:W4:Y:S02]  /*a7db0*/  LDL.LU.64 R24, [R1+0x3900] ;  /* 0x0039000001187983 */ /* 0x001f240000300a00 */
[----:B---3--:R-:W-:Y:S02]  /*a7dc0*/  IMAD.X R15, R22, 0x1, R8, P3 ;  /* 0x00000001160f7824 */ /* 0x008fe400018e0608 */
[----:B------:R-:W3:Y:S04]  /*a7dd0*/  LDL.LU R22, [R1+0x38f8] ;  /* 0x0038f80001167983 */ /* 0x000ee80000300800 */
[----:B------:R0:W-:Y:S01]  /*a7de0*/  STL.64 [R1+0x1190], R14 ;  /* 0x0011900e01007387 */ /* 0x0001e20000100a00 */
[----:B--2---:R-:W-:-:S04]  /*a7df0*/  SHF.R.U32.HI R11, RZ, 0x8, R11 ;  /* 0x00000008ff0b7819 */ /* 0x004fc8000001160b */
[----:B------:R-:W-:Y:S02]  /*a7e00*/  LOP3.LUT R11, R11, 0xffff, RZ, 0xc0, !PT ;  /* 0x0000ffff0b0b7812 */ /* 0x000fe400078ec0ff */
[----:B----4-:R-:W-:Y:S02]  /*a7e10*/  SHF.R.U32.HI R12, RZ, 0x8, R27 ;  /* 0x00000008ff0c7819 */ /* 0x010fe4000001161b */
[----:B------:R-:W-:Y:S02]  /*a7e20*/  SHF.R.S32.HI R27, RZ, 0x1f, R29 ;  /* 0x0000001fff1b7819 */ /* 0x000fe4000001141d */
[----:B------:R-:W-:Y:S02]  /*a7e30*/  LOP3.LUT R12, R12, 0xffff, RZ, 0xc0, !PT ;  /* 0x0000ffff0c0c7812 */ /* 0x000fe400078ec0ff */
[----:B0-----:R-:W-:Y:S02]  /*a7e40*/  SHF.R.U32.HI R14, RZ, 0x8, R25 ;  /* 0x00000008ff0e7819 */ /* 0x001fe40000011619 */
[----:B------:R-:W-:-:S02]  /*a7e50*/  SHF.R.U32.HI R15, RZ, 0x8, R24 ;  /* 0x00000008ff0f7819 */ /* 0x000fc40000011618 */
[----:B------:R-:W-:Y:S02]  /*a7e60*/  LOP3.LUT R14, R14, 0xffff, RZ, 0xc0, !PT ;  /* 0x0000ffff0e0e7812 */ /* 0x000fe400078ec0ff */
[----:B------:R-:W-:-:S04]  /*a7e70*/  LOP3.LUT R15, R15, 0xffff, RZ, 0xc0, !PT ;  /* 0x0000ffff0f0f7812 */ /* 0x000fc800078ec0ff */
[----:B------:R-:W-:Y:S02]  /*a7e80*/  PRMT R24, R14, 0x3340, R15 ;  /* 0x000033400e187816 */ /* 0x000fe4000000000f */
[----:B------:R-:W-:Y:S02]  /*a7e90*/  IADD3 R14, P3, R29, R0, RZ ;  /* 0x000000001d0e7210 */ /* 0x000fe40007f7e0ff */
[----:B------:R-:W-:-:S03]  /*a7ea0*/  PRMT R11, R11, 0x3340, R12 ;  /* 0x000033400b0b7816 */ /* 0x000fc6000000000c */
[----:B------:R-:W-:Y:S01]  /*a7eb0*/  IMAD.X R15, R27, 0x1, R2, P3 ;  /* 0x000000011b0f7824 */ /* 0x000fe200018e0602 */
[----:B---3--:R-:W-:Y:S02]  /*a7ec0*/  SHF.R.U32.HI R12, RZ, 0x8, R22 ;  /* 0x00000008ff0c7819 */ /* 0x008fe40000011616 */
[----:B------:R-:W2:Y:S04]  /*a7ed0*/  LDL.LU R22, [R1+0xfc] ;  /* 0x0000fc0001167983 */ /* 0x000ea80000300800 */
[----:B------:R0:W-:Y:S04]  /*a7ee0*/  STL.64 [R1+0x1158], R14 ;  /* 0x0011580e01007387 */ /* 0x0001e80000100a00 */
[----:B0-----:R-:W3:Y:S01]  /*a7ef0*/  LDL.LU R15, [R1+0x38f4] ;  /* 0x0038f400010f7983 */ /* 0x001ee20000300800 */
[----:B------:R-:W-:-:S04]  /*a7f00*/  LOP3.LUT R12, R12, 0xffff, RZ, 0xc0, !PT ;  /* 0x0000ffff0c0c7812 */ /* 0x000fc800078ec0ff */
[----:B------:R-:W-:Y:S02]  /*a7f10*/  PRMT R25, R12, 0x3340, R0 ;  /* 0x000033400c197816 */ /* 0x000fe40000000000 */
[----:B------:R-:W-:Y:S02]  /*a7f20*/  SHF.R.U32.HI R12, RZ, 0x8, R18 ;  /* 0x00000008ff0c7819 */ /* 0x000fe40000011612 */
[----:B---3--:R-:W-:-:S04]  /*a7f30*/  SHF.R.U32.HI R14, RZ, 0x8, R15 ;  /* 0x00000008ff0e7819 */ /* 0x008fc8000001160f */
[----:B------:R-:W-:-:S04]  /*a7f40*/  LOP3.LUT R14, R14, 0xffff, RZ, 0xc0, !PT ;  /* 0x0000ffff0e0e7812 */ /* 0x000fc800078ec0ff */
[----:B------:R-:W-:Y:S02]  /*a7f50*/  PRMT R18, R14, 0x3340, R0 ;  /* 0x000033400e127816 */ /* 0x000fe40000000000 */
[----:B------:R-:W-:-:S05]  /*a7f60*/  IADD3 R14, P3, R29, R3, RZ ;  /* 0x000000031d0e7210 */ /* 0x000fca0007f7e0ff */
[----:B------:R-:W-:-:S05]  /*a7f70*/  IMAD.X R15, R27, 0x1, R4, P3 ;  /* 0x000000011b0f7824 */ /* 0x000fca00018e0604 */
[----:B------:R0:W-:Y:S02]  /*a7f80*/  STL.64 [R1+0x1150], R14 ;  /* 0x0011500e01007387 */ /* 0x0001e40000100a00 */
[----:B0-----:R-:W-:Y:S02]  /*a7f90*/  SHF.R.U32.HI R15, RZ, 0x8, R13 ;  /* 0x00000008ff0f7819 */ /* 0x001fe4000001160d */
[----:B------:R-:W3:Y:S01]  /*a7fa0*/  LDL.LU R13, [R1+0x38f0] ;  /* 0x0038f000010d7983 */ /* 0x000ee20000300800 */
[----:B------:R-:W-:Y:S02]  /*a7fb0*/  SHF.R.U32.HI R9, RZ, 0x8, R9 ;  /* 0x00000008ff097819 */ /* 0x000fe40000011609 */
[----:B------:R-:W-:Y:S02]  /*a7fc0*/  LOP3.LUT R12, R12, 0xffff, RZ, 0xc0, !PT ;  /* 0x0000ffff0c0c7812 */ /* 0x000fe400078ec0ff */
[----:B------:R-:W-:Y:S02]  /*a7fd0*/  LOP3.LUT R9, R9, 0xffff, RZ, 0xc0, !PT ;  /* 0x0000ffff09097812 */ /* 0x000fe400078ec0ff */
[----:B------:R-:W-:-:S02]  /*a7fe0*/  SHF.R.U32.HI R14, RZ, 0x8, R23 ;  /* 0x00000008ff0e7819 */ /* 0x000fc40000011617 */
[----:B------:R-:W-:Y:S02]  /*a7ff0*/  PRMT R9, R9, 0x3340, R12 ;  /* 0x0000334009097816 */ /* 0x000fe4000000000c */
[----:B------:R-:W-:Y:S02]  /*a8000*/  SHF.R.U32.HI R12, RZ, 0x8, R28 ;  /* 0x00000008ff0c7819 */ /* 0x000fe4000001161c */
[----:B------:R-:W-:Y:S02]  /*a8010*/  LOP3.LUT R14, R14, 0xffff, RZ, 0xc0, !PT ;  /* 0x0000ffff0e0e7812 */ /* 0x000fe400078ec0ff */
        /* <DEDUP_REMOVED lines=8> */
[----:B------:R0:W-:Y:S01]  /*a80a0*/  STL.64 [R1+0x1118], R14 ;  /* 0x0011180e01007387 */ /* 0x0001e20000100a00 */
[----:B------:R-:W-:Y:S02]  /*a80b0*/  PRMT R9, R9, 0x5410, R23 ;  /* 0x0000541009097816 */ /* 0x000fe40000000017 */
[----:B------:R-:W-:Y:S01]  /*a80c0*/  PRMT R25, R24, 0x5410, R25 ;  /* 0x0000541018197816 */ /* 0x000fe20000000019 */
[----:B0-----:R-:W4:Y:S01]  /*a80d0*/  LDL.LU.64 R14, [R1+0x38e8] ;  /* 0x0038e800010e7983 */ /* 0x001f220000300a00 */
[----:B---3--:R-:W-:-:S04]  /*a80e0*/  SHF.R.U32.HI R13, RZ, 0x8, R13 ;  /* 0x00000008ff0d7819 */ /* 0x008fc8000001160d */
[----:B------:R-:W-:Y:S02]  /*a80f0*/  LOP3.LUT R27, R13, 0xffff, RZ, 0xc0, !PT ;  /* 0x0000ffff0d1b7812 */ /* 0x000fe400078ec0ff */
[----:B------:R-:W3:Y:S04]  /*a8100*/  LDL.LU R13, [R1+0x110] ;  /* 0x00011000010d7983 */ /* 0x000ee80000300800 */
[----:B------:R0:W-:Y:S04]  /*a8110*/  STL.64 [R1+0x1110], R28 ;  /* 0x0011101c01007387 */ /* 0x0001e80000100a00 */
[----:B------:R-:W3:Y:S04]  /*a8120*/  LDL.LU R23, [R1+0x1090] ;  /* 0x0010900001177983 */ /* 0x000ee80000300800 */
[----:B------:R-:W4:Y:S01]  /*a8130*/  LDL.LU R24, [R1+0x1094] ;  /* 0x0010940001187983 */ /* 0x000f220000300800 */
[----:B------:R-:W-:-:S02]  /*a8140*/  PRMT R11, R11, 0x5410, R18 ;  /* 0x000054100b0b7816 */ /* 0x000fc40000000012 */
[----:B--2---:R-:W-:Y:S02]  /*a8150*/  SHF.R.S32.HI R18, RZ, 0x1f, R22 ;  /* 0x0000001fff127819 */ /* 0x004fe40000011416 */
[----:B0-----:R-:W-:-:S05]  /*a8160*/  IADD3 R28, P3, R22, R0, RZ ;  /* 0x00000000161c7210 */ /* 0x001fca0007f7e0ff */
[----:B------:R-:W-:-:S05]  /*a8170*/  IMAD.X R29, R18, 0x1, R2, P3 ;  /* 0x00000001121d7824 */ /* 0x000fca00018e0602 */
[----:B------:R0:W-:Y:S01]  /*a8180*/  STL.64 [R1+0x1100], R28 ;  /* 0x0011001c01007387 */ /* 0x0001e20000100a00 */
[----:B------:R-:W-:Y:S02]  /*a8190*/  PRMT R27, R27, 0x3340, R0 ;  /* 0x000033401b1b7816 */ /* 0x000fe40000000000 */
[----:B0-----:R-:W-:-:S05]  /*a81a0*/  IADD3 R28, P3, R22, R3, RZ ;  /* 0x00000003161c7210 */ /* 0x001fca0007f7e0ff */
[----:B------:R-:W-:Y:S01]  /*a81b0*/  IMAD.X R29, R18, 0x1, R4, P3 ;  /* 0x00000001121d7824 */ /* 0x000fe200018e0604 */
[----:B------:R-:W-:Y:S01]  /*a81c0*/  PRMT R12, R12, 0x5410, R27 ;  /* 0x000054100c0c7816 */ /* 0x000fe2000000001b */
[----:B----4-:R0:W-:Y:S02]  /*a81d0*/  STL [R1+0x38e0], R24 ;  /* 0x0038e01801007387 */ /* 0x0101e40000100800 */
[----:B0-----:R-:W-:Y:S02]  /*a81e0*/  PRMT R24, R25, 0x5210, R26 ;  /* 0x0000521019187816 */ /* 0x001fe4000000001a */
[----:B------:R-:W-:Y:S01]  /*a81f0*/  IADD3 R26, P3, R22, R5, RZ ;  /* 0x00000005161a7210 */ /* 0x000fe20007f7e0ff */
[----:B------:R-:W-:Y:S01]  /*a8200*/  STL.64 [R1+0x1108], R28 ;  /* 0x0011081c01007387 */ /* 0x000fe20000100a00 */
[----:B------:R-:W-:-:S03]  /*a8210*/  PRMT R25, R11, 0x5210, R14 ;  /* 0x000052100b197816 */ /* 0x000fc6000000000e */
[----:B------:R-:W-:Y:S01]  /*a8220*/  IMAD.X R27, R18, 0x1, R7, P3 ;  /* 0x00000001121b7824 */ /* 0x000fe200018e0607 */
[----:B------:R-:W2:Y:S04]  /*a8230*/  LDL.LU R11, [R1+0x1098] ;  /* 0x00109800010b7983 */ /* 0x000ea80000300800 */
[----:B------:R-:W2:Y:S04]  /*a8240*/  LDL.LU R14, [R1+0x109c] ;  /* 0x00109c00010e7983 */ /* 0x000ea80000300800 */
[----:B------:R0:W-:Y:S02]  /*a8250*/  STL.64 [R1+0x1188], R26 ;  /* 0x0011881a01007387 */ /* 0x0001e40000100a00 */
[----:B0-----:R-:W-:-:S05]  /*a8260*/  IADD3 R26, P3, R22, R6, RZ ;  /* 0x00000006161a7210 */ /* 0x001fca0007f7e0ff */
[----:B------:R-:W-:-:S05]  /*a8270*/  IMAD.X R27, R18, 0x1, R8, P3 ;  /* 0x00000001121b7824 */ /* 0x000fca00018e0608 */
[----:B------:R0:W-:Y:S04]  /*a8280*/  STL.64 [R1+0x1180], R26 ;  /* 0x0011801a01007387 */ /* 0x0001e80000100a00 */
[----:B------:R-:W4:Y:S04]  /*a8290*/  LDL.LU R22, [R1+0x12e0] ;  /* 0x0012e00001167983 */ /* 0x000f280000300800 */
[----:B------:R-:W4:Y:S01]  /*a82a0*/  LDL.LU R18, [R1+0x12e4] ;  /* 0x0012e40001127983 */ /* 0x000f220000300800 */
[----:B0-----:R-:W-:-:S03]  /*a82b0*/  PRMT R27, R9, 0x5210, R15 ;  /* 0x00005210091b7816 */ /* 0x001fc6000000000f */
[----:B------:R-:W4:Y:S01]  /*a82c0*/  LDL.LU R9, [R1+0x12e8] ;  /* 0x0012e80001097983 */ /* 0x000f220000300800 */
[----:B------:R-:W-:-:S03]  /*a82d0*/  PRMT R26, R12, 0x5210, R17 ;  /* 0x000052100c1a7816 */ /* 0x000fc60000000011 */
[----:B------:R-:W4:Y:S04]  /*a82e0*/  LDL.LU R15, [R1+0x12ec] ;  /* 0x0012ec00010f7983 */ /* 0x000f280000300800 */
[----:B------:R-:W2:Y:S01]  /*a82f0*/  LDL.LU R17, [R1+0x118] ;  /* 0x0001180001117983 */ /* 0x000ea20000300800 */
[----:B---3--:R-:W-:Y:S02]  /*a8300*/  SHF.R.S32.HI R12, RZ, 0x1f, R13 ;  /* 0x0000001fff0c7819 */ /* 0x008fe4000001140d */
[----:B------:R-:W-:-:S05]  /*a8310*/  IADD3 R28, P3, R13, R0, RZ ;  /* 0x000000000d1c7210 */ /* 0x000fca0007f7e0ff */
[----:B------:R-:W-:Y:S01]  /*a8320*/  IMAD.X R29, R12, 0x1, R2, P3 ;  /* 0x000000010c1d7824 */ /* 0x000fe200018e0602 */
[----:B------:R0:W-:Y:S01]  /*a8330*/  STSM.16.M88.4 [R16+0x200], R24 ;  /* 0x0002001810007844 */ /* 0x0001e20000000200 */
[----:B------:R-:W-:Y:S06]  /*a8340*/  BAR.SYNC.DEFER_BLOCKING 0x0 ;  /* 0x0000000000007b1d */ /* 0x000fec0000010000 */
[----:B--2---:R-:W-:Y:S04]  /*a8350*/  STL [R1+0x38c0], R17 ;  /* 0x0038c01101007387 */ /* 0x004fe80000100800 */
[----:B------:R1:W-:Y:S04]  /*a8360*/  STL.64 [R1+0x1228], R28 ;  /* 0x0012281c01007387 */ /* 0x0003e80000100a00 */
[----:B0-----:R-:W2:Y:S01]  /*a8370*/  LDL.LU R24, [R1+0x38e0] ;  /* 0x0038e00001187983 */ /* 0x001ea20000300800 */
[----:B-1----:R-:W-:-:S03]  /*a8380*/  IADD3 R28, P3, R13, R3, RZ ;  /* 0x000000030d1c7210 */ /* 0x002fc60007f7e0ff */
[----:B------:R0:W-:Y:S02]  /*a8390*/  STL [R1+0x38a4], R16 ;  /* 0x0038a41001007387 */ /* 0x0001e40000100800 */
[----:B------:R-:W-:Y:S01]  /*a83a0*/  IMAD.X R29, R12, 0x1, R4, P3 ;  /* 0x000000010c1d7824 */ /* 0x000fe200018e0604 */
[----:B0-----:R-:W-:-:S04]  /*a83b0*/  IADD3 R16, P3, R13, R5, RZ ;  /* 0x000000050d107210 */ /* 0x001fc80007f7e0ff */
[----:B------:R-:W-:Y:S01]  /*a83c0*/  STL.64 [R1+0x1238], R28 ;  /* 0x0012381c01007387 */ /* 0x000fe20000100a00 */
[----:B------:R-:W-:Y:S01]  /*a83d0*/  IMAD.X R17, R12, 0x1, R7, P3 ;  /* 0x000000010c117824 */ /* 0x000fe200018e0607 */
[----:B------:R-:W-:Y:S02]  /*a83e0*/  F2FP.SATFINITE.E4M3.F32.PACK_AB_MERGE_C R27, R14, R11, RZ ;  /* 0x0000000b0e1b723e */ /* 0x000fe400048070ff */
[----:B----4-:R-:W-:Y:S02]  /*a83f0*/  F2FP.SATFINITE.E4M3.F32.PACK_AB_MERGE_C R18, R18, R22, RZ ;  /* 0x000000161212723e */ /* 0x010fe400048070ff */
[----:B--2---:R-:W-:-:S05]  /*a8400*/  F2FP.SATFINITE.E4M3.F32.PACK_AB_MERGE_C R24, R24, R23, RZ ;  /* 0x000000171818723e */ /* 0x004fca00048070ff */
[----:B------:R-:W-:Y:S04]  /*a8410*/  STL [R1+0x38a8], R24 ;  /* 0x0038a81801007387 */ /* 0x000fe80000100800 */
[----:B------:R0:W-:Y:S04]  /*a8420*/  STL.64 [R1+0x38d8], R4 ;  /* 0x0038d80401007387 */ /* 0x0001e80000100a00 */
[----:B------:R1:W-:Y:S01]  /*a8430*/  STL.64 [R1+0x38d0], R6 ;  /* 0x0038d00601007387 */ /* 0x0003e20000100a00 */
[----:B0-----:R-:W-:-:S03]  /*a8440*/  IADD3 R4, P3, R13, R6, RZ ;  /* 0x000000060d047210 */ /* 0x001fc60007f7e0ff */
[----:B------:R-:W-:Y:S02]  /*a8450*/  STL.64 [R1+0x1178], R16 ;  /* 0x0011781001007387 */ /* 0x000fe40000100a00 */
[----:B------:R-:W-:-:S05]  /*a8460*/  IMAD.X R5, R12, 0x1, R8, P3 ;  /* 0x000000010c057824 */ /* 0x000fca00018e0608 */
[----:B------:R-:W-:Y:S04]  /*a8470*/  STL.64 [R1+0x1170], R4 ;  /* 0x0011700401007387 */ /* 0x000fe80000100a00 */
[----:B-1----:R-:W2:Y:S04]  /*a8480*/  LDL.LU R6, [R1+0xaa0] ;  /* 0x000aa00001067983 */ /* 0x002ea80000300800 */
[----:B------:R-:W2:Y:S04]  /*a8490*/  LDL.LU R28, [R1+0xaa4] ;  /* 0x000aa400011c7983 */ /* 0x000ea80000300800 */
[----:B------:R-:W3:Y:S04]  /*a84a0*/  LDL.LU R7, [R1+0xaa8] ;  /* 0x000aa80001077983 */ /* 0x000ee80000300800 */
[----:B------:R-:W3:Y:S04]  /*a84b0*/  LDL.LU R23, [R1+0xaac] ;  /* 0x000aac0001177983 */ /* 0x000ee80000300800 */
[----:B------:R-:W4:Y:S01]  /*a84c0*/  LDL.LU R14, [R1+0x9d4] ;  /* 0x0009d400010e7983 */ /* 0x000f220000300800 */
[----:B------:R-:W-:-:S03]  /*a84d0*/  F2FP.SATFINITE.E4M3.F32.PACK_AB_MERGE_C R13, R15, R9, RZ ;  /* 0x000000090f0d723e */ /* 0x000fc600048070ff */
[----:B------:R-:W4:Y:S04]  /*a84e0*/  LDL.LU R11, [R1+0x9dc] ;  /* 0x0009dc00010b7983 */ /* 0x000f280000300800 */
[----:B------:R0:W-:Y:S04]  /*a84f0*/  STL [R1+0x38ac], R27 ;  /* 0x0038ac1b01007387 */ /* 0x0001e80000100800 */
[----:B------:R-:W4:Y:S04]  /*a8500*/  LDL.LU R29, [R1+0x36c] ;  /* 0x00036c00011d7983 */ /* 0x000f280000300800 */
[----:B------:R-:W4:Y:S04]  /*a8510*/  LDL.LU R22, [R1+0x75c] ;  /* 0x00075c0001167983 */ /* 0x000f280000300800 */
[----:B------:R-:W4:Y:S04]  /*a8520*/  LDL.LU R15, [R1+0x694] ;  /* 0x00069400010f7983 */ /* 0x000f280000300800 */
[----:B0-----:R-:W2:Y:S04]  /*a8530*/  LDL.LU R27, [R1+0x698] ;  /* 0x00069800011b7983 */ /* 0x001ea80000300800 */
[----:B------:R-:W3:Y:S04]  /*a8540*/  LDL.LU R9, [R1+0x69c] ;  /* 0x00069c0001097983 */ /* 0x000ee80000300800 */
[----:B---3--:R0:W-:Y:S04]  /*a8550*/  STL.64 [R1+0x38c8], R8 ;  /* 0x0038c80801007387 */ /* 0x0081e80000100a00 */
[----:B0-----:R-:W4:Y:S04]  /*a8560*/  LDL.LU R8, [R1+0x9d0] ;  /* 0x0009d00001087983 */ /* 0x001f280000300800 */
[----:B------:R-:W3:Y:S04]  /*a8570*/  LDL.LU R9, [R1+0x9d8] ;  /* 0x0009d80001097983 */ /* 0x000ee80000300800 */
[----:B------:R-:W3:Y:S04]  /*a8580*/  LDL.LU R24, [R1+0x420] ;  /* 0x0004200001187983 */ /* 0x000ee80000300800 */
[----:B------:R-:W2:Y:S04]  /*a8590*/  LDL.LU R26, [R1+0x424] ;  /* 0x00042400011a7983 */ /* 0x000ea80000300800 */
[----:B--2---:R0:W-:Y:S04]  /*a85a0*/  STL.64 [R1+0x38b0], R26 ;  /* 0x0038b01a01007387 */ /* 0x0041e80000100a00 */
[----:B0-----:R-:W2:Y:S04]  /*a85b0*/  LDL.LU R26, [R1+0x758] ;  /* 0x00075800011a7983 */ /* 0x001ea80000300800 */
[----:B------:R-:W2:Y:S04]  /*a85c0*/  LDL.LU R27, [R1+0x690] ;  /* 0x00069000011b7983 */ /* 0x000ea80000300800 */
[----:B--2---:R0:W-:Y:S04]  /*a85d0*/  STL.64 [R1+0x38b8], R26 ;  /* 0x0038b81a01007387 */ /* 0x0041e80000100a00 */
[----:B0-----:R-:W2:Y:S04]  /*a85e0*/  LDL.LU R27, [R1+0x114] ;  /* 0x00011400011b7983 */ /* 0x001ea80000300800 */
[----:B------:R-:W3:Y:S04]  /*a85f0*/  LDL.LU R16, [R1+0x428] ;  /* 0x0004280001107983 */ /* 0x000ee80000300800 */
[----:B------:R-:W3:Y:S04]  /*a8600*/  LDL.LU R25, [R1+0x42c] ;  /* 0x00042c0001197983 */ /* 0x000ee80000300800 */
[----:B------:R-:W3:Y:S01]  /*a8610*/  LDL.LU R12, [R1+0x360] ;  /* 0x00036000010c7983 */ /* 0x000ee20000300800 */
[----:B--2---:R-:W-:-:S02]  /*a8620*/  SHF.R.S32.HI R17, RZ, 0x1f, R27 ;  /* 0x0000001fff117819 */ /* 0x004fc4000001141b */
[----:B------:R-:W-:-:S05]  /*a8630*/  IADD3 R4, P3, R27, R0, RZ ;  /* 0x000000001b047210 */ /* 0x000fca0007f7e0ff */
[----:B------:R-:W-:-:S05]  /*a8640*/  IMAD.X R5, R17, 0x1, R2, P3 ;  /* 0x0000000111057824 */ /* 0x000fca00018e0602 */
[----:B------:R0:W-:Y:S04]  /*a8650*/  STL.64 [R1+0x1090], R4 ;  /* 0x0010900401007387 */ /* 0x0001e80000100a00 */
[----:B0-----:R-:W2:Y:S01]  /*a8660*/  LDL.LU.64 R4, [R1+0x38d8] ;  /* 0x0038d80001047983 */ /* 0x001ea20000300a00 */
[----:B------:R-:W-:Y:S02]  /*a8670*/  F2FP.SATFINITE.E4M3.F32.PACK_AB_MERGE_C R28, R28, R6, RZ ;  /* 0x000000061c1c723e */ /* 0x000fe400048070ff */
[----:B------:R-:W-:Y:S02]  /*a8680*/  IADD3 R6, P3, R27, R3, RZ ;  /* 0x000000031b067210 */ /* 0x000fe40007f7e0ff */
[----:B------:R-:W-:-:S03]  /*a8690*/  F2FP.SATFINITE.E4M3.F32.PACK_AB_MERGE_C R23, R23, R7, RZ ;  /* 0x000000071717723e */ /* 0x000fc600048070ff */
[----:B--2---:R-:W-:-:S05]  /*a86a0*/  IMAD.X R7, R17, 0x1, R4, P3 ;  /* 0x0000000111077824 */ /* 0x004fca00018e0604 */
[----:B------:R0:W-:Y:S04]  /*a86b0*/  STL.64 [R1+0x1058], R6 ;  /* 0x0010580601007387 */ /* 0x0001e80000100a00 */
[----:B0-----:R-:W2:Y:S01]  /*a86c0*/  LDL.LU.64 R6, [R1+0x38d0] ;  /* 0x0038d00001067983 */ /* 0x001ea20000300a00 */
[----:B----4-:R-:W-:Y:S02]  /*a86d0*/  F2FP.SATFINITE.E4M3.F32.PACK_AB_MERGE_C R14, R14, R8, RZ ;  /* 0x000000080e0e723e */ /* 0x010fe400048070ff */
[----:B------:R-:W-:Y:S02]  /*a86e0*/  IADD3 R8, P3, R27, R5, RZ ;  /* 0x000000051b087210 */ /* 0x000fe40007f7e0ff */
[----:B---3--:R-:W-:-:S03]  /*a86f0*/  F2FP.SATFINITE.E4M3.F32.PACK_AB_MERGE_C R11, R11, R9, RZ ;  /* 0x000000090b0b723e */ /* 0x008fc600048070ff */
[----:B--2---:R-:W-:-:S05]  /*a8700*/  IMAD.X R9, R17, 0x1, R7, P3 ;  /* 0x0000000111097824 */ /* 0x004fca00018e0607 */
[----:B------:R0:W-:Y:S04]  /*a8710*/  STL.64 [R1+0x1050], R8 ;  /* 0x0010500801007387 */ /* 0x0001e80000100a00 */
[----:B0-----:R-:W2:Y:S01]  /*a8720*/  LDL.LU.64 R8, [R1+0x38c8] ;  /* 0x0038c80001087983 */ /* 0x001ea20000300a00 */
[----:B------:R-:W-:Y:S01]  /*a8730*/  IADD3 R26, P3, R27, R6, RZ ;  /* 0x000000061b1a7210 */ /* 0x000fe20007f7e0ff */
[----:B------:R-:W-:Y:S02]  /*a8740*/  IMAD.MOV.U32 R27, RZ, RZ, R17 ;  /* 0x000000ffff1b7224 */ /* 0x000fe400078e0011 */
[----:B------:R-:W3:Y:S04]  /*a8750*/  LDL.LU R17, [R1+0x38c0] ;  /* 0x0038c00001117983 */ /* 0x000ee80000300800 */
[----:B------:R0:W-:Y:S04]  /*a8760*/  STL.64 [R1+0x3898], R6 ;  /* 0x0038980601007387 */ /* 0x0001e80000100a00 */
[----:B0-----:R-:W4:Y:S04]  /*a8770*/  LDL.LU R6, [R1+0x754] ;  /* 0x0007540001067983 */ /* 0x001f280000300800 */
[----:B------:R-:W3:Y:S04]  /*a8780*/  LDL.LU R7, [R1+0x364] ;  /* 0x0003640001077983 */ /* 0x000ee80000300800 */
[----:B------:R0:W-:Y:S04]  /*a8790*/  STL.64 [R1+0x3890], R4 ;  /* 0x0038900401007387 */ /* 0x0001e80000100a00 */
[----:B0-----:R-:W4:Y:S04]  /*a87a0*/  LDL.LU R4, [R1+0x750] ;  /* 0x0007500001047983 */ /* 0x001f280000300800 */
[----:B------:R-:W3:Y:S01]  /*a87b0*/  LDL.LU R5, [R1+0x368] ;  /* 0x0003680001057983 */ /* 0x000ee20000300800 */
[----:B--2---:R-:W-:-:S05]  /*a87c0*/  IMAD.X R27, R27, 0x1, R8, P3 ;  /* 0x000000011b1b7824 */ /* 0x004fca00018e0608 */
[----:B------:R0:W-:Y:S04]  /*a87d0*/  STL.64 [R1+0x1048], R26 ;  /* 0x0010481a01007387 */ /* 0x0001e80000100a00 */
[----:B0-----:R-:W2:Y:S01]  /*a87e0*/  LDL.LU.64 R26, [R1+0x38b8] ;  /* 0x0038b800011a7983 */ /* 0x001ea20000300a00 */
[----:B----4-:R-:W-:Y:S02]  /*a87f0*/  F2FP.SATFINITE.E4M3.F32.PACK_AB_MERGE_C R6, R6, R4, RZ ;  /* 0x000000040606723e */ /* 0x010fe400048070ff */
[----:B--2---:R-:W-:Y:S02]  /*a8800*/  F2FP.SATFINITE.E4M3.F32.PACK_AB_MERGE_C R22, R22, R26, RZ ;  /* 0x0000001a1616723e */ /* 0x004fe400048070ff */
[----:B------:R-:W-:Y:S02]  /*a8810*/  F2FP.SATFINITE.E4M3.F32.PACK_AB_MERGE_C R4, R15, R27, RZ ;  /* 0x0000001b0f04723e */ /* 0x000fe400048070ff */
[----:B---3--:R-:W-:-:S02]  /*a8820*/  SHF.R.S32.HI R15, RZ, 0x1f, R17 ;  /* 0x0000001fff0f7819 */ /* 0x008fc40000011411 */
[----:B------:R-:W-:-:S05]  /*a8830*/  IADD3 R26, P3, R17, R0, RZ ;  /* 0x00000000111a7210 */ /* 0x000fca0007f7e0ff */
[----:B------:R-:W-:-:S05]  /*a8840*/  IMAD.X R27, R15, 0x1, R2, P3 ;  /* 0x000000010f1b7824 */ /* 0x000fca00018e0602 */
[----:B------:R0:W-:Y:S04]  /*a8850*/  STL.64 [R1+0x1040], R26 ;  /* 0x0010401a01007387 */ /* 0x0001e80000100a00 */
[----:B0-----:R-:W2:Y:S01]  /*a8860*/  LDL.LU.64 R26, [R1+0x38b0] ;  /* 0x0038b000011a7983 */ /* 0x001ea20000300a00 */
[----:B------:R-:W-:Y:S02]  /*a8870*/  F2FP.SATFINITE.E4M3.F32.PACK_AB_MERGE_C R25, R25, R16, RZ ;  /* 0x000000101919723e */ /* 0x000fe400048070ff */
[----:B------:R-:W-:Y:S02]  /*a8880*/  F2FP.SATFINITE.E4M3.F32.PACK_AB_MERGE_C R7, R7, R12, RZ ;  /* 0x0000000c0707723e */ /* 0x000fe400048070ff */
[----:B--2---:R-:W-:Y:S02]  /*a8890*/  F2FP.SATFINITE.E4M3.F32.PACK_AB_MERGE_C R9, R9, R27, RZ ;  /* 0x0000001b0909723e */ /* 0x004fe400048070ff */
[----:B------:R-:W2:Y:S01]  /*a88a0*/  LDL.LU R27, [R1+0x38ac] ;  /* 0x0038ac00011b7983 */ /* 0x000ea20000300800 */
[----:B------:R-:W-:-:S03]  /*a88b0*/  F2FP.SATFINITE.E4M3.F32.PACK_AB_MERGE_C R26, R26, R24, RZ ;  /* 0x000000181a1a723e */ /* 0x000fc600048070ff */
[----:B------:R-:W3:Y:S04]  /*a88c0*/  LDL.LU R24, [R1+0x38a8] ;  /* 0x0038a80001187983 */ /* 0x000ee80000300800 */
[----:B------:R-:W4:Y:S04]  /*a88d0*/  LDL.LU R16, [R1+0x38a4] ;  /* 0x0038a40001107983 */ /* 0x000f280000300800 */
[----:B------:R-:W4:Y:S01]  /*a88e0*/  LDL.LU R12, [R1+0x38a0] ;  /* 0x0038a000010c7983 */ /* 0x000f220000300800 */
[----:B------:R-:W-:Y:S02]  /*a88f0*/  F2FP.SATFINITE.E4M3.F32.PACK_AB_MERGE_C R5, R29, R5, RZ ;  /* 0x000000051d05723e */ /* 0x000fe400048070ff */
[----:B------:R-:W-:-:S02]  /*a8900*/  LOP3.LUT R28, R28, 0xffff, RZ, 0xc0, !PT ;  /* 0x0000ffff1c1c7812 */ /* 0x000fc400078ec0ff */
[----:B------:R-:W-:Y:S02]  /*a8910*/  LOP3.LUT R29, R6, 0xffff, RZ, 0xc0, !PT ;  /* 0x0000ffff061d7812 */ /* 0x000fe400078ec0ff */
[----:B------:R-:W-:Y:S02]  /*a8920*/  LOP3.LUT R22, R22, 0xffff, RZ, 0xc0, !PT ;  /* 0x0000ffff16167812 */ /* 0x000fe400078ec0ff */
[----:B------:R-:W-:Y:S02]  /*a8930*/  LOP3.LUT R23, R23, 0xffff, RZ, 0xc0, !PT ;  /* 0x0000ffff17177812 */ /* 0x000fe400078ec0ff */
[----:B------:R-:W-:Y:S02]  /*a8940*/  LOP3.LUT R14, R14, 0xffff, RZ, 0xc0, !PT ;  /* 0x0000ffff0e0e7812 */ /* 0x000fe400078ec0ff */
[----:B------:R-:W-:Y:S02]  /*a8950*/  LOP3.LUT R26, R26, 0xffff, RZ, 0xc0, !PT ;  /* 0x0000ffff1a1a7812 */ /* 0x000fe400078ec0ff */
[----:B------:R-:W-:-:S02]  /*a8960*/  LOP3.LUT R25, R25, 0xffff, RZ, 0xc0, !PT ;  /* 0x0000ffff19197812 */ /* 0x000fc400078ec0ff */
[----:B------:R-:W-:Y:S02]  /*a8970*/  LOP3.LUT R7, R7, 0xffff, RZ, 0xc0, !PT ;  /* 0x0000ffff07077812 */ /* 0x000fe400078ec0ff */
[----:B------:R-:W-:Y:S02]  /*a8980*/  LOP3.LUT R5, R5, 0xffff, RZ, 0xc0, !PT ;  /* 0x0000ffff05057812 */ /* 0x000fe400078ec0ff */
[----:B--2---:R-:W-:Y:S02]  /*a8990*/  LOP3.LUT R6, R27, 0xffff, RZ, 0xc0, !PT ;  /* 0x0000ffff1b067812 */ /* 0x004fe400078ec0ff */
[----:B---3--:R-:W-:-:S05]  /*a89a0*/  LOP3.LUT R24, R24, 0xffff, RZ, 0xc0, !PT ;  /* 0x0000ffff18187812 */ /* 0x008fca00078ec0ff */
[----:B------:R-:W-:Y:S04]  /*a89b0*/  STL [R1+0xa8], R24 ;  /* 0x0000a81801007387 */ /* 0x000fe80000100800 */
[----:B------:R-:W-:Y:S04]  /*a89c0*/  STL [R1+0xa0], R28 ;  /* 0x0000a01c01007387 */ /* 0x000fe80000100800 */
[----:B------:R-:W-:Y:S04]  /*a89d0*/  STL [R1+0x3820], R29 ;  /* 0x0038201d01007387 */ /* 0x000fe80000100800 */
[----:B------:R0:W-:Y:S04]  /*a89e0*/  STL [R1+0xd4], R6 ;  /* 0x0000d40601007387 */ /* 0x0001e80000100800 */
[----:B------:R1:W-:Y:S01]  /*a89f0*/  STL [R1+0xb8], R22 ;  /* 0x0000b81601007387 */ /* 0x0003e20000100800 */
[----:B0-----:R-:W-:-:S03]  /*a8a00*/  PRMT R6, R6, 0x3340, R23 ;  /* 0x0000334006067816 */ /* 0x001fc60000000017 */
[----:B------:R0:W-:Y:S01]  /*a8a10*/  STL [R1+0xb0], R23 ;  /* 0x0000b01701007387 */ /* 0x0001e20000100800 */
[--C-:B-1----:R-:W-:Y:S02]  /*a8a20*/  PRMT R22, R22, 0x3340, R0.reuse ;  /* 0x0000334016167816 */ /* 0x102fe40000000000 */
[----:B------:R-:W-:Y:S02]  /*a8a30*/  PRMT R27, R29, 0x3340, R0 ;  /* 0x000033401d1b7816 */ /* 0x000fe40000000000 */
[----:B------:R-:W-:Y:S02]  /*a8a40*/  PRMT R24, R24, 0x3340, R28 ;  /* 0x0000334018187816 */ /* 0x000fe4000000001c */
[----:B0-----:R-:W-:Y:S02]  /*a8a50*/  PRMT R23, R6, 0x5410, R22 ;  /* 0x0000541006177816 */ /* 0x001fe40000000016 */
[----:B------:R-:W-:Y:S02]  /*a8a60*/  LOP3.LUT R6, R18, 0xffff, RZ, 0xc0, !PT ;  /* 0x0000ffff12067812 */ /* 0x000fe400078ec0ff */
[----:B------:R-:W-:-:S02]  /*a8a70*/  LOP3.LUT R18, R4, 0xffff, RZ, 0xc0, !PT ;  /* 0x0000ffff04127812 */ /* 0x000fc400078ec0ff */
[----:B------:R-:W-:Y:S01]  /*a8a80*/  PRMT R24, R24, 0x5410, R27 ;  /* 0x0000541018187816 */ /* 0x000fe2000000001b */
[----:B------:R0:W-:Y:S01]  /*a8a90*/  STL [R1+0xd0], R6 ;  /* 0x0000d00601007387 */ /* 0x0001e20000100800 */
[----:B------:R-:W-:Y:S02]  /*a8aa0*/  LOP3.LUT R4, R13, 0xffff, RZ, 0xc0, !PT ;  /* 0x0000ffff0d047812 */ /* 0x000fe400078ec0ff */
[----:B------:R-:W-:Y:S01]  /*a8ab0*/  LOP3.LUT R27, R9, 0xffff, RZ, 0xc0, !PT ;  /* 0x0000ffff091b7812 */ /* 0x000fe200078ec0ff */
[----:B------:R-:W-:Y:S01]  /*a8ac0*/  STL [R1+0xd8], R18 ;  /* 0x0000d81201007387 */ /* 0x000fe20000100800 */
[----:B------:R-:W-:-:S03]  /*a8ad0*/  LOP3.LUT R28, R11, 0xffff, RZ, 0xc0, !PT ;  /* 0x0000ffff0b1c7812 */ /* 0x000fc600078ec0ff */
[----:B------:R-:W-:Y:S04]  /*a8ae0*/  STL [R1+0xb4], R14 ;  /* 0x0000b40e01007387 */ /* 0x000fe80000100800 */
[----:B------:R-:W2:Y:S01]  /*a8af0*/  LDL.LU R13, [R1+0x1210] ;  /* 0x00121000010d7983 */ /* 0x000ea20000300800 */
[----:B------:R-:W-:-:S03]  /*a8b00*/  PRMT R29, R18, 0x3340, R0 ;  /* 0x00003340121d7816 */ /* 0x000fc60000000000 */
[----:B------:R-:W2:Y:S01]  /*a8b10*/  LDL.LU R9, [R1+0x1214] ;  /* 0x0012140001097983 */ /* 0x000ea20000300800 */
[----:B0-----:R-:W-:-:S03]  /*a8b20*/  PRMT R6, R6, 0x3340, R14 ;  /* 0x0000334006067816 */ /* 0x001fc6000000000e */
[----:B------:R0:W-:Y:S04]  /*a8b30*/  STL [R1+0xbc], R4 ;  /* 0x0000bc0401007387 */ /* 0x0001e80000100800 */
[----:B------:R1:W-:Y:S01]  /*a8b40*/  STL [R1+0xdc], R27 ;  /* 0x0000dc1b01007387 */ /* 0x0003e20000100800 */
[----:B------:R-:W-:-:S03]  /*a8b50*/  PRMT R6, R6, 0x5410, R29 ;  /* 0x0000541006067816 */ /* 0x000fc6000000001d */
[----:B------:R-:W3:Y:S01]  /*a8b60*/  LDL.LU R22, [R1+0x1218] ;  /* 0x0012180001167983 */ /* 0x000ee20000300800 */
[----:B0-----:R-:W-:-:S03]  /*a8b70*/  PRMT R4, R4, 0x3340, R28 ;  /* 0x0000334004047816 */ /* 0x001fc6000000001c */
[----:B------:R-:W3:Y:S01]  /*a8b80*/  LDL.LU R11, [R1+0x121c] ;  /* 0x00121c00010b7983 */ /* 0x000ee20000300800 */
[----:B-1----:R-:W-:-:S03]  /*a8b90*/  PRMT R27, R27, 0x3340, R0 ;  /* 0x000033401b1b7816 */ /* 0x002fc60000000000 */
[----:B------:R-:W-:Y:S01]  /*a8ba0*/  STL [R1+0xac], R28 ;  /* 0x0000ac1c01007387 */ /* 0x000fe20000100800 */
[----:B------:R-:W-:-:S03]  /*a8bb0*/  PRMT R4, R4, 0x5410, R27 ;  /* 0x0000541004047816 */ /* 0x000fc6000000001b */
[----:B------:R-:W3:Y:S01]  /*a8bc0*/  LDL.LU R14, [R1+0xb60] ;  /* 0x000b6000010e7983 */ /* 0x000ee20000300800 */
[----:B------:R-:W-:-:S03]  /*a8bd0*/  PRMT R24, R24, 0x4210, R26 ;  /* 0x0000421018187816 */ /* 0x000fc6000000001a */
[----:B------:R-:W3:Y:S01]  /*a8be0*/  LDL.LU R18, [R1+0xb64] ;  /* 0x000b640001127983 */ /* 0x000ee20000300800 */
[----:B------:R-:W-:-:S03]  /*a8bf0*/  PRMT R27, R4, 0x4210, R5 ;  /* 0x00004210041b7816 */ /* 0x000fc60000000005 */
[----:B------:R0:W-:Y:S04]  /*a8c00*/  STL [R1+0xfc], R26 ;  /* 0x0000fc1a01007387 */ /* 0x0001e80000100800 */
[----:B------:R-:W-:Y:S04]  /*a8c10*/  STL [R1+0xf8], R25 ;  /* 0x0000f81901007387 */ /* 0x000fe80000100800 */
[----:B------:R-:W-:Y:S01]  /*a8c20*/  STL [R1+0xf4], R7 ;  /* 0x0000f40701007387 */ /* 0x000fe20000100800 */
[----:B0-----:R-:W-:-:S03]  /*a8c30*/  PRMT R26, R6, 0x4210, R7 ;  /* 0x00004210061a7816 */ /* 0x001fc60000000007 */
[----:B------:R-:W-:Y:S04]  /*a8c40*/  STL [R1+0xf0], R5 ;  /* 0x0000f00501007387 */ /* 0x000fe80000100800 */
[----:B----4-:R-:W0:Y:S04]  /*a8c50*/  LDS.128 R4, [R12] ;  /* 0x000000000c047984 */ /* 0x010e280000000c00 */
[----:B0-----:R-:W-:Y:S04]  /*a8c60*/  STL.64 [R1+0x390], R4 ;  /* 0x0003900401007387 */ /* 0x001fe80000100a00 */
[----:B------:R-:W-:Y:S04]  /*a8c70*/  STL.64 [R1+0x398], R6 ;  /* 0x0003980601007387 */ /* 0x000fe80000100a00 */
[----:B------:R-:W0:Y:S04]  /*a8c80*/  LDS.128 R4, [R12+0x400] ;  /* 0x000400000c047984 */ /* 0x000e280000000c00 */
[----:B0-----:R-:W-:Y:S04]  /*a8c90*/  STL.64 [R1+0x380], R4 ;  /* 0x0003800401007387 */ /* 0x001fe80000100a00 */
[----:B------:R0:W-:Y:S04]  /*a8ca0*/  STL.64 [R1+0x388], R6 ;  /* 0x0003880601007387 */ /* 0x0001e80000100a00 */
[----:B0-----:R-:W4:Y:S04]  /*a8cb0*/  LDL.LU.64 R6, [R1+0x3898] ;  /* 0x0038980001067983 */ /* 0x001f280000300a00 */
[----:B------:R-:W4:Y:S01]  /*a8cc0*/  LDL.LU.64 R4, [R1+0x3890] ;  /* 0x0038900001047983 */ /* 0x000f220000300a00 */
[----:B------:R-:W-:Y:S01]  /*a8cd0*/  PRMT R25, R23, 0x4210, R25 ;  /* 0x0000421017197816 */ /* 0x000fe20000000019 */
[----:B------:R-:W-:Y:S06]  /*a8ce0*/  BAR.SYNC.DEFER_BLOCKING 0x0 ;  /* 0x0000000000007b1d */ /* 0x000fec0000010000 */
[----:B------:R0:W-:Y:S04]  /*a8cf0*/  STL [R1+0x37f0], R12 ;  /* 0x0037f00c01007387 */ /* 0x0001e80000100800 */
[----:B------:R-:W-:Y:S01]  /*a8d00*/  STL [R1+0x3848], R16 ;  /* 0x0038481001007387 */ /* 0x000fe20000100800 */
[----:B0-----:R-:W-:-:S03]  /*a8d10*/  IADD3 R12, P3, R17, R3, RZ ;  /* 0x00000003110c7210 */ /* 0x001fc60007f7e0ff */
[----:B------:R2:W-:Y:S02]  /*a8d20*/  STSM.16.M88.4 [R16], R24 ;  /* 0x0000001810007844 */ /* 0x0005e40000000200 */
[----:B--2---:R-:W-:-:S05]  /*a8d30*/  F2FP.SATFINITE.E4M3.F32.PACK_AB_MERGE_C R26, R9, R13, RZ ;  /* 0x0000000d091a723e */ /* 0x004fca00048070ff */
[----:B------:R-:W-:Y:S04]  /*a8d40*/  STL [R1+0x3860], R26 ;  /* 0x0038601a01007387 */ /* 0x000fe80000100800 */
[----:B------:R-:W2:Y:S04]  /*a8d50*/  LDL.LU R25, [R1+0xb68] ;  /* 0x000b680001197983 */ /* 0x000ea80000300800 */
[----:B------:R-:W2:Y:S01]  /*a8d60*/  LDL.LU R9, [R1+0xb6c] ;  /* 0x000b6c0001097983 */ /* 0x000ea20000300800 */
[----:B---3--:R-:W-:Y:S02]  /*a8d70*/  F2FP.SATFINITE.E4M3.F32.PACK_AB_MERGE_C R16, R11, R22, RZ ;  /* 0x000000160b10723e */ /* 0x008fe400048070ff */
[----:B------:R-:W-:Y:S01]  /*a8d80*/  F2FP.SATFINITE.E4M3.F32.PACK_AB_MERGE_C R11, R18, R14, RZ ;  /* 0x0000000e120b723e */ /* 0x000fe200048070ff */
[----:B----4-:R-:W-:-:S05]  /*a8d90*/  IMAD.X R13, R15, 0x1, R4, P3 ;  /* 0x000000010f0d7824 */ /* 0x010fca00018e0604 */
[----:B------:R0:W-:Y:S04]  /*a8da0*/  STL.64 [R1+0xf70], R12 ;  /* 0x000f700c01007387 */ /* 0x0001e80000100a00 */
[----:B------:R1:W-:Y:S04]  /*a8db0*/  STL.64 [R1+0x3888], R4 ;  /* 0x0038880401007387 */ /* 0x0003e80000100a00 */
[----:B------:R-:W3:Y:S01]  /*a8dc0*/  LDL.LU R24, [R1+0x8f0] ;  /* 0x0008f00001187983 */ /* 0x000ee20000300800 */
[----:B0-----:R-:W-:-:S05]  /*a8dd0*/  IADD3 R12, P3, R17, R5, RZ ;  /* 0x00000005110c7210 */ /* 0x001fca0007f7e0ff */
[----:B------:R-:W-:Y:S01]  /*a8de0*/  IMAD.X R13, R15, 0x1, R7, P3 ;  /* 0x000000010f0d7824 */ /* 0x000fe200018e0607 */
[----:B-1----:R-:W-:-:S04]  /*a8df0*/  IADD3 R4, P3, R17, R6, RZ ;  /* 0x0000000611047210 */ /* 0x002fc80007f7e0ff */
[----:B------:R0:W-:Y:S01]  /*a8e00*/  STL.64 [R1+0xf68], R12 ;  /* 0x000f680c01007387 */ /* 0x0001e20000100a00 */
[----:B------:R-:W-:-:S03]  /*a8e10*/  IMAD.X R5, R15, 0x1, R8, P3 ;  /* 0x000000010f057824 */ /* 0x000fc600018e0608 */
[----:B0-----:R-:W3:Y:S04]  /*a8e20*/  LDL.LU R13, [R1+0x8f4] ;  /* 0x0008f400010d7983 */ /* 0x001ee80000300800 */
[----:B------:R-:W4:Y:S04]  /*a8e30*/  LDL.LU R14, [R1+0x8f8] ;  /* 0x0008f800010e7983 */ /* 0x000f280000300800 */
[----:B------:R-:W4:Y:S04]  /*a8e40*/  LDL.LU R18, [R1+0x8fc] ;  /* 0x0008fc0001127983 */ /* 0x000f280000300800 */
[----:B------:R0:W-:Y:S04]  /*a8e50*/  STL.64 [R1+0x3880], R6 ;  /* 0x0038800601007387 */ /* 0x0001e80000100a00 */
[----:B0-----:R-:W3:Y:S04]  /*a8e60*/  LDL.LU R6, [R1+0x810] ;  /* 0x0008100001067983 */ /* 0x001ee80000300800 */
[----:B------:R-:W3:Y:S04]  /*a8e70*/  LDL.LU R29, [R1+0x814] ;  /* 0x00081400011d7983 */ /* 0x000ee80000300800 */
[----:B------:R-:W3:Y:S04]  /*a8e80*/  LDL.LU R7, [R1+0x818] ;  /* 0x0008180001077983 */ /* 0x000ee80000300800 */
[----:B------:R-:W-:Y:S04]  /*a8e90*/  STL.64 [R1+0xf60], R4 ;  /* 0x000f600401007387 */ /* 0x000fe80000100a00 */
[----:B------:R-:W3:Y:S04]  /*a8ea0*/  LDL.LU R22, [R1+0x81c] ;  /* 0x00081c0001167983 */ /* 0x000ee80000300800 */
[----:B------:R-:W3:Y:S04]  /*a8eb0*/  LDL.LU R17, [R1+0x5c4] ;  /* 0x0005c40001117983 */ /* 0x000ee80000300800 */
[----:B------:R-:W3:Y:S04]  /*a8ec0*/  LDL.LU R15, [R1+0x5cc] ;  /* 0x0005cc00010f7983 */ /* 0x000ee80000300800 */
[----:B------:R-:W2:Y:S04]  /*a8ed0*/  LDL.LU R26, [R1+0x4e0] ;  /* 0x0004e000011a7983 */ /* 0x000ea80000300800 */
[----:B------:R-:W3:Y:S04]  /*a8ee0*/  LDL.LU R28, [R1+0x4e4] ;  /* 0x0004e400011c7983 */ /* 0x000ee80000300800 */
[----:B------:R-:W3:Y:S04]  /*a8ef0*/  LDL.LU R23, [R1+0x4ec] ;  /* 0x0004ec0001177983 */ /* 0x000ee80000300800 */
[----:B------:R-:W3:Y:S04]  /*a8f00*/  LDL.LU R12, [R1+0x290] ;  /* 0x00029000010c7983 */ /* 0x000ee80000300800 */
[----:B------:R-:W2:Y:S04]  /*a8f10*/  LDL.LU R27, [R1+0x294] ;  /* 0x00029400011b7983 */ /* 0x000ea80000300800 */
[----:B--2---:R0:W-:Y:S04]  /*a8f20*/  STL.64 [R1+0x3868], R26 ;  /* 0x0038681a01007387 */ /* 0x0041e80000100a00 */
[----:B0-----:R-:W2:Y:S04]  /*a8f30*/  LDL.LU R26, [R1+0x5c8] ;  /* 0x0005c800011a7983 */ /* 0x001ea80000300800 */
[----:B------:R-:W2:Y:S01]  /*a8f40*/  LDL.LU R27, [R1+0x11c] ;  /* 0x00011c00011b7983 */ /* 0x000ea20000300800 */
[----:B------:R-:W-:-:S05]  /*a8f50*/  F2FP.SATFINITE.E4M3.F32.PACK_AB_MERGE_C R9, R9, R25, RZ ;  /* 0x000000190909723e */ /* 0x000fca00048070ff */
[----:B------:R-:W-:Y:S04]  /*a8f60*/  STL [R1+0x3870], R9 ;  /* 0x0038700901007387 */ /* 0x000fe80000100800 */
[----:B------:R0:W-:Y:S01]  /*a8f70*/  STL.64 [R1+0x3878], R20 ;  /* 0x0038781401007387 */ /* 0x0001e20000100a00 */
[----:B----4-:R-:W-:Y:S02]  /*a8f80*/  F2FP.SATFINITE.E4M3.F32.PACK_AB_MERGE_C R14, R18, R14, RZ ;  /* 0x0000000e120e723e */ /* 0x010fe400048070ff */
[----:B---3--:R-:W-:Y:S01]  /*a8f90*/  F2FP.SATFINITE.E4M3.F32.PACK_AB_MERGE_C R24, R13, R24, RZ ;  /* 0x000000180d18723e */ /* 0x008fe200048070ff */
[----:B0-----:R-:W3:Y:S04]  /*a8fa0*/  LDL.LU R21, [R1+0x5c0] ;  /* 0x0005c00001157983 */ /* 0x001ee80000300800 */
[----:B------:R0:W-:Y:S04]  /*a8fb0*/  STL.64 [R1+0x3858], R10 ;  /* 0x0038580a01007387 */ /* 0x0001e80000100a00 */
[----:B0-----:R-:W4:Y:S04]  /*a8fc0*/  LDL.LU R10, [R1+0x4e8] ;  /* 0x0004e800010a7983 */ /* 0x001f280000300800 */
[----:B------:R-:W4:Y:S04]  /*a8fd0*/  LDL R11, [R1+0x120] ;  /* 0x00012000010b7983 */ /* 0x000f280000100800 */
[----:B------:R-:W4:Y:S04]  /*a8fe0*/  LDL.LU R25, [R1+0x29c] ;  /* 0x00029c0001197983 */ /* 0x000f280000300800 */
[----:B------:R-:W4:Y:S04]  /*a8ff0*/  LDL.LU R18, [R1+0x10e4] ;  /* 0x0010e40001127983 */ /* 0x000f280000300800 */
[----:B------:R-:W4:Y:S01]  /*a9000*/  LDL.LU R13, [R1+0x10ec] ;  /* 0x0010ec00010d7983 */ /* 0x000f220000300800 */
        /* <DEDUP_REMOVED lines=11> */
[----:B------:R-:W-:Y:S02]  /*a90c0*/  IADD3 R20, P3, R27, R5, RZ ;  /* 0x000000051b147210 */ /* 0x000fe40007f7e0ff */
[----:B---3--:R-:W-:Y:S02]  /*a90d0*/  F2FP.SATFINITE.E4M3.F32.PACK_AB_MERGE_C R17, R17, R21, RZ ;  /* 0x000000151111723e */ /* 0x008fe400048070ff */
[----:B------:R-:W-:-:S03]  /*a90e0*/  F2FP.SATFINITE.E4M3.F32.PACK_AB_MERGE_C R15, R15, R26, RZ ;  /* 0x0000001a0f0f723e */ /* 0x000fc600048070ff */
[----:B------:R0:W-:Y:S04]  /*a90f0*/  STL.64 [R1+0x3850], R16 ;  /* 0x0038501001007387 */ /* 0x0001e80000100a00 */
[----:B0-----:R-:W3:Y:S04]  /*a9100*/  LDL.LU R16, [R1+0x298] ;  /* 0x0002980001107983 */ /* 0x001ee80000300800 */
[----:B------:R-:W3:Y:S01]  /*a9110*/  LDL.LU R17, [R1+0x10e0] ;  /* 0x0010e00001117983 */ /* 0x000ee20000300800 */
[----:B--2---:R-:W-:Y:S01]  /*a9120*/  IMAD.X R21, R9, 0x1, R7, P3 ;  /* 0x0000000109157824 */ /* 0x004fe200018e0607 */
[----:B------:R-:W-:-:S05]  /*a9130*/  IADD3 R26, P3, R27, R6, RZ ;  /* 0x000000061b1a7210 */ /* 0x000fca0007f7e0ff */
[----:B------:R-:W-:Y:S01]  /*a9140*/  IMAD.X R27, R9, 0x1, R8, P3 ;  /* 0x00000001091b7824 */ /* 0x000fe200018e0608 */
[----:B------:R0:W-:Y:S04]  /*a9150*/  STL.64 [R1+0xf48], R20 ;  /* 0x000f481401007387 */ /* 0x0001e80000100a00 */
[----:B0-----:R-:W2:Y:S04]  /*a9160*/  LDL.LU.64 R20, [R1+0x3878] ;  /* 0x0038780001147983 */ /* 0x001ea80000300a00 */
[----:B------:R-:W2:Y:S04]  /*a9170*/  LDL.LU R9, [R1+0x3870] ;  /* 0x0038700001097983 */ /* 0x000ea80000300800 */
[----:B------:R0:W-:Y:S04]  /*a9180*/  STL.64 [R1+0xf40], R26 ;  /* 0x000f401a01007387 */ /* 0x0001e80000100a00 */
[----:B0-----:R-:W2:Y:S01]  /*a9190*/  LDL.LU.64 R26, [R1+0x3868] ;  /* 0x00386800011a7983 */ /* 0x001ea20000300a00 */
[----:B----4-:R-:W-:-:S02]  /*a91a0*/  F2FP.SATFINITE.E4M3.F32.PACK_AB_MERGE_C R23, R23, R10, RZ ;  /* 0x0000000a1717723e */ /* 0x010fc400048070ff */
[----:B------:R-:W-:Y:S02]  /*a91b0*/  IADD3 R10, P3, R11, R0, RZ ;  /* 0x000000000b0a7210 */ /* 0x000fe40007f7e0ff */
[----:B---3--:R-:W-:Y:S02]  /*a91c0*/  F2FP.SATFINITE.E4M3.F32.PACK_AB_MERGE_C R25, R25, R16, RZ ;  /* 0x000000101919723e */ /* 0x008fe400048070ff */
[----:B--2---:R-:W-:Y:S02]  /*a91d0*/  F2FP.SATFINITE.E4M3.F32.PACK_AB_MERGE_C R27, R27, R12, RZ ;  /* 0x0000000c1b1b723e */ /* 0x004fe400048070ff */
[----:B------:R-:W-:Y:S02]  /*a91e0*/  SHF.R.S32.HI R12, RZ, 0x1f, R11 ;  /* 0x0000001fff0c7819 */ /* 0x000fe4000001140b */
[----:B------:R-:W-:Y:S02]  /*a91f0*/  F2FP.SATFINITE.E4M3.F32.PACK_AB_MERGE_C R28, R28, R26, RZ ;  /* 0x0000001a1c1c723e */ /* 0x000fe400048070ff */
[----:B------:R-:W2:Y:S01]  /*a9200*/  LDL.LU R26, [R1+0x3860] ;  /* 0x00386000011a7983 */ /* 0x000ea20000300800 */
[----:B------:R-:W-:-:S05]  /*a9210*/  IMAD.X R11, R12, 0x1, R2, P3 ;  /* 0x000000010c0b7824 */ /* 0x000fca00018e0602 */
[----:B------:R0:W-:Y:S04]  /*a9220*/  STL.64 [R1+0xf38], R10 ;  /* 0x000f380a01007387 */ /* 0x0001e80000100a00 */
[----:B0-----:R-:W3:Y:S04]  /*a9230*/  LDL.LU.64 R10, [R1+0x3858] ;  /* 0x00385800010a7983 */ /* 0x001ee80000300a00 */
[----:B------:R0:W-:Y:S04]  /*a9240*/  STL [R1+0x3824], R2 ;  /* 0x0038240201007387 */ /* 0x0001e80000100800 */
[----:B0-----:R-:W4:Y:S04]  /*a9250*/  LDL.LU R2, [R1+0x10e8] ;  /* 0x0010e80001027983 */ /* 0x001f280000300800 */
[----:B------:R0:W-:Y:S04]  /*a9260*/  STL [R1+0x3838], R25 ;  /* 0x0038381901007387 */ /* 0x0001e80000100800 */
[----:B0-----:R-:W2:Y:S01]  /*a9270*/  LDL.LU R25, [R1+0x120] ;  /* 0x0001200001197983 */ /* 0x001ea20000300800 */
[----:B------:R-:W-:-:S03]  /*a9280*/  F2FP.SATFINITE.E4M3.F32.PACK_AB_MERGE_C R18, R18, R17, RZ ;  /* 0x000000111212723e */ /* 0x000fc600048070ff */
[----:B------:R-:W-:Y:S01]  /*a9290*/  STL [R1+0x3828], R3 ;  /* 0x0038280301007387 */ /* 0x000fe20000100800 */
[----:B--2---:R-:W-:-:S05]  /*a92a0*/  IADD3 R16, P3, R25, R3, RZ ;  /* 0x0000000319107210 */ /* 0x004fca0007f7e0ff */
[----:B------:R-:W-:-:S05]  /*a92b0*/  IMAD.X R17, R12, 0x1, R4, P3 ;  /* 0x000000010c117824 */ /* 0x000fca00018e0604 */
[----:B------:R0:W-:Y:S04]  /*a92c0*/  STL.64 [R1+0xf30], R16 ;  /* 0x000f301001007387 */ /* 0x0001e80000100a00 */
[----:B0-----:R-:W2:Y:S01]  /*a92d0*/  LDL.LU.64 R16, [R1+0x3850] ;  /* 0x0038500001107983 */ /* 0x001ea20000300a00 */
[----:B----4-:R-:W-:Y:S02]  /*a92e0*/  F2FP.SATFINITE.E4M3.F32.PACK_AB_MERGE_C R13, R13, R2, RZ ;  /* 0x000000020d0d723e */ /* 0x010fe400048070ff */
[----:B--2---:R-:W-:Y:S02]  /*a92f0*/  LOP3.LUT R2, R16, 0xffff, RZ, 0xc0, !PT ;  /* 0x0000ffff10027812 */ /* 0x004fe400078ec0ff */
[----:B------:R-:W-:Y:S01]  /*a9300*/  LOP3.LUT R17, R17, 0xffff, RZ, 0xc0, !PT ;  /* 0x0000ffff11117812 */ /* 0x000fe200078ec0ff */
[----:B------:R-:W2:Y:S03]  /*a9310*/  LDL.LU R16, [R1+0x3848] ;  /* 0x0038480001107983 */ /* 0x000ea60000300800 */
[----:B------:R-:W-:Y:S01]  /*a9320*/  PRMT R3, R17, 0x3340, R0 ;  /* 0x0000334011037816 */ /* 0x000fe20000000000 */
[----:B------:R-:W-:Y:S04]  /*a9330*/  STL [R1+0x54], R2 ;  /* 0x0000540201007387 */ /* 0x000fe80000100800 */
[----:B------:R0:W-:Y:S04]  /*a9340*/  STL [R1+0x37c0], R17 ;  /* 0x0037c01101007387 */ /* 0x0001e80000100800 */
[----:B0-----:R-:W4:Y:S01]  /*a9350*/  LDL.LU R17, [R1+0x54] ;  /* 0x0000540001117983 */ /* 0x001f220000300800 */
[----:B------:R-:W-:-:S02]  /*a9360*/  LOP3.LUT R26, R26, 0xffff, RZ, 0xc0, !PT ;  /* 0x0000ffff1a1a7812 */ /* 0x000fc400078ec0ff */
[----:B------:R-:W-:Y:S02]  /*a9370*/  LOP3.LUT R24, R24, 0xffff, RZ, 0xc0, !PT ;  /* 0x0000ffff18187812 */ /* 0x000fe400078ec0ff */
[----:B------:R-:W-:Y:S02]  /*a9380*/  LOP3.LUT R15, R15, 0xffff, RZ, 0xc0, !PT ;  /* 0x0000ffff0f0f7812 */ /* 0x000fe400078ec0ff */
[----:B------:R-:W-:Y:S02]  /*a9390*/  PRMT R2, R26, 0x3340, R24 ;  /* 0x000033401a027816 */ /* 0x000fe40000000018 */
[----:B------:R-:W-:Y:S01]  /*a93a0*/  LOP3.LUT R14, R14, 0xffff, RZ, 0xc0, !PT ;  /* 0x0000ffff0e0e7812 */ /* 0x000fe200078ec0ff */
[----:B------:R0:W-:Y:S01]  /*a93b0*/  STL.64 [R1+0x3840], R26 ;  /* 0x0038401a01007387 */ /* 0x0001e20000100a00 */
[----:B------:R-:W-:-:S03]  /*a93c0*/  PRMT R3, R2, 0x5410, R3 ;  /* 0x0000541002037816 */ /* 0x000fc60000000003 */
[----:B------:R1:W-:Y:S01]  /*a93d0*/  STL [R1+0x37e8], R15 ;  /* 0x0037e80f01007387 */ /* 0x0003e20000100800 */
[----:B---3--:R-:W-:Y:S02]  /*a93e0*/  LOP3.LUT R11, R11, 0xffff, RZ, 0xc0, !PT ;  /* 0x0000ffff0b0b7812 */ /* 0x008fe400078ec0ff */
[----:B------:R-:W-:Y:S02]  /*a93f0*/  LOP3.LUT R28, R28, 0xffff, RZ, 0xc0, !PT ;  /* 0x0000ffff1c1c7812 */ /* 0x000fe400078ec0ff */
[----:B0-----:R-:W-:Y:S02]  /*a9400*/  PRMT R26, R15, 0x3340, R0 ;  /* 0x000033400f1a7816 */ /* 0x001fe40000000000 */
[----:B-1----:R-:W-:Y:S02]  /*a9410*/  LOP3.LUT R15, R29, 0xffff, RZ, 0xc0, !PT ;  /* 0x0000ffff1d0f7812 */ /* 0x002fe400078ec0ff */
[----:B------:R-:W-:Y:S02]  /*a9420*/  LOP3.LUT R9, R9, 0xffff, RZ, 0xc0, !PT ;  /* 0x0000ffff09097812 */ /* 0x000fe400078ec0ff */
[----:B------:R-:W-:-:S02]  /*a9430*/  LOP3.LUT R23, R23, 0xffff, RZ, 0xc0, !PT ;  /* 0x0000ffff17177812 */ /* 0x000fc400078ec0ff */
[----:B------:R-:W-:Y:S02]  /*a9440*/  LOP3.LUT R22, R22, 0xffff, RZ, 0xc0, !PT ;  /* 0x0000ffff16167812 */ /* 0x000fe400078ec0ff */
[----:B----4-:R-:W-:Y:S01]  /*a9450*/  PRMT R2, R17, 0x3340, R14 ;  /* 0x0000334011027816 */ /* 0x010fe2000000000e */
[----:B--2---:R0:W-:Y:S03]  /*a9460*/  STL.64 [R1+0x3830], R16 ;  /* 0x0038301001007387 */ /* 0x0041e60000100a00 */
[----:B------:R-:W-:Y:S01]  /*a9470*/  PRMT R2, R2, 0x5410, R26 ;  /* 0x0000541002027816 */ /* 0x000fe2000000001a */
[----:B------:R1:W-:Y:S01]  /*a9480*/  STL [R1+0x40], R15 ;  /* 0x0000400f01007387 */ /* 0x0003e20000100800 */
[----:B------:R-:W-:Y:S02]  /*a9490*/  IADD3 R26, P3, R25, R5, RZ ;  /* 0x00000005191a7210 */ /* 0x000fe40007f7e0ff */
[----:B0-----:R-:W-:-:S02]  /*a94a0*/  PRMT R16, R28, 0x3340, R0 ;  /* 0x000033401c107816 */ /* 0x001fc40000000000 */
[----:B-1----:R-:W-:Y:S01]  /*a94b0*/  PRMT R15, R11, 0x3340, R15 ;  /* 0x000033400b0f7816 */ /* 0x002fe2000000000f */
[----:B------:R-:W-:-:S03]  /*a94c0*/  IMAD.X R27, R12, 0x1, R7, P3 ;  /* 0x000000010c1b7824 */ /* 0x000fc600018e0607 */
[----:B------:R-:W-:Y:S02]  /*a94d0*/  PRMT R29, R15, 0x5410, R16 ;  /* 0x000054100f1d7816 */ /* 0x000fe40000000010 */
[----:B------:R-:W-:Y:S02]  /*a94e0*/  PRMT R16, R23, 0x3340, R0 ;  /* 0x0000334017107816 */ /* 0x000fe40000000000 */
[----:B------:R-:W-:Y:S01]  /*a94f0*/  PRMT R15, R9, 0x3340, R22 ;  /* 0x00003340090f7816 */ /* 0x000fe20000000016 */
[----:B------:R-:W-:Y:S03]  /*a9500*/  STL [R1+0x37ec], R28 ;  /* 0x0037ec1c01007387 */ /* 0x000fe60000100800 */
[----:B------:R-:W-:Y:S01]  /*a9510*/  PRMT R15, R15, 0x5410, R16 ;  /* 0x000054100f0f7816 */ /* 0x000fe20000000010 */
[----:B------:R0:W-:Y:S01]  /*a9520*/  STL.64 [R1+0xf28], R26 ;  /* 0x000f281a01007387 */ /* 0x0001e20000100a00 */
[----:B------:R-:W-:-:S03]  /*a9530*/  IADD3 R16, P3, R25, R6, RZ ;  /* 0x0000000619107210 */ /* 0x000fc60007f7e0ff */
[----:B0-----:R-:W2:Y:S04]  /*a9540*/  LDL.LU.64 R26, [R1+0x3840] ;  /* 0x00384000011a7983 */ /* 0x001ea80000300a00 */
[----:B------:R-:W3:Y:S04]  /*a9550*/  LDL.LU R25, [R1+0x3838] ;  /* 0x0038380001197983 */ /* 0x000ee80000300800 */
[----:B------:R0:W-:Y:S04]  /*a9560*/  STL.64 [R1+0x3818], R6 ;  /* 0x0038180601007387 */ /* 0x0001e80000100a00 */
[----:B------:R1:W-:Y:S01]  /*a9570*/  STL [R1+0xf20], R16 ;  /* 0x000f201001007387 */ /* 0x0003e20000100800 */
[----:B0-----:R-:W-:-:S02]  /*a9580*/  IMAD.MOV.U32 R6, RZ, RZ, R16 ;  /* 0x000000ffff067224 */ /* 0x001fc400078e0010 */
[----:B------:R-:W-:Y:S02]  /*a9590*/  IMAD.MOV.U32 R7, RZ, RZ, R17 ;  /* 0x000000ffff077224 */ /* 0x000fe400078e0011 */
[----:B-1----:R-:W4:Y:S01]  /*a95a0*/  LDL.LU.64 R16, [R1+0x3830] ;  /* 0x0038300001107983 */ /* 0x002f220000300a00 */
[----:B------:R-:W-:Y:S01]  /*a95b0*/  IMAD.MOV.U32 R7, RZ, RZ, R12 ;  /* 0x000000ffff077224 */ /* 0x000fe200078e000c */
[----:B------:R-:W-:-:S03]  /*a95c0*/  LOP3.LUT R18, R18, 0xffff, RZ, 0xc0, !PT ;  /* 0x0000ffff12127812 */ /* 0x000fc600078ec0ff */
[----:B------:R-:W-:Y:S01]  /*a95d0*/  IMAD.X R7, R7, 0x1, R8, P3 ;  /* 0x0000000107077824 */ /* 0x000fe200018e0608 */
[----:B------:R-:W-:Y:S01]  /*a95e0*/  STL.64 [R1+0x3810], R4 ;  /* 0x0038100401007387 */ /* 0x000fe20000100a00 */
[----:B------:R-:W-:-:S03]  /*a95f0*/  LOP3.LUT R13, R13, 0xffff, RZ, 0xc0, !PT ;  /* 0x0000ffff0d0d7812 */ /* 0x000fc600078ec0ff */
[----:B------:R-:W4:Y:S01]  /*a9600*/  LDL.LU R28, [R1+0xa8] ;  /* 0x0000a800011c7983 */ /* 0x000f220000300800 */
[----:B------:R-:W-:-:S03]  /*a9610*/  PRMT R6, R29, 0x4210, R18 ;  /* 0x000042101d067816 */ /* 0x000fc60000000012 */
[----:B------:R-:W4:Y:S04]  /*a9620*/  LDL.LU R12, [R1+0xa0] ;  /* 0x0000a000010c7983 */ /* 0x000f280000300800 */
[----:B------:R0:W-:Y:S02]  /*a9630*/  STL [R1+0xf24], R7 ;  /* 0x000f240701007387 */ /* 0x0001e40000100800 */
[----:B0-----:R-:W-:Y:S02]  /*a9640*/  PRMT R7, R15, 0x4210, R13 ;  /* 0x000042100f077816 */ /* 0x001fe4000000000d */
[----:B--2---:R-:W-:Y:S02]  /*a9650*/  LOP3.LUT R27, R27, 0xffff, RZ, 0xc0, !PT ;  /* 0x0000ffff1b1b7812 */ /* 0x004fe400078ec0ff */
[----:B---3--:R-:W-:-:S02]  /*a9660*/  LOP3.LUT R25, R25, 0xffff, RZ, 0xc0, !PT ;  /* 0x0000ffff19197812 */ /* 0x008fc400078ec0ff */
[----:B------:R-:W-:Y:S02]  /*a9670*/  PRMT R4, R3, 0x4210, R27 ;  /* 0x0000421003047816 */ /* 0x000fe4000000001b */
[----:B------:R-:W-:Y:S01]  /*a9680*/  PRMT R5, R2, 0x4210, R25 ;  /* 0x0000421002057816 */ /* 0x000fe20000000019 */
[----:B------:R-:W2:Y:S04]  /*a9690*/  LDL.LU R3, [R1+0x3828] ;  /* 0x0038280001037983 */ /* 0x000ea80000300800 */
[----:B------:R-:W3:Y:S04]  /*a96a0*/  LDL.LU R2, [R1+0x3824] ;  /* 0x0038240001027983 */ /* 0x000ee80000300800 */
[----:B------:R-:W2:Y:S04]  /*a96b0*/  LDL.LU R29, [R1+0x3820] ;  /* 0x00382000011d7983 */ /* 0x000ea80000300800 */
[----:B----4-:R0:W-:Y:S04]  /*a96c0*/  STSM.16.M88.4 [R16+0x200], R4 ;  /* 0x0002000410007844 */ /* 0x0101e80000000200 */
[----:B0-----:R-:W4:Y:S04]  /*a96d0*/  LDL.LU.64 R6, [R1+0x3818] ;  /* 0x0038180001067983 */ /* 0x001f280000300a00 */
[----:B------:R-:W4:Y:S04]  /*a96e0*/  LDL.LU.64 R4, [R1+0x3810] ;  /* 0x0038100001047983 */ /* 0x000f280000300a00 */
[----:B------:R-:W4:Y:S04]  /*a96f0*/  LDL.LU R15, [R1+0xb0] ;  /* 0x0000b000010f7983 */ /* 0x000f280000300800 */
[----:B------:R-:W-:Y:S04]  /*a9700*/  STL.64 [R1+0x3808], R16 ;  /* 0x0038081001007387 */ /* 0x000fe80000100a00 */
[----:B------:R0:W-:Y:S04]  /*a9710*/  STL [R1+0x3800], R14 ;  /* 0x0038000e01007387 */ /* 0x0001e80000100800 */
[----:B0-----:R-:W4:Y:S04]  /*a9720*/  LDL.LU R14, [R1+0xb8] ;  /* 0x0000b800010e7983 */ /* 0x001f280000300800 */
[----:B------:R0:W-:Y:S04]  /*a9730*/  STL [R1+0x37fc], R11 ;  /* 0x0037fc0b01007387 */ /* 0x0001e80000100800 */
[----:B0-----:R-:W4:Y:S04]  /*a9740*/  LDL.LU R11, [R1+0xd4] ;  /* 0x0000d400010b7983 */ /* 0x001f280000300800 */
[----:B------:R-:W-:Y:S04]  /*a9750*/  STL [R1+0x37f8], R13 ;  /* 0x0037f80d01007387 */ /* 0x000fe80000100800 */
[----:B------:R-:W-:Y:S04]  /*a9760*/  STL [R1+0x37f4], R9 ;  /* 0x0037f40901007387 */ /* 0x000fe80000100800 */
[----:B------:R0:W-:Y:S04]  /*a9770*/  STL.64 [R1+0x37d0], R26 ;  /* 0x0037d01a01007387 */ /* 0x0001e80000100a00 */
[----:B0-----:R-:W3:Y:S04]  /*a9780*/  LDL.LU R26, [R1+0x124] ;  /* 0x00012400011a7983 */ /* 0x001ee80000300800 */
[----:B------:R-:W-:Y:S04]  /*a9790*/  STL.64 [R1+0x37c8], R24 ;  /* 0x0037c81801007387 */ /* 0x000fe80000100a00 */
[----:B------:R-:W-:Y:S01]  /*a97a0*/  STL.64 [R1+0x37b0], R22 ;  /* 0x0037b01601007387 */ /* 0x000fe20000100a00 */
[----:B------:R-:W-:Y:S01]  /*a97b0*/  BAR.SYNC.DEFER_BLOCKING 0x0 ;  /* 0x0000000000007b1d */ /* 0x000fe20000010000 */
[----:B---3--:R-:W-:-:S02]  /*a97c0*/  SHF.R.S32.HI R27, RZ, 0x1f, R26 ;  /* 0x0000001fff1b7819 */ /* 0x008fc4000001141a */
[----:B------:R-:W-:-:S05]  /*a97d0*/  IADD3 R16, P3, R26, R0, RZ ;  /* 0x000000001a107210 */ /* 0x000fca0007f7e0ff */
[----:B------:R-:W-:-:S05]  /*a97e0*/  IMAD.X R17, R27, 0x1, R2, P3 ;  /* 0x000000011b117824 */ /* 0x000fca00018e0602 */
[----:B------:R0:W-:Y:S04]  /*a97f0*/  STL.64 [R1+0xf18], R16 ;  /* 0x000f181001007387 */ /* 0x0001e80000100a00 */
[----:B------:R-:W3:Y:S04]  /*a9800*/  LDL.LU R9, [R1+0xd0] ;  /* 0x0000d00001097983 */ /* 0x000ee80000300800 */
[----:B------:R-:W3:Y:S01]  /*a9810*/  LDL.LU R13, [R1+0xb4] ;  /* 0x0000b400010d7983 */ /* 0x000ee20000300800 */
[----:B0-----:R-:W-:Y:S02]  /*a9820*/  SHF.R.U32.HI R16, RZ, 0x8, R12 ;  /* 0x00000008ff107819 */ /* 0x001fe4000001160c */
[----:B------:R-:W-:-:S02]  /*a9830*/  SHF.R.U32.HI R17, RZ, 0x8, R28 ;  /* 0x00000008ff117819 */ /* 0x000fc4000001161c */
[----:B------:R-:W-:Y:S02]  /*a9840*/  LOP3.LUT R23, R16, 0xffff, RZ, 0xc0, !PT ;  /* 0x0000ffff10177812 */ /* 0x000fe400078ec0ff */
[----:B------:R-:W-:Y:S01]  /*a9850*/  LOP3.LUT R22, R17, 0xffff, RZ, 0xc0, !PT ;  /* 0x0000ffff11167812 */ /* 0x000fe200078ec0ff */
[----:B------:R-:W3:Y:S01]  /*a9860*/  LDL.LU R16, [R1+0xbc] ;  /* 0x0000bc0001107983 */ /* 0x000ee20000300800 */
[----:B--2---:R-:W-:-:S03]  /*a9870*/  SHF.R.U32.HI R12, RZ, 0x8, R29 ;  /* 0x00000008ff0c7819 */ /* 0x004fc6000001161d */
[----:B------:R-:W2:Y:S01]  /*a9880*/  LDL.LU R17, [R1+0xd8] ;  /* 0x0000d80001117983 */ /* 0x000ea20000300800 */
[----:B------:R-:W-:-:S03]  /*a9890*/  LOP3.LUT R12, R12, 0xffff, RZ, 0xc0, !PT ;  /* 0x0000ffff0c0c7812 */ /* 0x000fc600078ec0ff */
[----:B------:R-:W2:Y:S01]  /*a98a0*/  LDL.LU R28, [R1+0xac] ;  /* 0x0000ac00011c7983 */ /* 0x000ea20000300800 */
[----:B------:R-:W-:-:S03]  /*a98b0*/  PRMT R29, R12, 0x3340, R0 ;  /* 0x000033400c1d7816 */ /* 0x000fc60000000000 */
[----:B------:R-:W2:Y:S01]  /*a98c0*/  LDL.LU R12, [R1+0x128] ;  /* 0x00012800010c7983 */ /* 0x000ea20000300800 */
[----:B------:R-:W-:-:S05]  /*a98d0*/  IADD3 R24, P3, R26, R3, RZ ;  /* 0x000000031a187210 */ /* 0x000fca0007f7e0ff */
[----:B----4-:R-:W-:Y:S01]  /*a98e0*/  IMAD.X R25, R27, 0x1, R4, P3 ;  /* 0x000000011b197824 */ /* 0x010fe200018e0604 */
[----:B------:R-:W-:-:S04]  /*a98f0*/  SHF.R.U32.HI R15, RZ, 0x8, R15 ;  /* 0x00000008ff0f7819 */ /* 0x000fc8000001160f */
[----:B------:R0:W-:Y:S01]  /*a9900*/  STL.64 [R1+0xf10], R24 ;  /* 0x000f101801007387 */ /* 0x0001e20000100a00 */
[----:B------:R-:W-:Y:S02]  /*a9910*/  PRMT R22, R22, 0x3340, R23 ;  /* 0x0000334016167816 */ /* 0x000fe40000000017 */
[----:B------:R-:W-:Y:S02]  /*a9920*/  SHF.R.U32.HI R11, RZ, 0x8, R11 ;  /* 0x00000008ff0b7819 */ /* 0x000fe4000001160b */
[----:B0-----:R-:W-:Y:S02]  /*a9930*/  IADD3 R24, P3, R26, R5, RZ ;  /* 0x000000051a187210 */ /* 0x001fe40007f7e0ff */
[----:B------:R-:W-:Y:S02]  /*a9940*/  LOP3.LUT R23, R15, 0xffff, RZ, 0xc0, !PT ;  /* 0x0000ffff0f177812 */ /* 0x000fe400078ec0ff */
[----:B------:R-:W4:Y:S01]  /*a9950*/  LDL.LU R15, [R1+0xdc] ;  /* 0x0000dc00010f7983 */ /* 0x000f220000300800 */
[----:B------:R-:W-:Y:S01]  /*a9960*/  IMAD.X R25, R27, 0x1, R7, P3 ;  /* 0x000000011b197824 */ /* 0x000fe200018e0607 */
[----:B------:R-:W-:-:S04]  /*a9970*/  LOP3.LUT R11, R11, 0xffff, RZ, 0xc0, !PT ;  /* 0x0000ffff0b0b7812 */ /* 0x000fc800078ec0ff */
[----:B------:R0:W-:Y:S01]  /*a9980*/  STL.64 [R1+0xf08], R24 ;  /* 0x000f081801007387 */ /* 0x0001e20000100a00 */
[----:B------:R-:W-:Y:S02]  /*a9990*/  PRMT R11, R11, 0x3340, R23 ;  /* 0x000033400b0b7816 */ /* 0x000fe40000000017 */
[----:B0-----:R-:W-:-:S05]  /*a99a0*/  IADD3 R24, P3, R26, R6, RZ ;  /* 0x000000061a187210 */ /* 0x001fca0007f7e0ff */
[----:B------:R-:W-:-:S05]  /*a99b0*/  IMAD.X R25, R27, 0x1, R8, P3 ;  /* 0x000000011b197824 */ /* 0x000fca00018e0608 */
[----:B------:R0:W-:Y:S04]  /*a99c0*/  STL.64 [R1+0xf00], R24 ;  /* 0x000f001801007387 */ /* 0x0001e80000100a00 */
[----:B0-----:R-:W4:Y:S04]  /*a99d0*/  LDL.LU R24, [R1+0xfc] ;  /* 0x0000fc0001187983 */ /* 0x001f280000300800 */
[----:B------:R-:W4:Y:S04]  /*a99e0*/  LDL.LU R25, [R1+0xf8] ;  /* 0x0000f80001197983 */ /* 0x000f280000300800 */
[----:B------:R-:W4:Y:S04]  /*a99f0*/  LDL.LU R26, [R1+0xf4] ;  /* 0x0000f400011a7983 */ /* 0x000f280000300800 */
[----:B------:R-:W4:Y:S01]  /*a9a00*/  LDL.LU R27, [R1+0xf0] ;  /* 0x0000f000011b7983 */ /* 0x000f220000300800 */
[----:B---3--:R-:W-:-:S02]  /*a9a10*/  SHF.R.U32.HI R9, RZ, 0x8, R9 ;  /* 0x00000008ff097819 */ /* 0x008fc40000011609 */
[----:B------:R-:W-:Y:S02]  /*a9a20*/  SHF.R.U32.HI R13, RZ, 0x8, R13 ;  /* 0x00000008ff0d7819 */ /* 0x000fe4000001160d */
[----:B------:R-:W-:Y:S02]  /*a9a30*/  LOP3.LUT R9, R9, 0xffff, RZ, 0xc0, !PT ;  /* 0x0000ffff09097812 */ /* 0x000fe400078ec0ff */
[----:B------:R-:W-:-:S04]  /*a9a40*/  LOP3.LUT R13, R13, 0xffff, RZ, 0xc0, !PT ;  /* 0x0000ffff0d0d7812 */ /* 0x000fc800078ec0ff */
[----:B------:R-:W-:Y:S02]  /*a9a50*/  PRMT R9, R9, 0x3340, R13 ;  /* 0x0000334009097816 */ /* 0x000fe4000000000d */
[----:B------:R-:W-:Y:S02]  /*a9a60*/  SHF.R.U32.HI R16, RZ, 0x8, R16 ;  /* 0x00000008ff107819 */ /* 0x000fe40000011610 */
[----:B--2---:R-:W-:Y:S02]  /*a9a70*/  SHF.R.U32.HI R13, RZ, 0x8, R17 ;  /* 0x00000008ff0d7819 */ /* 0x004fe40000011611 */
[----:B------:R-:W-:Y:S02]  /*a9a80*/  SHF.R.U32.HI R17, RZ, 0x8, R28 ;  /* 0x00000008ff117819 */ /* 0x000fe4000001161c */
[----:B------:R-:W-:Y:S02]  /*a9a90*/  LOP3.LUT R16, R16, 0xffff, RZ, 0xc0, !PT ;  /* 0x0000ffff10107812 */ /* 0x000fe400078ec0ff */
[----:B------:R-:W-:-:S02]  /*a9aa0*/  LOP3.LUT R17, R17, 0xffff, RZ, 0xc0, !PT ;  /* 0x0000ffff11117812 */ /* 0x000fc400078ec0ff */
[----:B------:R-:W-:Y:S02]  /*a9ab0*/  SHF.R.S32.HI R28, RZ, 0x1f, R12 ;  /* 0x0000001fff1c7819 */ /* 0x000fe4000001140c */
[----:B------:R-:W-:Y:S02]  /*a9ac0*/  PRMT R23, R16, 0x3340, R17 ;  /* 0x0000334010177816 */ /* 0x000fe40000000011 */
[----:B------:R-:W-:-:S05]  /*a9ad0*/  IADD3 R16, P3, R12, R0, RZ ;  /* 0x000000000c107210 */ /* 0x000fca0007f7e0ff */
[----:B------:R-:W-:-:S05]  /*a9ae0*/  IMAD.X R17, R28, 0x1, R2, P3 ;  /* 0x000000011c117824 */ /* 0x000fca00018e0602 */
[----:B------:R0:W-:Y:S04]  /*a9af0*/  STL.64 [R1+0xee8], R16 ;  /* 0x000ee81001007387 */ /* 0x0001e80000100a00 */
[----:B0-----:R-:W2:Y:S01]  /*a9b00*/  LDL.LU.64 R16, [R1+0x3808] ;  /* 0x0038080001107983 */ /* 0x001ea20000300a00 */
[----:B------:R-:W-:-:S03]  /*a9b10*/  SHF.R.U32.HI R14, RZ, 0x8, R14 ;  /* 0x00000008ff0e7819 */ /* 0x000fc6000001160e */
[----:B------:R-:W-:Y:S01]  /*a9b20*/  STL.64 [R1+0x37e0], R18 ;  /* 0x0037e01201007387 */ /* 0x000fe20000100a00 */
[----:B------:R-:W-:Y:S02]  /*a9b30*/  LOP3.LUT R14, R14, 0xffff, RZ, 0xc0, !PT ;  /* 0x0000ffff0e0e7812 */ /* 0x000fe400078ec0ff */
[----:B------:R-:W-:Y:S02]  /*a9b40*/  LOP3.LUT R13, R13, 0xffff, RZ, 0xc0, !PT ;  /* 0x0000ffff0d0d7812 */ /* 0x000fe400078ec0ff */
[--C-:B------:R-:W-:Y:S02]  /*a9b50*/  PRMT R14, R14, 0x3340, R0.reuse ;  /* 0x000033400e0e7816 */ /* 0x100fe40000000000 */
[----:B------:R-:W-:Y:S02]  /*a9b60*/  PRMT R13, R13, 0x3340, R0 ;  /* 0x000033400d0d7816 */ /* 0x000fe40000000000 */
[----:B------:R-:W-:Y:S01]  /*a9b70*/  PRMT R22, R22, 0x5410, R29 ;  /* 0x0000541016167816 */ /* 0x000fe2000000001d */
[----:B--2---:R0:W-:Y:S04]  /*a9b80*/  STL.64 [R1+0x37d8], R16 ;  /* 0x0037d81001007387 */ /* 0x0041e80000100a00 */
[----:B------:R-:W2:Y:S01]  /*a9b90*/  LDL.LU R29, [R1+0x12c] ;  /* 0x00012c00011d7983 */ /* 0x000ea20000300800 */
[----:B0-----:R-:W-:-:S05]  /*a9ba0*/  IADD3 R16, P3, R12, R3, RZ ;  /* 0x000000030c107210 */ /* 0x001fca0007f7e0ff */
[----:B------:R-:W-:Y:S01]  /*a9bb0*/  IMAD.X R17, R28, 0x1, R4, P3 ;  /* 0x000000011c117824 */ /* 0x000fe200018e0604 */
[----:B------:R-:W-:-:S04]  /*a9bc0*/  IADD3 R18, P3, R12, R5, RZ ;  /* 0x000000050c127210 */ /* 0x000fc80007f7e0ff */
[----:B------:R0:W-:Y:S01]  /*a9bd0*/  STL.64 [R1+0xee0], R16 ;  /* 0x000ee01001007387 */ /* 0x0001e20000100a00 */
[----:B------:R-:W-:Y:S01]  /*a9be0*/  IMAD.X R19, R28, 0x1, R7, P3 ;  /* 0x000000011c137824 */ /* 0x000fe200018e0607 */
[----:B0-----:R-:W-:Y:S02]  /*a9bf0*/  PRMT R17, R11, 0x5410, R14 ;  /* 0x000054100b117816 */ /* 0x001fe4000000000e */
[----:B------:R-:W3:Y:S01]  /*a9c00*/  LDL.LU R14, [R1+0x3800] ;  /* 0x00380000010e7983 */ /* 0x000ee20000300800 */
[----:B------:R-:W-:-:S03]  /*a9c10*/  PRMT R16, R9, 0x5410, R13 ;  /* 0x0000541009107816 */ /* 0x000fc6000000000d */
[----:B------:R-:W3:Y:S04]  /*a9c20*/  LDL.LU R11, [R1+0x37fc] ;  /* 0x0037fc00010b7983 */ /* 0x000ee80000300800 */
[----:B------:R-:W3:Y:S04]  /*a9c30*/  LDL.LU R13, [R1+0x37f8] ;  /* 0x0037f800010d7983 */ /* 0x000ee80000300800 */
[----:B------:R-:W3:Y:S04]  /*a9c40*/  LDL.LU R9, [R1+0x37f4] ;  /* 0x0037f40001097983 */ /* 0x000ee80000300800 */
[----:B------:R0:W-:Y:S02]  /*a9c50*/  STL.64 [R1+0xef8], R18 ;  /* 0x000ef81201007387 */ /* 0x0001e40000100a00 */
[----:B0-----:R-:W-:-:S02]  /*a9c60*/  IADD3 R18, P3, R12, R6, RZ ;  /* 0x000000060c127210 */ /* 0x001fc40007f7e0ff */
[----:B------:R-:W2:Y:S01]  /*a9c70*/  LDL.LU R12, [R1+0x37f0] ;  /* 0x0037f000010c7983 */ /* 0x000ea20000300800 */
[----:B----4-:R-:W-:-:S04]  /*a9c80*/  SHF.R.U32.HI R15, RZ, 0x8, R15 ;  /* 0x00000008ff0f7819 */ /* 0x010fc8000001160f */
[----:B------:R-:W-:Y:S01]  /*a9c90*/  LOP3.LUT R15, R15, 0xffff, RZ, 0xc0, !PT ;  /* 0x0000ffff0f0f7812 */ /* 0x000fe200078ec0ff */
[----:B------:R-:W-:-:S03]  /*a9ca0*/  IMAD.X R19, R28, 0x1, R8, P3 ;  /* 0x000000011c137824 */ /* 0x000fc600018e0608 */
[----:B------:R-:W-:Y:S01]  /*a9cb0*/  PRMT R15, R15, 0x3340, R0 ;  /* 0x000033400f0f7816 */ /* 0x000fe20000000000 */
[----:B------:R0:W-:Y:S01]  /*a9cc0*/  STL.64 [R1+0x37b8], R6 ;  /* 0x0037b80601007387 */ /* 0x0001e20000100a00 */
[----:B------:R-:W-:-:S03]  /*a9cd0*/  PRMT R25, R17, 0x5210, R25 ;  /* 0x0000521011197816 */ /* 0x000fc60000000019 */
[----:B------:R-:W4:Y:S01]  /*a9ce0*/  LDL.LU R28, [R1+0x37ec] ;  /* 0x0037ec00011c7983 */ /* 0x000f220000300800 */
[----:B------:R-:W-:Y:S02]  /*a9cf0*/  PRMT R26, R16, 0x5210, R26 ;  /* 0x00005210101a7816 */ /* 0x000fe4000000001a */
[----:B0-----:R-:W-:Y:S02]  /*a9d00*/  PRMT R6, R23, 0x5410, R15 ;  /* 0x0000541017067816 */ /* 0x001fe4000000000f */
[----:B------:R-:W3:Y:S04]  /*a9d10*/  LDL.LU R15, [R1+0x37e8] ;  /* 0x0037e800010f7983 */ /* 0x000ee80000300800 */
[----:B------:R-:W-:Y:S04]  /*a9d20*/  STL.64 [R1+0xef0], R18 ;  /* 0x000ef01201007387 */ /* 0x000fe80000100a00 */
[----:B--2---:R-:W0:Y:S04]  /*a9d30*/  LDS.128 R16, [R12] ;  /* 0x000000000c107984 */ /* 0x004e280000000c00 */
[----:B0-----:R-:W-:Y:S04]  /*a9d40*/  STL.64 [R1+0x370], R16 ;  /* 0x0003701001007387 */ /* 0x001fe80000100a00 */
[----:B------:R-:W-:Y:S04]  /*a9d50*/  STL.64 [R1+0x378], R18 ;  /* 0x0003781201007387 */ /* 0x000fe80000100a00 */
[----:B------:R-:W0:Y:S04]  /*a9d60*/  LDS.128 R16, [R12+0x400] ;  /* 0x000400000c107984 */ /* 0x000e280000000c00 */
[----:B0-----:R-:W-:Y:S04]  /*a9d70*/  STL.64 [R1+0x360], R16 ;  /* 0x0003601001007387 */ /* 0x001fe80000100a00 */
[----:B------:R0:W-:Y:S04]  /*a9d80*/  STL.64 [R1+0x368], R18 ;  /* 0x0003681201007387 */ /* 0x0001e80000100a00 */
[----:B0-----:R-:W2:Y:S04]  /*a9d90*/  LDL.LU.64 R18, [R1+0x37e0] ;  /* 0x0037e00001127983 */ /* 0x001ea80000300a00 */
[----:B------:R-:W4:Y:S01]  /*a9da0*/  LDL.LU.64 R16, [R1+0x37d8] ;  /* 0x0037d80001107983 */ /* 0x000f220000300a00 */
[----:B------:R-:W-:-:S02]  /*a9db0*/  PRMT R24, R22, 0x5210, R24 ;  /* 0x0000521016187816 */ /* 0x000fc40000000018 */
[----:B------:R-:W-:Y:S01]  /*a9dc0*/  PRMT R27, R6, 0x5210, R27 ;  /* 0x00005210061b7816 */ /* 0x000fe2000000001b */
[----:B------:R-:W-:Y:S06]  /*a9dd0*/  BAR.SYNC.DEFER_BLOCKING 0x0 ;  /* 0x0000000000007b1d */ /* 0x000fec0000010000 */
[----:B------:R-:W2:Y:S04]  /*a9de0*/  LDL.LU R23, [R1+0x40] ;  /* 0x0000400001177983 */ /* 0x000ea80000300800 */
[----:B------:R-:W-:Y:S04]  /*a9df0*/  STL [R1+0x3758], R12 ;  /* 0x0037580c01007387 */ /* 0x000fe80000100800 */
[----:B----4-:R0:W-:Y:S04]  /*a9e00*/  STSM.16.M88.4 [R16], R24 ;  /* 0x0000001810007844 */ /* 0x0101e80000000200 */
[----:B0-----:R-:W4:Y:S04]  /*a9e10*/  LDL.LU.64 R26, [R1+0x37d0] ;  /* 0x0037d000011a7983 */ /* 0x001f280000300a00 */
[----:B------:R-:W3:Y:S01]  /*a9e20*/  LDL.LU.64 R24, [R1+0x37c8] ;  /* 0x0037c80001187983 */ /* 0x000ee20000300a00 */
[----:B------:R-:W-:-:S03]  /*a9e30*/  SHF.R.U32.HI R12, RZ, 0x8, R17 ;  /* 0x00000008ff0c7819 */ /* 0x000fc60000011611 */
[----:B------:R0:W-:Y:S04]  /*a9e40*/  STL [R1+0x37a8], R16 ;  /* 0x0037a81001007387 */ /* 0x0001e80000100800 */
[----:B------:R-:W2:Y:S01]  /*a9e50*/  LDL.LU R17, [R1+0x37c0] ;  /* 0x0037c00001117983 */ /* 0x000ea20000300800 */
[----:B----4-:R-:W-:Y:S02]  /*a9e60*/  SHF.R.U32.HI R6, RZ, 0x8, R26 ;  /* 0x00000008ff067819 */ /* 0x010fe4000001161a */
[----:B---3--:R-:W-:Y:S02]  /*a9e70*/  SHF.R.U32.HI R7, RZ, 0x8, R24 ;  /* 0x00000008ff077819 */ /* 0x008fe40000011618 */
[----:B------:R-:W-:Y:S02]  /*a9e80*/  LOP3.LUT R6, R6, 0xffff, RZ, 0xc0, !PT ;  /* 0x0000ffff06067812 */ /* 0x000fe400078ec0ff */
[----:B------:R-:W-:-:S02]  /*a9e90*/  LOP3.LUT R7, R7, 0xffff, RZ, 0xc0, !PT ;  /* 0x0000ffff07077812 */ /* 0x000fc400078ec0ff */
[----:B------:R-:W-:Y:S02]  /*a9ea0*/  SHF.R.S32.HI R24, RZ, 0x1f, R29 ;  /* 0x0000001fff187819 */ /* 0x000fe4000001141d */
[----:B0-----:R-:W-:Y:S02]  /*a9eb0*/  PRMT R16, R6, 0x3340, R7 ;  /* 0x0000334006107816 */ /* 0x001fe40000000007 */
[----:B------:R-:W-:-:S05]  /*a9ec0*/  IADD3 R6, P3, R29, R0, RZ ;  /* 0x000000001d067210 */ /* 0x000fca0007f7e0ff */
[----:B------:R-:W-:-:S05]  /*a9ed0*/  IMAD.X R7, R24, 0x1, R2, P3 ;  /* 0x0000000118077824 */ /* 0x000fca00018e0602 */
[----:B------:R0:W-:Y:S04]  /*a9ee0*/  STL.64 [R1+0xed0], R6 ;  /* 0x000ed00601007387 */ /* 0x0001e80000100a00 */
[----:B------:R-:W3:Y:S01]  /*a9ef0*/  LDL.LU R26, [R1+0x130] ;  /* 0x00013000011a7983 */ /* 0x000ee20000300800 */
[----:B0-----:R-:W-:Y:S02]  /*a9f00*/  SHF.R.U32.HI R6, RZ, 0x8, R15 ;  /* 0x00000008ff067819 */ /* 0x001fe4000001160f */
[----:B--2---:R-:W-:Y:S02]  /*a9f10*/  SHF.R.U32.HI R7, RZ, 0x8, R17 ;  /* 0x00000008ff077819 */ /* 0x004fe40000011611 */
[----:B------:R-:W-:Y:S02]  /*a9f20*/  LOP3.LUT R6, R6, 0xffff, RZ, 0xc0, !PT ;  /* 0x0000ffff06067812 */ /* 0x000fe400078ec0ff */
[----:B------:R-:W-:-:S02]  /*a9f30*/  LOP3.LUT R7, R7, 0xffff, RZ, 0xc0, !PT ;  /* 0x0000ffff07077812 */ /* 0x000fc400078ec0ff */
[--C-:B------:R-:W-:Y:S02]  /*a9f40*/  PRMT R15, R6, 0x3340, R0.reuse ;  /* 0x00003340060f7816 */ /* 0x100fe40000000000 */
[----:B------:R-:W-:Y:S02]  /*a9f50*/  IADD3 R6, P3, R29, R3, RZ ;  /* 0x000000031d067210 */ /* 0x000fe40007f7e0ff */
[----:B------:R-:W-:-:S03]  /*a9f60*/  PRMT R17, R7, 0x3340, R0 ;  /* 0x0000334007117816 */ /* 0x000fc60000000000 */
[----:B------:R-:W-:-:S05]  /*a9f70*/  IMAD.X R7, R24, 0x1, R4, P3 ;  /* 0x0000000118077824 */ /* 0x000fca00018e0604 */
[----:B------:R0:W-:Y:S04]  /*a9f80*/  STL.64 [R1+0xea0], R6 ;  /* 0x000ea00601007387 */ /* 0x0001e80000100a00 */
[----:B0-----:R-:W2:Y:S01]  /*a9f90*/  LDL.LU.64 R6, [R1+0x37b8] ;  /* 0x0037b80001067983 */ /* 0x001ea20000300a00 */
[----:B------:R-:W-:Y:S02]  /*a9fa0*/  SHF.R.U32.HI R11, RZ, 0x8, R11 ;  /* 0x00000008ff0b7819 */ /* 0x000fe4000001160b */
[----:B------:R-:W-:Y:S02]  /*a9fb0*/  SHF.R.U32.HI R22, RZ, 0x8, R23 ;  /* 0x00000008ff167819 */ /* 0x000fe40000011617 */
[----:B------:R-:W-:Y:S02]  /*a9fc0*/  LOP3.LUT R11, R11, 0xffff, RZ, 0xc0, !PT ;  /* 0x0000ffff0b0b7812 */ /* 0x000fe400078ec0ff */
[----:B------:R-:W-:-:S04]  /*a9fd0*/  LOP3.LUT R22, R22, 0xffff, RZ, 0xc0, !PT ;  /* 0x0000ffff16167812 */ /* 0x000fc800078ec0ff */
[----:B------:R-:W-:Y:S02]  /*a9fe0*/  PRMT R11, R11, 0x3340, R22 ;  /* 0x000033400b0b7816 */ /* 0x000fe40000000016 */
[----:B------:R-:W-:-:S05]  /*a9ff0*/  IADD3 R22, P3, R29, R5, RZ ;  /* 0x000000051d167210 */ /* 0x000fca0007f7e0ff */
[----:B--2---:R-:W-:-:S05]  /*aa000*/  IMAD.X R23, R24, 0x1, R7, P3 ;  /* 0x0000000118177824 */ /* 0x004fca00018e0607 */
[----:B------:R0:W-:Y:S04]  /*aa010*/  STL.64 [R1+0xe98], R22 ;  /* 0x000e981601007387 */ /* 0x0001e80000100a00 */
[----:B0-----:R-:W2:Y:S01]  /*aa020*/  LDL.LU.64 R22, [R1+0x37b0] ;  /* 0x0037b00001167983 */ /* 0x001ea20000300a00 */
[----:B------:R-:W-:Y:S02]  /*aa030*/  SHF.R.U32.HI R14, RZ, 0x8, R14 ;  /* 0x00000008ff0e7819 */ /* 0x000fe4000001160e */
[----:B------:R-:W-:Y:S02]  /*aa040*/  LOP3.LUT R12, R12, 0xffff, RZ, 0xc0, !PT ;  /* 0x0000ffff0c0c7812 */ /* 0x000fe400078ec0ff */
[----:B------:R-:W-:-:S04]  /*aa050*/  LOP3.LUT R14, R14, 0xffff, RZ, 0xc0, !PT ;  /* 0x0000ffff0e0e7812 */ /* 0x000fc800078ec0ff */
[----:B------:R-:W-:Y:S02]  /*aa060*/  PRMT R14, R12, 0x3340, R14 ;  /* 0x000033400c0e7816 */ /* 0x000fe4000000000e */
[----:B------:R-:W-:Y:S02]  /*aa070*/  SHF.R.U32.HI R12, RZ, 0x8, R28 ;  /* 0x00000008ff0c7819 */ /* 0x000fe4000001161c */
[----:B------:R-:W-:-:S05]  /*aa080*/  IADD3 R28, P3, R29, R6, RZ ;  /* 0x000000061d1c7210 */ /* 0x000fca0007f7e0ff */
[----:B------:R-:W-:-:S05]  /*aa090*/  IMAD.X R29, R24, 0x1, R8, P3 ;  /* 0x00000001181d7824 */ /* 0x000fca00018e0608 */
[----:B------:R3:W-:Y:S01]  /*aa0a0*/  STL.64 [R1+0xe90], R28 ;  /* 0x000e901c01007387 */ /* 0x0007e20000100a00 */
[----:B--2---:R-:W-:-:S04]  /*aa0b0*/  SHF.R.U32.HI R22, RZ, 0x8, R22 ;  /* 0x00000008ff167819 */ /* 0x004fc80000011616 */
[----:B------:R-:W-:Y:S02]  /*aa0c0*/  LOP3.LUT R24, R22, 0xffff, RZ, 0xc0, !PT ;  /* 0x0000ffff16187812 */ /* 0x000fe400078ec0ff */
[----:B------:R-:W2:Y:S01]  /*aa0d0*/  LDL.LU R22, [R1+0x134] ;  /* 0x0001340001167983 */ /* 0x000ea20000300800 */
[----:B------:R-:W-:-:S04]  /*aa0e0*/  SHF.R.U32.HI R9, RZ, 0x8, R9 ;  /* 0x00000008ff097819 */ /* 0x000fc80000011609 */
[----:B------:R-:W-:Y:S02]  /*aa0f0*/  LOP3.LUT R9, R9, 0xffff, RZ, 0xc0, !PT ;  /* 0x0000ffff09097812 */ /* 0x000fe400078ec0ff */
[----:B------:R-:W-:Y:S02]  /*aa100*/  SHF.R.U32.HI R23, RZ, 0x8, R23 ;  /* 0x00000008ff177819 */ /* 0x000fe40000011617 */
[----:B------:R-:W-:Y:S02]  /*aa110*/  PRMT R9, R9, 0x3340, R24 ;  /* 0x0000334009097816 */ /* 0x000fe40000000018 */
[----:B------:R-:W-:Y:S02]  /*aa120*/  PRMT R24, R16, 0x5410, R17 ;  /* 0x0000541010187816 */ /* 0x000fe40000000011 */
[----:B---3--:R-:W-:Y:S02]  /*aa130*/  SHF.R.S32.HI R28, RZ, 0x1f, R26 ;  /* 0x0000001fff1c7819 */ /* 0x008fe4000001141a */
[----:B------:R-:W-:-:S02]  /*aa140*/  IADD3 R16, P3, R26, R0, RZ ;  /* 0x000000001a107210 */ /* 0x000fc40007f7e0ff */
[----:B------:R-:W-:-:S03]  /*aa150*/  LOP3.LUT R23, R23, 0xffff, RZ, 0xc0, !PT ;  /* 0x0000ffff17177812 */ /* 0x000fc600078ec0ff */
[----:B------:R-:W-:Y:S01]  /*aa160*/  IMAD.X R17, R28, 0x1, R2, P3 ;  /* 0x000000011c117824 */ /* 0x000fe200018e0602 */
[----:B------:R-:W-:Y:S02]  /*aa170*/  PRMT R29, R23, 0x3340, R0 ;  /* 0x00003340171d7816 */ /* 0x000fe40000000000 */
[----:B------:R-:W-:Y:S02]  /*aa180*/  PRMT R23, R14, 0x5410, R15 ;  /* 0x000054100e177816 */ /* 0x000fe4000000000f */
[----:B------:R-:W-:Y:S01]  /*aa190*/  IADD3 R14, P3, R26, R3, RZ ;  /* 0x000000031a0e7210 */ /* 0x000fe20007f7e0ff */
[----:B------:R0:W-:Y:S01]  /*aa1a0*/  STL.64 [R1+0xe80], R16 ;  /* 0x000e801001007387 */ /* 0x0001e20000100a00 */
[----:B------:R-:W-:-:S03]  /*aa1b0*/  LOP3.LUT R12, R12, 0xffff, RZ, 0xc0, !PT ;  /* 0x0000ffff0c0c7812 */ /* 0x000fc600078ec0ff */
[----:B------:R-:W-:Y:S01]  /*aa1c0*/  IMAD.X R15, R28, 0x1, R4, P3 ;  /* 0x000000011c0f7824 */ /* 0x000fe200018e0604 */
[----:B------:R-:W-:Y:S01]  /*aa1d0*/  PRMT R12, R12, 0x3340, R0 ;  /* 0x000033400c0c7816 */ /* 0x000fe20000000000 */
[----:B0-----:R-:W3:Y:S03]  /*aa1e0*/  LDL.LU R16, [R1+0x37a8] ;  /* 0x0037a80001107983 */ /* 0x001ee60000300800 */
[----:B------:R-:W-:Y:S02]  /*aa1f0*/  PRMT R12, R11, 0x5410, R12 ;  /* 0x000054100b0c7816 */ /* 0x000fe4000000000c */
[----:B------:R-:W-:Y:S01]  /*aa200*/  PRMT R24, R24, 0x5210, R27 ;  /* 0x0000521018187816 */ /* 0x000fe2000000001b */
[----:B--2---:R0:W-:Y:S04]  /*aa210*/  STL.64 [R1+0x37a0], R22 ;  /* 0x0037a01601007387 */ /* 0x0041e80000100a00 */
[----:B------:R-:W2:Y:S01]  /*aa220*/  LDL.LU R11, [R1+0x10b0] ;  /* 0x0010b000010b7983 */ /* 0x000ea20000300800 */
[----:B0-----:R-:W-:-:S03]  /*aa230*/  IADD3 R22, P3, R26, R5, RZ ;  /* 0x000000051a167210 */ /* 0x001fc60007f7e0ff */
[----:B------:R0:W-:Y:S02]  /*aa240*/  STL.64 [R1+0xe88], R14 ;  /* 0x000e880e01007387 */ /* 0x0001e40000100a00 */
[----:B------:R-:W-:Y:S01]  /*aa250*/  IMAD.X R23, R28, 0x1, R7, P3 ;  /* 0x000000011c177824 */ /* 0x000fe200018e0607 */
[----:B------:R-:W-:Y:S01]  /*aa260*/  IADD3 R26, P3, R26, R6, RZ ;  /* 0x000000061a1a7210 */ /* 0x000fe20007f7e0ff */
[----:B0-----:R-:W2:Y:S04]  /*aa270*/  LDL.LU R14, [R1+0x10b4] ;  /* 0x0010b400010e7983 */ /* 0x001ea80000300800 */
[----:B------:R-:W4:Y:S04]  /*aa280*/  LDL.LU R15, [R1+0x10b8] ;  /* 0x0010b800010f7983 */ /* 0x000f280000300800 */
[----:B------:R-:W4:Y:S01]  /*aa290*/  LDL.LU R17, [R1+0x10bc] ;  /* 0x0010bc0001117983 */ /* 0x000f220000300800 */
[----:B------:R-:W-:-:S03]  /*aa2a0*/  IMAD.X R27, R28, 0x1, R8, P3 ;  /* 0x000000011c1b7824 */ /* 0x000fc600018e0608 */
[----:B------:R0:W-:Y:S04]  /*aa2b0*/  STL.64 [R1+0xec8], R22 ;  /* 0x000ec81601007387 */ /* 0x0001e80000100a00 */
[----:B0-----:R-:W3:Y:S04]  /*aa2c0*/  LDL.LU.64 R22, [R1+0x37a0] ;  /* 0x0037a00001167983 */ /* 0x001ee80000300a00 */
[----:B------:R0:W-:Y:S02]  /*aa2d0*/  STL.64 [R1+0xec0], R26 ;  /* 0x000ec01a01007387 */ /* 0x0001e40000100a00 */
[----:B0-----:R-:W-:-:S02]  /*aa2e0*/  PRMT R26, R12, 0x5210, R18 ;  /* 0x000052100c1a7816 */ /* 0x001fc40000000012 */
[----:B------:R-:W2:Y:S01]  /*aa2f0*/  LDL.LU R18, [R1+0x13c] ;  /* 0x00013c0001127983 */ /* 0x000ea20000300800 */
[----:B------:R-:W-:-:S04]  /*aa300*/  PRMT R9, R9, 0x5410, R29 ;  /* 0x0000541009097816 */ /* 0x000fc8000000001d */
[----:B------:R-:W-:Y:S02]  /*aa310*/  PRMT R27, R9, 0x5210, R13 ;  /* 0x00005210091b7816 */ /* 0x000fe4000000000d */
[----:B---3--:R-:W-:Y:S02]  /*aa320*/  SHF.R.S32.HI R9, RZ, 0x1f, R22 ;  /* 0x0000001fff097819 */ /* 0x008fe40000011416 */
[----:B------:R-:W-:-:S05]  /*aa330*/  IADD3 R12, P3, R22, R0, RZ ;  /* 0x00000000160c7210 */ /* 0x000fca0007f7e0ff */
[C---:B------:R-:W-:Y:S01]  /*aa340*/  IMAD.X R13, R9.reuse, 0x1, R2, P3 ;  /* 0x00000001090d7824 */ /* 0x040fe200018e0602 */
[----:B--2---:R-:W-:Y:S04]  /*aa350*/  STL [R1+0x3780], R18 ;  /* 0x0037801201007387 */ /* 0x004fe80000100800 */
[----:B------:R0:W-:Y:S02]  /*aa360*/  STL.64 [R1+0xeb8], R12 ;  /* 0x000eb80c01007387 */ /* 0x0001e40000100a00 */
[----:B0-----:R-:W-:Y:S02]  /*aa370*/  IADD3 R12, P3, R22, R3, RZ ;  /* 0x00000003160c7210 */ /* 0x001fe40007f7e0ff */
[----:B------:R-:W-:Y:S03]  /*aa380*/  STL [R1+0x375c], R16 ;  /* 0x00375c1001007387 */ /* 0x000fe60000100800 */
[----:B------:R-:W-:-:S05]  /*aa390*/  IMAD.X R13, R9, 0x1, R4, P3 ;  /* 0x00000001090d7824 */ /* 0x000fca00018e0604 */
[----:B------:R0:W-:Y:S04]  /*aa3a0*/  STL.64 [R1+0xed8], R12 ;  /* 0x000ed80c01007387 */ /* 0x0001e80000100a00 */
[----:B------:R1:W-:Y:S01]  /*aa3b0*/  STL.64 [R1+0x3798], R4 ;  /* 0x0037980401007387 */ /* 0x0003e20000100a00 */
[----:B0-----:R-:W-:-:S05]  /*aa3c0*/  IADD3 R12, P3, R22, R5, RZ ;  /* 0x00000005160c7210 */ /* 0x001fca0007f7e0ff */
[----:B------:R-:W-:Y:S01]  /*aa3d0*/  IMAD.X R13, R9, 0x1, R7, P3 ;  /* 0x00000001090d7824 */ /* 0x000fe200018e0607 */
[----:B-1----:R-:W-:Y:S02]  /*aa3e0*/  IADD3 R4, P3, R22, R6, RZ ;  /* 0x0000000616047210 */ /* 0x002fe40007f7e0ff */
[----:B------:R-:W-:Y:S02]  /*aa3f0*/  PRMT R25, R23, 0x5210, R25 ;  /* 0x0000521017197816 */ /* 0x000fe40000000019 */
[----:B------:R-:W-:Y:S01]  /*aa400*/  F2FP.SATFINITE.E4M3.F32.PACK_AB_MERGE_C R23, R14, R11, RZ ;  /* 0x0000000b0e17723e */ /* 0x000fe200048070ff */
[----:B------:R-:W-:Y:S01]  /*aa410*/  IMAD.X R5, R9, 0x1, R8, P3 ;  /* 0x0000000109057824 */ /* 0x000fe200018e0608 */
[----:B------:R0:W-:Y:S04]  /*aa420*/  STL.64 [R1+0x3790], R6 ;  /* 0x0037900601007387 */ /* 0x0001e80000100a00 */
[----:B------:R-:W-:Y:S04]  /*aa430*/  STL.64 [R1+0xeb0], R12 ;  /* 0x000eb00c01007387 */ /* 0x000fe80000100a00 */
[----:B------:R-:W-:Y:S01]  /*aa440*/  STL [R1+0x3760], R23 ;  /* 0x0037601701007387 */ /* 0x000fe20000100800 */
[----:B----4-:R-:W-:-:S03]  /*aa450*/  F2FP.SATFINITE.E4M3.F32.PACK_AB_MERGE_C R29, R17, R15, RZ ;  /* 0x0000000f111d723e */ /* 0x010fc600048070ff */
[----:B------:R-:W-:Y:S04]  /*aa460*/  STL.64 [R1+0xea8], R4 ;  /* 0x000ea80401007387 */ /* 0x000fe80000100a00 */
[----:B------:R-:W2:Y:S04]  /*aa470*/  LDL.LU R18, [R1+0x12d0] ;  /* 0x0012d00001127983 */ /* 0x000ea80000300800 */
[----:B------:R-:W2:Y:S04]  /*aa480*/  LDL.LU R14, [R1+0x12d4] ;  /* 0x0012d400010e7983 */ /* 0x000ea80000300800 */
[----:B0-----:R-:W3:Y:S04]  /*aa490*/  LDL.LU R6, [R1+0x12d8] ;  /* 0x0012d80001067983 */ /* 0x001ee80000300800 */
[----:B------:R-:W3:Y:S04]  /*aa4a0*/  LDL.LU R17, [R1+0x12dc] ;  /* 0x0012dc0001117983 */ /* 0x000ee80000300800 */
[----:B------:R-:W4:Y:S04]  /*aa4b0*/  LDL.LU R7, [R1+0xa90] ;  /* 0x000a900001077983 */ /* 0x000f280000300800 */
[----:B------:R0:W-:Y:S04]  /*aa4c0*/  STSM.16.M88.4 [R16+0x200], R24 ;  /* 0x0002001810007844 */ /* 0x0001e80000000200 */
[----:B------:R-:W4:Y:S04]  /*aa4d0*/  LDL.LU R28, [R1+0xa94] ;  /* 0x000a9400011c7983 */ /* 0x000f280000300800 */
[----:B0-----:R-:W4:Y:S04]  /*aa4e0*/  LDL.LU R25, [R1+0xa9c] ;  /* 0x000a9c0001197983 */ /* 0x001f280000300800 */
[----:B------:R-:W4:Y:S04]  /*aa4f0*/  LDL.LU R26, [R1+0x9c4] ;  /* 0x0009c400011a7983 */ /* 0x000f280000300800 */
[----:B------:R0:W-:Y:S04]  /*aa500*/  STL.64 [R1+0x3788], R20 ;  /* 0x0037881401007387 */ /* 0x0001e80000100a00 */
[----:B0-----:R-:W4:Y:S04]  /*aa510*/  LDL.LU R20, [R1+0xa98] ;  /* 0x000a980001147983 */ /* 0x001f280000300800 */
[----:B------:R-:W4:Y:S04]  /*aa520*/  LDL.LU R21, [R1+0x9c0] ;  /* 0x0009c00001157983 */ /* 0x000f280000300800 */
[----:B------:R-:W4:Y:S04]  /*aa530*/  LDL.LU R13, [R1+0x748] ;  /* 0x00074800010d7983 */ /* 0x000f280000300800 */
[----:B------:R-:W4:Y:S04]  /*aa540*/  LDL.LU R9, [R1+0x74c] ;  /* 0x00074c0001097983 */ /* 0x000f280000300800 */
[----:B------:R-:W2:Y:S01]  /*aa550*/  LDL.LU R11, [R1+0x684] ;  /* 0x00068400010b7983 */ /* 0x000ea20000300800 */
[----:B------:R-:W-:Y:S06]  /*aa560*/  BAR.SYNC.DEFER_BLOCKING 0x0 ;  /* 0x0000000000007b1d */ /* 0x000fec0000010000 */
[----:B--2---:R0:W-:Y:S04]  /*aa570*/  STL.64 [R1+0x3778], R10 ;  /* 0x0037780a01007387 */ /* 0x0041e80000100a00 */
[----:B0-----:R-:W2:Y:S04]  /*aa580*/  LDL.LU R11, [R1+0x138] ;  /* 0x00013800010b7983 */ /* 0x001ea80000300800 */
[----:B------:R0:W-:Y:S04]  /*aa590*/  STL [R1+0x3764], R29 ;  /* 0x0037641d01007387 */ /* 0x0001e80000100800 */
[----:B0-----:R-:W3:Y:S04]  /*aa5a0*/  LDL.LU R29, [R1+0x688] ;  /* 0x00068800011d7983 */ /* 0x001ee80000300800 */
[----:B---3--:R0:W-:Y:S04]  /*aa5b0*/  STL [R1+0x3768], R29 ;  /* 0x0037681d01007387 */ /* 0x0081e80000100800 */
[----:B0-----:R-:W3:Y:S04]  /*aa5c0*/  LDL.LU R29, [R1+0x680] ;  /* 0x00068000011d7983 */ /* 0x001ee80000300800 */
[----:B------:R-:W3:Y:S04]  /*aa5d0*/  LDL.LU R15, [R1+0x68c] ;  /* 0x00068c00010f7983 */ /* 0x000ee80000300800 */
[----:B------:R-:W4:Y:S04]  /*aa5e0*/  LDL.LU R23, [R1+0x410] ;  /* 0x0004100001177983 */ /* 0x000f280000300800 */
[----:B------:R-:W3:Y:S04]  /*aa5f0*/  LDL.LU R24, [R1+0x414] ;  /* 0x0004140001187983 */ /* 0x000ee80000300800 */
[----:B------:R-:W3:Y:S04]  /*aa600*/  LDL.LU R16, [R1+0x418] ;  /* 0x0004180001107983 */ /* 0x000ee80000300800 */
[----:B------:R-:W4:Y:S01]  /*aa610*/  LDL.LU R22, [R1+0x41c] ;  /* 0x00041c0001167983 */ /* 0x000f220000300800 */
[----:B------:R-:W-:-:S02]  /*aa620*/  F2FP.SATFINITE.E4M3.F32.PACK_AB_MERGE_C R14, R14, R18, RZ ;  /* 0x000000120e0e723e */ /* 0x000fc400048070ff */
[----:B--2---:R-:W-:Y:S02]  /*aa630*/  SHF.R.S32.HI R18, RZ, 0x1f, R11 ;  /* 0x0000001fff127819 */ /* 0x004fe4000001140b */
[----:B------:R-:W-:-:S05]  /*aa640*/  IADD3 R4, P3, R11, R0, RZ ;  /* 0x000000000b047210 */ /* 0x000fca0007f7e0ff */
[----:B------:R-:W-:Y:S01]  /*aa650*/  IMAD.X R5, R18, 0x1, R2, P3 ;  /* 0x0000000112057824 */ /* 0x000fe200018e0602 */
[----:B----4-:R0:W-:Y:S04]  /*aa660*/  STL.64 [R1+0x3770], R22 ;  /* 0x0037701601007387 */ /* 0x0101e80000100a00 */
[----:B0-----:R-:W2:Y:S04]  /*aa670*/  LDL.LU R22, [R1+0x740] ;  /* 0x0007400001167983 */ /* 0x001ea80000300800 */
[----:B------:R-:W2:Y:S04]  /*aa680*/  LDL.LU R23, [R1+0x744] ;  /* 0x0007440001177983 */ /* 0x000ea80000300800 */
[----:B------:R-:W4:Y:S04]  /*aa690*/  LDL.LU R12, [R1+0x350] ;  /* 0x00035000010c7983 */ /* 0x000f280000300800 */
[----:B------:R-:W4:Y:S04]  /*aa6a0*/  LDL.LU R27, [R1+0x35c] ;  /* 0x00035c00011b7983 */ /* 0x000f280000300800 */
[----:B------:R0:W-:Y:S04]  /*aa6b0*/  STL.64 [R1+0xe78], R4 ;  /* 0x000e780401007387 */ /* 0x0001e80000100a00 */
[----:B0-----:R-:W3:Y:S01]  /*aa6c0*/  LDL.LU.64 R4, [R1+0x3798] ;  /* 0x0037980001047983 */ /* 0x001ee20000300a00 */
[----:B------:R-:W-:-:S02]  /*aa6d0*/  F2FP.SATFINITE.E4M3.F32.PACK_AB_MERGE_C R17, R17, R6, RZ ;  /* 0x000000061111723e */ /* 0x000fc400048070ff */
[----:B------:R-:W-:Y:S02]  /*aa6e0*/  IADD3 R6, P3, R11, R3, RZ ;  /* 0x000000030b067210 */ /* 0x000fe40007f7e0ff */
[----:B------:R-:W-:-:S03]  /*aa6f0*/  F2FP.SATFINITE.E4M3.F32.PACK_AB_MERGE_C R28, R28, R7, RZ ;  /* 0x000000071c1c723e */ /* 0x000fc600048070ff */
[----:B---3--:R-:W-:-:S05]  /*aa700*/  IMAD.X R7, R18, 0x1, R4, P3 ;  /* 0x0000000112077824 */ /* 0x008fca00018e0604 */
[----:B------:R0:W-:Y:S04]  /*aa710*/  STL.64 [R1+0xe70], R6 ;  /* 0x000e700601007387 */ /* 0x0001e80000100a00 */
[----:B0-----:R-:W3:Y:S01]  /*aa720*/  LDL.LU.64 R6, [R1+0x3790] ;  /* 0x0037900001067983 */ /* 0x001ee20000300a00 */
[----:B------:R-:W-:Y:S02]  /*aa730*/  F2FP.SATFINITE.E4M3.F32.PACK_AB_MERGE_C R25, R25, R20, RZ ;  /* 0x000000141919723e */ /* 0x000fe400048070ff */
[----:B------:R-:W-:Y:S02]  /*aa740*/  IADD3 R20, P3, R11, R5, RZ ;  /* 0x000000050b147210 */ /* 0x000fe40007f7e0ff */
[----:B------:R-:W-:-:S03]  /*aa750*/  F2FP.SATFINITE.E4M3.F32.PACK_AB_MERGE_C R26, R26, R21, RZ ;  /* 0x000000151a1a723e */ /* 0x000fc600048070ff */
[----:B---3--:R-:W-:Y:S01]  /*aa760*/  IMAD.X R21, R18, 0x1, R7, P3 ;  /* 0x0000000112157824 */ /* 0x008fe200018e0607 */
[----:B------:R-:W-:Y:S01]  /*aa770*/  IADD3 R10, P3, R11, R6, RZ ;  /* 0x000000060b0a7210 */ /* 0x000fe20007f7e0ff */
[----:B------:R-:W-:-:S03]  /*aa780*/  IMAD.MOV.U32 R11, RZ, RZ, R18 ;  /* 0x000000ffff0b7224 */ /* 0x000fc600078e0012 */
[----:B------:R0:W-:Y:S04]  /*aa790*/  STL.64 [R1+0xe68], R20 ;  /* 0x000e681401007387 */ /* 0x0001e80000100a00 */
[----:B0-----:R-:W3:Y:S04]  /*aa7a0*/  LDL.LU.64 R20, [R1+0x3788] ;  /* 0x0037880001147983 */ /* 0x001ee80000300a00 */
[----:B------:R-:W2:Y:S04]  /*aa7b0*/  LDL.LU R18, [R1+0x3780] ;  /* 0x0037800001127983 */ /* 0x000ea80000300800 */
[----:B------:R0:W-:Y:S01]  /*aa7c0*/  STL.64 [R1+0x3750], R6 ;  /* 0x0037500601007387 */ /* 0x0001e20000100a00 */
[----:B------:R-:W-:-:S03]  /*aa7d0*/  IMAD.X R11, R11, 0x1, R8, P3 ;  /* 0x000000010b0b7824 */ /* 0x000fc600018e0608 */
[----:B0-----:R-:W4:Y:S04]  /*aa7e0*/  LDL.LU R6, [R1+0x9cc] ;  /* 0x0009cc0001067983 */ /* 0x001f280000300800 */
[----:B------:R-:W3:Y:S04]  /*aa7f0*/  LDL.LU R7, [R1+0x354] ;  /* 0x0003540001077983 */ /* 0x000ee80000300800 */
[----:B------:R0:W-:Y:S04]  /*aa800*/  STL.64 [R1+0x3748], R4 ;  /* 0x0037480401007387 */ /* 0x0001e80000100a00 */
[----:B0-----:R-:W4:Y:S04]  /*aa810*/  LDL.LU R4, [R1+0x9c8] ;  /* 0x0009c80001047983 */ /* 0x001f280000300800 */
[----:B------:R-:W3:Y:S04]  /*aa820*/  LDL.LU R5, [R1+0x358] ;  /* 0x0003580001057983 */ /* 0x000ee80000300800 */
[----:B------:R0:W-:Y:S04]  /*aa830*/  STL.64 [R1+0xe60], R10 ;  /* 0x000e600a01007387 */ /* 0x0001e80000100a00 */
[----:B0-----:R-:W3:Y:S01]  /*aa840*/  LDL.LU.64 R10, [R1+0x3778] ;  /* 0x00377800010a7983 */ /* 0x001ee20000300a00 */
[----:B------:R-:W-:-:S02]  /*aa850*/  F2FP.SATFINITE.E4M3.F32.PACK_AB_MERGE_C R9, R9, R13, RZ ;  /* 0x0000000d0909723e */ /* 0x000fc400048070ff */
[----:B--2---:R-:W-:Y:S02]  /*aa860*/  SHF.R.S32.HI R13, RZ, 0x1f, R18 ;  /* 0x0000001fff0d7819 */ /* 0x004fe40000011412 */
[----:B----4-:R-:W-:Y:S02]  /*aa870*/  F2FP.SATFINITE.E4M3.F32.PACK_AB_MERGE_C R6, R6, R4, RZ ;  /* 0x000000040606723e */ /* 0x010fe400048070ff */
[----:B------:R-:W-:Y:S02]  /*aa880*/  F2FP.SATFINITE.E4M3.F32.PACK_AB_MERGE_C R4, R23, R22, RZ ;  /* 0x000000161704723e */ /* 0x000fe400048070ff */
[----:B------:R-:W-:-:S05]  /*aa890*/  IADD3 R22, P3, R18, R0, RZ ;  /* 0x0000000012167210 */ /* 0x000fca0007f7e0ff */
[----:B------:R-:W-:-:S05]  /*aa8a0*/  IMAD.X R23, R13, 0x1, R2, P3 ;  /* 0x000000010d177824 */ /* 0x000fca00018e0602 */
[----:B------:R0:W-:Y:S01]  /*aa8b0*/  STL.64 [R1+0xe58], R22 ;  /* 0x000e581601007387 */ /* 0x0001e20000100a00 */
[----:B---3--:R-:W-:-:S03]  /*aa8c0*/  F2FP.SATFINITE.E4M3.F32.PACK_AB_MERGE_C R11, R11, R29, RZ ;  /* 0x0000001d0b0b723e */ /* 0x008fc600048070ff */
[----:B0-----:R-:W2:Y:S04]  /*aa8d0*/  LDL.LU.64 R22, [R1+0x3770] ;  /* 0x0037700001167983 */ /* 0x001ea80000300a00 */
[----:B------:R-:W3:Y:S01]  /*aa8e0*/  LDL.LU R29, [R1+0x3768] ;  /* 0x00376800011d7983 */ /* 0x000ee20000300800 */
[----:B--2---:R-:W-:Y:S02]  /*aa8f0*/  F2FP.SATFINITE.E4M3.F32.PACK_AB_MERGE_C R24, R24, R23, RZ ;  /* 0x000000171818723e */ /* 0x004fe400048070ff */
[----:B---3--:R-:W-:Y:S02]  /*aa900*/  F2FP.SATFINITE.E4M3.F32.PACK_AB_MERGE_C R15, R15, R29, RZ ;  /* 0x0000001d0f0f723e */ /* 0x008fe400048070ff */
[----:B------:R-:W2:Y:S04]  /*aa910*/  LDL.LU R29, [R1+0x3764] ;  /* 0x00376400011d7983 */ /* 0x000ea80000300800 */
[----:B------:R-:W3:Y:S01]  /*aa920*/  LDL.LU R23, [R1+0x3760] ;  /* 0x0037600001177983 */ /* 0x000ee20000300800 */
[----:B------:R-:W-:-:S02]  /*aa930*/  F2FP.SATFINITE.E4M3.F32.PACK_AB_MERGE_C R5, R27, R5, RZ ;  /* 0x000000051b05723e */ /* 0x000fc400048070ff */
[----:B------:R-:W-:Y:S02]  /*aa940*/  LOP3.LUT R27, R4, 0xffff, RZ, 0xc0, !PT ;  /* 0x0000ffff041b7812 */ /* 0x000fe400078ec0ff */
[----:B------:R-:W-:Y:S02]  /*aa950*/  F2FP.SATFINITE.E4M3.F32.PACK_AB_MERGE_C R22, R22, R16, RZ ;  /* 0x000000101616723e */ /* 0x000fe400048070ff */
[----:B------:R-:W-:Y:S01]  /*aa960*/  LOP3.LUT R28, R28, 0xffff, RZ, 0xc0, !PT ;  /* 0x0000ffff1c1c7812 */ /* 0x000fe200078ec0ff */
[----:B------:R-:W4:Y:S01]  /*aa970*/  LDL.LU R16, [R1+0x375c] ;  /* 0x00375c0001107983 */ /* 0x000f220000300800 */
[----:B------:R-:W-:Y:S02]  /*aa980*/  F2FP.SATFINITE.E4M3.F32.PACK_AB_MERGE_C R7, R7, R12, RZ ;  /* 0x0000000c0707723e */ /* 0x000fe400048070ff */
[----:B------:R-:W-:Y:S01]  /*aa990*/  LOP3.LUT R9, R9, 0xffff, RZ, 0xc0, !PT ;  /* 0x0000ffff09097812 */ /* 0x000fe200078ec0ff */
[----:B------:R-:W4:Y:S01]  /*aa9a0*/  LDL.LU R12, [R1+0x3758] ;  /* 0x00375800010c7983 */ /* 0x000f220000300800 */
[----:B------:R-:W-:-:S02]  /*aa9b0*/  LOP3.LUT R25, R25, 0xffff, RZ, 0xc0, !PT ;  /* 0x0000ffff19197812 */ /* 0x000fc400078ec0ff */
[----:B------:R-:W-:Y:S02]  /*aa9c0*/  LOP3.LUT R11, R11, 0xffff, RZ, 0xc0, !PT ;  /* 0x0000ffff0b0b7812 */ /* 0x000fe400078ec0ff */
[----:B--2---:R-:W-:Y:S02]  /*aa9d0*/  LOP3.LUT R4, R29, 0xffff, RZ, 0xc0, !PT ;  /* 0x0000ffff1d047812 */ /* 0x004fe400078ec0ff */
[----:B---3--:R-:W-:-:S05]  /*aa9e0*/  LOP3.LUT R23, R23, 0xffff, RZ, 0xc0, !PT ;  /* 0x0000ffff17177812 */ /* 0x008fca00078ec0ff */
[----:B------:R0:W-:Y:S04]  /*aa9f0*/  STL [R1+0xb4], R23 ;  /* 0x0000b41701007387 */ /* 0x0001e80000100800 */
[----:B------:R1:W-:Y:S04]  /*aaa00*/  STL [R1+0xd0], R27 ;  /* 0x0000d01b01007387 */ /* 0x0003e80000100800 */
[----:B------:R-:W-:Y:S04]  /*aaa10*/  STL [R1+0xa4], R28 ;  /* 0x0000a41c01007387 */ /* 0x000fe80000100800 */
[----:B------:R2:W-:Y:S01]  /*aaa20*/  STL [R1+0xbc], R4 ;  /* 0x0000bc0401007387 */ /* 0x0005e20000100800 */
[----:B0-----:R-:W-:-:S03]  /*aaa30*/  PRMT R23, R23, 0x3340, R28 ;  /* 0x0000334017177816 */ /* 0x001fc6000000001c */
[----:B------:R0:W-:Y:S01]  /*aaa40*/  STL [R1+0xf0], R9 ;  /* 0x0000f00901007387 */ /* 0x0001e20000100800 */
[--C-:B-1----:R-:W-:Y:S02]  /*aaa50*/  PRMT R27, R27, 0x3340, R0.reuse ;  /* 0x000033401b1b7816 */ /* 0x102fe40000000000 */
[----:B--2---:R-:W-:Y:S02]  /*aaa60*/  PRMT R4, R4, 0x3340, R25 ;  /* 0x0000334004047816 */ /* 0x004fe40000000019 */
[----:B0-----:R-:W-:Y:S02]  /*aaa70*/  PRMT R9, R9, 0x3340, R0 ;  /* 0x0000334009097816 */ /* 0x001fe40000000000 */
[----:B------:R-:W-:Y:S02]  /*aaa80*/  PRMT R23, R23, 0x5410, R27 ;  /* 0x0000541017177816 */ /* 0x000fe4000000001b */
[----:B------:R-:W-:Y:S02]  /*aaa90*/  PRMT R9, R4, 0x5410, R9 ;  /* 0x0000541004097816 */ /* 0x000fe40000000009 */
[----:B------:R-:W-:-:S02]  /*aaaa0*/  LOP3.LUT R4, R17, 0xffff, RZ, 0xc0, !PT ;  /* 0x0000ffff11047812 */ /* 0x000fc400078ec0ff */
[----:B------:R-:W-:Y:S01]  /*aaab0*/  LOP3.LUT R27, R6, 0xffff, RZ, 0xc0, !PT ;  /* 0x0000ffff061b7812 */ /* 0x000fe200078ec0ff */
[----:B------:R0:W-:Y:S01]  /*aaac0*/  STL [R1+0xac], R25 ;  /* 0x0000ac1901007387 */ /* 0x0001e20000100800 */
[----:B------:R-:W-:-:S03]  /*aaad0*/  LOP3.LUT R6, R14, 0xffff, RZ, 0xc0, !PT ;  /* 0x0000ffff0e067812 */ /* 0x000fc600078ec0ff */
[----:B------:R-:W-:Y:S01]  /*aaae0*/  STL [R1+0xdc], R4 ;  /* 0x0000dc0401007387 */ /* 0x000fe20000100800 */
[----:B------:R-:W-:-:S03]  /*aaaf0*/  LOP3.LUT R28, R15, 0xffff, RZ, 0xc0, !PT ;  /* 0x0000ffff0f1c7812 */ /* 0x000fc600078ec0ff */
[----:B------:R-:W-:Y:S04]  /*aab00*/  STL [R1+0xd4], R27 ;  /* 0x0000d41b01007387 */ /* 0x000fe80000100800 */
[----:B------:R1:W-:Y:S04]  /*aab10*/  STL [R1+0xb8], R11 ;  /* 0x0000b80b01007387 */ /* 0x0003e80000100800 */
[----:B------:R-:W-:Y:S01]  /*aab20*/  STL [R1+0xb0], R6 ;  /* 0x0000b00601007387 */ /* 0x000fe20000100800 */
[----:B0-----:R-:W-:-:S03]  /*aab30*/  PRMT R25, R28, 0x3340, R0 ;  /* 0x000033401c197816 */ /* 0x001fc60000000000 */
[----:B-1----:R-:W2:Y:S04]  /*aab40*/  LDL.LU R11, [R1+0x1200] ;  /* 0x00120000010b7983 */ /* 0x002ea80000300800 */
[----:B------:R-:W2:Y:S04]  /*aab50*/  LDL.LU R14, [R1+0x1204] ;  /* 0x00120400010e7983 */ /* 0x000ea80000300800 */
[----:B------:R-:W3:Y:S04]  /*aab60*/  LDL.LU R15, [R1+0x1208] ;  /* 0x00120800010f7983 */ /* 0x000ee80000300800 */
[----:B------:R-:W3:Y:S04]  /*aab70*/  LDL.LU R17, [R1+0x120c] ;  /* 0x00120c0001117983 */ /* 0x000ee80000300800 */
[----:B------:R0:W-:Y:S04]  /*aab80*/  STL [R1+0x36d0], R28 ;  /* 0x0036d01c01007387 */ /* 0x0001e80000100800 */
[----:B0-----:R-:W4:Y:S01]  /*aab90*/  LDL.LU R28, [R1+0xb8] ;  /* 0x0000b800011c7983 */ /* 0x001f220000300800 */
[----:B------:R-:W-:-:S02]  /*aaba0*/  PRMT R4, R4, 0x3340, R27 ;  /* 0x0000334004047816 */ /* 0x000fc4000000001b */
[----:B------:R-:W-:Y:S02]  /*aabb0*/  LOP3.LUT R26, R26, 0xffff, RZ, 0xc0, !PT ;  /* 0x0000ffff1a1a7812 */ /* 0x000fe400078ec0ff */
[----:B------:R-:W-:Y:S02]  /*aabc0*/  PRMT R4, R4, 0x5410, R25 ;  /* 0x0000541004047816 */ /* 0x000fe40000000019 */
[----:B------:R-:W-:Y:S02]  /*aabd0*/  PRMT R6, R6, 0x3340, R26 ;  /* 0x0000334006067816 */ /* 0x000fe4000000001a */
[----:B------:R-:W-:Y:S02]  /*aabe0*/  LOP3.LUT R24, R24, 0xffff, RZ, 0xc0, !PT ;  /* 0x0000ffff18187812 */ /* 0x000fe400078ec0ff */
[----:B------:R-:W-:Y:S02]  /*aabf0*/  LOP3.LUT R22, R22, 0xffff, RZ, 0xc0, !PT ;  /* 0x0000ffff16167812 */ /* 0x000fe400078ec0ff */
[----:B------:R-:W-:-:S02]  /*aac00*/  LOP3.LUT R7, R7, 0xffff, RZ, 0xc0, !PT ;  /* 0x0000ffff07077812 */ /* 0x000fc400078ec0ff */
[----:B------:R-:W-:-:S04]  /*aac10*/  LOP3.LUT R5, R5, 0xffff, RZ, 0xc0, !PT ;  /* 0x0000ffff05057812 */ /* 0x000fc800078ec0ff */
[----:B------:R-:W-:Y:S02]  /*aac20*/  PRMT R27, R4, 0x4210, R5 ;  /* 0x00004210041b7816 */ /* 0x000fe40000000005 */
[----:B----4-:R-:W-:Y:S01]  /*aac30*/  PRMT R25, R28, 0x3340, R0 ;  /* 0x000033401c197816 */ /* 0x010fe20000000000 */
[----:B------:R-:W-:Y:S03]  /*aac40*/  STL [R1+0x36e8], R28 ;  /* 0x0036e81c01007387 */ /* 0x000fe60000100800 */
[----:B------:R-:W-:Y:S01]  /*aac50*/  PRMT R6, R6, 0x5410, R25 ;  /* 0x0000541006067816 */ /* 0x000fe20000000019 */
[----:B------:R0:W-:Y:S04]  /*aac60*/  STL [R1+0xa0], R26 ;  /* 0x0000a01a01007387 */ /* 0x0001e80000100800 */
[----:B------:R-:W-:Y:S04]  /*aac70*/  STL [R1+0x110], R24 ;  /* 0x0001101801007387 */ /* 0x000fe80000100800 */
[----:B------:R-:W-:Y:S01]  /*aac80*/  STL [R1+0xfc], R22 ;  /* 0x0000fc1601007387 */ /* 0x000fe20000100800 */
[----:B0-----:R-:W-:-:S03]  /*aac90*/  PRMT R26, R6, 0x4210, R7 ;  /* 0x00004210061a7816 */ /* 0x001fc60000000007 */
[----:B------:R-:W-:Y:S04]  /*aaca0*/  STL [R1+0xf8], R7 ;  /* 0x0000f80701007387 */ /* 0x000fe80000100800 */
[----:B------:R-:W-:Y:S04]  /*aacb0*/  STL [R1+0xf4], R5 ;  /* 0x0000f40501007387 */ /* 0x000fe80000100800 */
[----:B------:R-:W0:Y:S04]  /*aacc0*/  LDS.128 R4, [R12] ;  /* 0x000000000c047984 */ /* 0x000e280000000c00 */
        /* <DEDUP_REMOVED lines=8> */
[----:B------:R-:W-:Y:S01]  /*aad50*/  BAR.SYNC.DEFER_BLOCKING 0x0 ;  /* 0x0000000000007b1d */ /* 0x000fe20000010000 */
[----:B------:R-:W-:-:S02]  /*aad60*/  IADD3 R22, P3, R18, R3, RZ ;  /* 0x0000000312167210 */ /* 0x000fc40007f7e0ff */
[----:B------:R-:W-:Y:S02]  /*aad70*/  PRMT R24, R23, 0x4210, R24 ;  /* 0x0000421017187816 */ /* 0x000fe40000000018 */
[----:B--2---:R-:W-:Y:S01]  /*aad80*/  F2FP.SATFINITE.E4M3.F32.PACK_AB_MERGE_C R9, R14, R11, RZ ;  /* 0x0000000b0e09723e */ /* 0x004fe200048070ff */
[----:B------:R-:W-:Y:S01]  /*aad90*/  STL [R1+0x36a4], R12 ;  /* 0x0036a40c01007387 */ /* 0x000fe20000100800 */
[----:B---3--:R-:W-:-:S03]  /*aada0*/  F2FP.SATFINITE.E4M3.F32.PACK_AB_MERGE_C R11, R17, R15, RZ ;  /* 0x0000000f110b723e */ /* 0x008fc600048070ff */
[----:B------:R-:W-:Y:S04]  /*aadb0*/  STL [R1+0x36f8], R16 ;  /* 0x0036f81001007387 */ /* 0x000fe80000100800 */
[----:B------:R0:W-:Y:S04]  /*aadc0*/  STSM.16.M88.4 [R16], R24 ;  /* 0x0000001810007844 */ /* 0x0001e80000000200 */
[----:B0-----:R-:W2:Y:S01]  /*aadd0*/  LDL.LU R16, [R1+0x144] ;  /* 0x0001440001107983 */ /* 0x001ea20000300800 */
[----:B----4-:R-:W-:Y:S01]  /*aade0*/  IMAD.X R23, R13, 0x1, R4, P3 ;  /* 0x000000010d177824 */ /* 0x010fe200018e0604 */
[----:B------:R-:W-:-:S04]  /*aadf0*/  IADD3 R14, P3, R18, R5, RZ ;  /* 0x00000005120e7210 */ /* 0x000fc80007f7e0ff */
[----:B------:R-:W-:Y:S04]  /*aae00*/  STL.64 [R1+0xe50], R22 ;  /* 0x000e501601007387 */ /* 0x000fe80000100a00 */
[----:B------:R0:W-:Y:S04]  /*aae10*/  STL [R1+0x58], R9 ;  /* 0x0000580901007387 */ /* 0x0001e80000100800 */
[----:B------:R-:W3:Y:S01]  /*aae20*/  LDL.LU R26, [R1+0xb50] ;  /* 0x000b5000011a7983 */ /* 0x000ee20000300800 */
[----:B------:R-:W-:-:S03]  /*aae30*/  IMAD.X R15, R13, 0x1, R7, P3 ;  /* 0x000000010d0f7824 */ /* 0x000fc600018e0607 */
[----:B0-----:R-:W3:Y:S04]  /*aae40*/  LDL.LU R9, [R1+0xb54] ;  /* 0x000b540001097983 */ /* 0x001ee80000300800 */
[----:B------:R-:W4:Y:S04]  /*aae50*/  LDL.LU R23, [R1+0xb58] ;  /* 0x000b580001177983 */ /* 0x000f280000300800 */
[----:B------:R-:W4:Y:S04]  /*aae60*/  LDL.LU R22, [R1+0xb5c] ;  /* 0x000b5c0001167983 */ /* 0x000f280000300800 */
[----:B------:R-:W-:Y:S04]  /*aae70*/  STL [R1+0x3708], R11 ;  /* 0x0037080b01007387 */ /* 0x000fe80000100800 */
[----:B------:R0:W-:Y:S04]  /*aae80*/  STL.64 [R1+0x3740], R4 ;  /* 0x0037400401007387 */ /* 0x0001e80000100a00 */
[----:B------:R-:W-:Y:S01]  /*aae90*/  STL.64 [R1+0x3738], R6 ;  /* 0x0037380601007387 */ /* 0x000fe20000100a00 */
[----:B0-----:R-:W-:-:S03]  /*aaea0*/  IADD3 R4, P3, R18, R6, RZ ;  /* 0x0000000612047210 */ /* 0x001fc60007f7e0ff */
[----:B------:R-:W-:Y:S02]  /*aaeb0*/  STL.64 [R1+0xe48], R14 ;  /* 0x000e480e01007387 */ /* 0x000fe40000100a00 */
[----:B------:R-:W-:-:S05]  /*aaec0*/  IMAD.X R5, R13, 0x1, R8, P3 ;  /* 0x000000010d057824 */ /* 0x000fca00018e0608 */
[----:B------:R0:W-:Y:S04]  /*aaed0*/  STL.64 [R1+0xe40], R4 ;  /* 0x000e400401007387 */ /* 0x0001e80000100a00 */
        /* <DEDUP_REMOVED lines=12> */
[----:B------:R0:W-:Y:S04]  /*aafa0*/  STL.64 [R1+0x3720], R20 ;  /* 0x0037201401007387 */ /* 0x0001e80000100a00 */
[----:B0-----:R-:W2:Y:S04]  /*aafb0*/  LDL.LU R20, [R1+0x5b0] ;  /* 0x0005b00001147983 */ /* 0x001ea80000300800 */
[----:B------:R-:W2:Y:S04]  /*aafc0*/  LDL.LU R21, [R1+0x140] ;  /* 0x0001400001157983 */ /* 0x000ea80000300800 */
[----:B------:R-:W2:Y:S04]  /*aafd0*/  LDL.LU R27, [R1+0x284] ;  /* 0x00028400011b7983 */ /* 0x000ea80000300800 */
[----:B------:R-:W4:Y:S01]  /*aafe0*/  LDL.LU R25, [R1+0x28c] ;  /* 0x00028c0001197983 */ /* 0x000f220000300800 */
[----:B---3--:R-:W-:-:S03]  /*aaff0*/  F2FP.SATFINITE.E4M3.F32.PACK_AB_MERGE_C R9, R9, R26, RZ ;  /* 0x0000001a0909723e */ /* 0x008fc600048070ff */
[----:B----4-:R-:W-:Y:S04]  /*ab000*/  STL [R1+0x3728], R25 ;  /* 0x0037281901007387 */ /* 0x010fe80000100800 */
[----:B------:R0:W-:Y:S04]  /*ab010*/  STL.64 [R1+0x3730], R8 ;  /* 0x0037300801007387 */ /* 0x0001e80000100a00 */
[----:B0-----:R-:W3:Y:S04]  /*ab020*/  LDL.LU R9, [R1+0x808] ;  /* 0x0008080001097983 */ /* 0x001ee80000300800 */
[----:B------:R-:W4:Y:S04]  /*ab030*/  LDL.LU R11, [R1+0x10c0] ;  /* 0x0010c000010b7983 */ /* 0x000f280000300800 */
[----:B------:R-:W3:Y:S01]  /*ab040*/  LDL.LU R26, [R1+0x10c4] ;  /* 0x0010c400011a7983 */ /* 0x000ee20000300800 */
[----:B------:R-:W-:-:S02]  /*ab050*/  F2FP.SATFINITE.E4M3.F32.PACK_AB_MERGE_C R22, R22, R23, RZ ;  /* 0x000000171616723e */ /* 0x000fc400048070ff */
[----:B--2---:R-:W-:Y:S01]  /*ab060*/  SHF.R.S32.HI R25, RZ, 0x1f, R21 ;  /* 0x0000001fff197819 */ /* 0x004fe20000011415 */
[----:B---3--:R0:W-:Y:S04]  /*ab070*/  STL.64 [R1+0x3718], R26 ;  /* 0x0037181a01007387 */ /* 0x0081e80000100a00 */
[----:B0-----:R-:W2:Y:S04]  /*ab080*/  LDL.LU R26, [R1+0x5b8] ;  /* 0x0005b800011a7983 */ /* 0x001ea80000300800 */
[----:B------:R-:W3:Y:S04]  /*ab090*/  LDL.LU R27, [R1+0x4d0] ;  /* 0x0004d000011b7983 */ /* 0x000ee80000300800 */
[----:B------:R-:W4:Y:S01]  /*ab0a0*/  LDL.LU R23, [R1+0x10cc] ;  /* 0x0010cc0001177983 */ /* 0x000f220000300800 */
[----:B------:R-:W-:-:S02]  /*ab0b0*/  IADD3 R4, P3, R21, R0, RZ ;  /* 0x0000000015047210 */ /* 0x000fc40007f7e0ff */
[----:B------:R-:W-:-:S03]  /*ab0c0*/  F2FP.SATFINITE.E4M3.F32.PACK_AB_MERGE_C R15, R15, R5, RZ ;  /* 0x000000050f0f723e */ /* 0x000fc600048070ff */
[----:B------:R-:W-:Y:S01]  /*ab0d0*/  IMAD.X R5, R25, 0x1, R2, P3 ;  /* 0x0000000119057824 */ /* 0x000fe200018e0602 */
[----:B----4-:R0:W-:Y:S04]  /*ab0e0*/  STL.64 [R1+0x3710], R22 ;  /* 0x0037101601007387 */ /* 0x0101e80000100a00 */
[----:B0-----:R-:W4:Y:S04]  /*ab0f0*/  LDL.LU R22, [R1+0x280] ;  /* 0x0002800001167983 */ /* 0x001f280000300800 */
        /* <DEDUP_REMOVED lines=10> */
[----:B------:R-:W-:-:S03]  /*ab1a0*/  F2FP.SATFINITE.E4M3.F32.PACK_AB_MERGE_C R13, R13, R9, RZ ;  /* 0x000000090d0d723e */ /* 0x000fc600048070ff */
[----:B--2---:R-:W-:-:S05]  /*ab1b0*/  IMAD.X R9, R25, 0x1, R7, P3 ;  /* 0x0000000119097824 */ /* 0x004fca00018e0607 */
[----:B------:R0:W-:Y:S04]  /*ab1c0*/  STL.64 [R1+0xe08], R8 ;  /* 0x000e080801007387 */ /* 0x0001e80000100a00 */
[----:B0-----:R-:W2:Y:S01]  /*ab1d0*/  LDL.LU.64 R8, [R1+0x3730] ;  /* 0x0037300001087983 */ /* 0x001ea20000300a00 */
[----:B------:R-:W-:Y:S02]  /*ab1e0*/  F2FP.SATFINITE.E4M3.F32.PACK_AB_MERGE_C R17, R17, R20, RZ ;  /* 0x000000141111723e */ /* 0x000fe400048070ff */
[----:B------:R-:W-:Y:S02]  /*ab1f0*/  IADD3 R20, P3, R21, R6, RZ ;  /* 0x0000000615147210 */ /* 0x000fe40007f7e0ff */
[----:B------:R-:W-:Y:S02]  /*ab200*/  F2FP.SATFINITE.E4M3.F32.PACK_AB_MERGE_C R14, R14, R26, RZ ;  /* 0x0000001a0e0e723e */ /* 0x000fe400048070ff */
[----:B------:R-:W-:-:S02]  /*ab210*/  F2FP.SATFINITE.E4M3.F32.PACK_AB_MERGE_C R12, R28, R12, RZ ;  /* 0x0000000c1c0c723e */ /* 0x000fc400048070ff */
[----:B------:R-:W-:Y:S02]  /*ab220*/  SHF.R.S32.HI R28, RZ, 0x1f, R16 ;  /* 0x0000001fff1c7819 */ /* 0x000fe40000011410 */
[----:B---3--:R-:W-:Y:S01]  /*ab230*/  F2FP.SATFINITE.E4M3.F32.PACK_AB_MERGE_C R18, R18, R27, RZ ;  /* 0x0000001b1212723e */ /* 0x008fe200048070ff */
[----:B--2---:R-:W-:Y:S01]  /*ab240*/  IMAD.X R21, R25, 0x1, R8, P3 ;  /* 0x0000000119157824 */ /* 0x004fe200018e0608 */
[----:B------:R-:W-:Y:S01]  /*ab250*/  IADD3 R26, P3, R16, R0, RZ ;  /* 0x00000000101a7210 */ /* 0x000fe20007f7e0ff */
[----:B------:R-:W4:Y:S04]  /*ab260*/  LDL.LU R25, [R1+0x3728] ;  /* 0x0037280001197983 */ /* 0x000f280000300800 */
[----:B------:R-:W-:Y:S01]  /*ab270*/  IMAD.X R27, R28, 0x1, R2, P3 ;  /* 0x000000011c1b7824 */ /* 0x000fe200018e0602 */
[----:B------:R0:W-:Y:S04]  /*ab280*/  STL.64 [R1+0xe00], R20 ;  /* 0x000e001401007387 */ /* 0x0001e80000100a00 */
[----:B0-----:R-:W2:Y:S04]  /*ab290*/  LDL.LU.64 R20, [R1+0x3720] ;  /* 0x0037200001147983 */ /* 0x001ea80000300a00 */
[----:B------:R0:W-:Y:S04]  /*ab2a0*/  STL.64 [R1+0xde8], R26 ;  /* 0x000de81a01007387 */ /* 0x0001e80000100a00 */
[----:B0-----:R-:W3:Y:S04]  /*ab2b0*/  LDL.LU.64 R26, [R1+0x3718] ;  /* 0x00371800011a7983 */ /* 0x001ee80000300a00 */
[----:B------:R0:W-:Y:S01]  /*ab2c0*/  STL [R1+0x36ec], R3 ;  /* 0x0036ec0301007387 */ /* 0x0001e20000100800 */
[----:B----4-:R-:W-:-:S02]  /*ab2d0*/  F2FP.SATFINITE.E4M3.F32.PACK_AB_MERGE_C R25, R25, R23, RZ ;  /* 0x000000171919723e */ /* 0x010fc400048070ff */
[----:B---3--:R-:W-:Y:S02]  /*ab2e0*/  F2FP.SATFINITE.E4M3.F32.PACK_AB_MERGE_C R27, R27, R22, RZ ;  /* 0x000000161b1b723e */ /* 0x008fe400048070ff */
[----:B------:R-:W-:Y:S02]  /*ab2f0*/  IADD3 R22, P3, R16, R3, RZ ;  /* 0x0000000310167210 */ /* 0x000fe40007f7e0ff */
[----:B0-----:R-:W3:Y:S03]  /*ab300*/  LDL.LU R3, [R1+0x58] ;  /* 0x0000580001037983 */ /* 0x001ee60000300800 */
[----:B------:R-:W-:Y:S01]  /*ab310*/  IMAD.X R23, R28, 0x1, R4, P3 ;  /* 0x000000011c177824 */ /* 0x000fe200018e0604 */
[----:B------:R-:W-:-:S04]  /*ab320*/  F2FP.SATFINITE.E4M3.F32.PACK_AB_MERGE_C R26, R26, R11, RZ ;  /* 0x0000000b1a1a723e */ /* 0x000fc800048070ff */
[----:B------:R0:W-:Y:S04]  /*ab330*/  STL.64 [R1+0xde0], R22 ;  /* 0x000de01601007387 */ /* 0x0001e80000100a00 */
[----:B0-----:R-:W4:Y:S04]  /*ab340*/  LDL.LU.64 R22, [R1+0x3710] ;  /* 0x0037100001167983 */ /* 0x001f280000300a00 */
[----:B------:R-:W2:Y:S04]  /*ab350*/  LDL.LU R11, [R1+0x3708] ;  /* 0x00370800010b7983 */ /* 0x000ea80000300800 */
[----:B------:R0:W-:Y:S04]  /*ab360*/  STL.64 [R1+0x3700], R26 ;  /* 0x0037001a01007387 */ /* 0x0001e80000100a00 */
[----:B0-----:R-:W4:Y:S01]  /*ab370*/  LDL.LU R27, [R1+0x10c8] ;  /* 0x0010c800011b7983 */ /* 0x001f220000300800 */
[----:B------:R-:W-:-:S02]  /*ab380*/  LOP3.LUT R17, R17, 0xffff, RZ, 0xc0, !PT ;  /* 0x0000ffff11117812 */ /* 0x000fc400078ec0ff */
[----:B------:R-:W-:Y:S02]  /*ab390*/  LOP3.LUT R15, R15, 0xffff, RZ, 0xc0, !PT ;  /* 0x0000ffff0f0f7812 */ /* 0x000fe400078ec0ff */
[----:B------:R-:W-:Y:S02]  /*ab3a0*/  PRMT R26, R17, 0x3340, R0 ;  /* 0x00003340111a7816 */ /* 0x000fe40000000000 */
[----:B------:R-:W-:Y:S02]  /*ab3b0*/  LOP3.LUT R14, R14, 0xffff, RZ, 0xc0, !PT ;  /* 0x0000ffff0e0e7812 */ /* 0x000fe400078ec0ff */
[----:B------:R-:W-:Y:S02]  /*ab3c0*/  LOP3.LUT R18, R18, 0xffff, RZ, 0xc0, !PT ;  /* 0x0000ffff12127812 */ /* 0x000fe400078ec0ff */
[----:B------:R-:W-:Y:S02]  /*ab3d0*/  LOP3.LUT R9, R9, 0xffff, RZ, 0xc0, !PT ;  /* 0x0000ffff09097812 */ /* 0x000fe400078ec0ff */
[----:B------:R-:W-:-:S02]  /*ab3e0*/  LOP3.LUT R13, R13, 0xffff, RZ, 0xc0, !PT ;  /* 0x0000ffff0d0d7812 */ /* 0x000fc400078ec0ff */
[----:B---3--:R-:W-:-:S05]  /*ab3f0*/  LOP3.LUT R3, R3, 0xffff, RZ, 0xc0, !PT ;  /* 0x0000ffff03037812 */ /* 0x008fca00078ec0ff */
[----:B------:R0:W-:Y:S02]  /*ab400*/  STL [R1+0x58], R3 ;  /* 0x0000580301007387 */ /* 0x0001e40000100800 */
[----:B0-----:R-:W-:-:S04]  /*ab410*/  PRMT R3, R3, 0x3340, R15 ;  /* 0x0000334003037816 */ /* 0x001fc8000000000f */
[----:B------:R-:W-:Y:S01]  /*ab420*/  PRMT R3, R3, 0x5410, R26 ;  /* 0x0000541003037816 */ /* 0x000fe2000000001a */
[----:B------:R0:W-:Y:S04]  /*ab430*/  STL [R1+0x36ac], R17 ;  /* 0x0036ac1101007387 */ /* 0x0001e80000100800 */
[----:B------:R-:W-:Y:S01]  /*ab440*/  STL [R1+0x44], R3 ;  /* 0x0000440301007387 */ /* 0x000fe20000100800 */
[----:B--2---:R-:W-:-:S03]  /*ab450*/  LOP3.LUT R11, R11, 0xffff, RZ, 0xc0, !PT ;  /* 0x0000ffff0b0b7812 */ /* 0x004fc600078ec0ff */
[----:B------:R1:W-:Y:S01]  /*ab460*/  STL [R1+0x3698], R14 ;  /* 0x0036980e01007387 */ /* 0x0003e20000100800 */
[----:B0-----:R-:W-:-:S03]  /*ab470*/  PRMT R17, R14, 0x3340, R0 ;  /* 0x000033400e117816 */ /* 0x001fc60000000000 */
[----:B------:R0:W-:Y:S01]  /*ab480*/  STL.64 [R1+0x36f0], R10 ;  /* 0x0036f00a01007387 */ /* 0x0001e20000100a00 */
[----:B-1----:R-:W-:Y:S02]  /*ab490*/  LOP3.LUT R14, R24, 0xffff, RZ, 0xc0, !PT ;  /* 0x0000ffff180e7812 */ /* 0x002fe400078ec0ff */
[----:B----4-:R-:W-:Y:S02]  /*ab4a0*/  LOP3.LUT R24, R22, 0xffff, RZ, 0xc0, !PT ;  /* 0x0000ffff16187812 */ /* 0x010fe400078ec0ff */
[----:B------:R-:W-:Y:S01]  /*ab4b0*/  LOP3.LUT R22, R12, 0xffff, RZ, 0xc0, !PT ;  /* 0x0000ffff0c167812 */ /* 0x000fe200078ec0ff */
[----:B------:R-:W-:Y:S01]  /*ab4c0*/  STL [R1+0x40], R14 ;  /* 0x0000400e01007387 */ /* 0x000fe20000100800 */
[----:B------:R-:W-:Y:S02]  /*ab4d0*/  PRMT R12, R18, 0x3340, R0 ;  /* 0x00003340120c7816 */ /* 0x000fe40000000000 */
[----:B------:R-:W-:Y:S01]  /*ab4e0*/  IADD3 R26, P3, R16, R5, RZ ;  /* 0x00000005101a7210 */ /* 0x000fe20007f7e0ff */
[----:B------:R1:W-:Y:S01]  /*ab4f0*/  STL [R1+0x36d4], R18 ;  /* 0x0036d41201007387 */ /* 0x0003e20000100800 */
[----:B0-----:R-:W-:-:S02]  /*ab500*/  PRMT R10, R9, 0x3340, R14 ;  /* 0x00003340090a7816 */ /* 0x001fc4000000000e */
[----:B------:R-:W-:Y:S01]  /*ab510*/  F2FP.SATFINITE.E4M3.F32.PACK_AB_MERGE_C R23, R23, R27, RZ ;  /* 0x0000001b1717723e */ /* 0x000fe200048070ff */
[----:B-1----:R-:W-:Y:S01]  /*ab520*/  IMAD.MOV.U32 R18, RZ, RZ, R28 ;  /* 0x000000ffff127224 */ /* 0x002fe200078e001c */
[----:B------:R-:W-:Y:S02]  /*ab530*/  PRMT R28, R10, 0x5410, R12 ;  /* 0x000054100a1c7816 */ /* 0x000fe4000000000c */
[----:B------:R-:W-:Y:S01]  /*ab540*/  PRMT R12, R22, 0x3340, R0 ;  /* 0x00003340160c7816 */ /* 0x000fe20000000000 */
[----:B------:R-:W-:Y:S01]  /*ab550*/  IMAD.X R27, R18, 0x1, R7, P3 ;  /* 0x00000001121b7824 */ /* 0x000fe200018e0607 */
[----:B------:R-:W-:-:S04]  /*ab560*/  PRMT R10, R24, 0x3340, R13 ;  /* 0x00003340180a7816 */ /* 0x000fc8000000000d */
[----:B------:R-:W-:Y:S01]  /*ab570*/  PRMT R12, R10, 0x5410, R12 ;  /* 0x000054100a0c7816 */ /* 0x000fe2000000000c */
[----:B------:R0:W-:Y:S01]  /*ab580*/  STL.64 [R1+0xdd8], R26 ;  /* 0x000dd81a01007387 */ /* 0x0001e20000100a00 */
[----:B------:R-:W-:-:S03]  /*ab590*/  IADD3 R10, P3, R16, R6, RZ ;  /* 0x00000006100a7210 */ /* 0x000fc60007f7e0ff */
[----:B0-----:R-:W2:Y:S04]  /*ab5a0*/  LDL.LU.64 R26, [R1+0x3700] ;  /* 0x00370000011a7983 */ /* 0x001ea80000300a00 */
[----:B------:R-:W3:Y:S04]  /*ab5b0*/  LDL.LU R16, [R1+0x36f8] ;  /* 0x0036f80001107983 */ /* 0x000ee80000300800 */
[----:B------:R0:W-:Y:S04]  /*ab5c0*/  STL.64 [R1+0x36e0], R6 ;  /* 0x0036e00601007387 */ /* 0x0001e80000100a00 */
[----:B0-----:R-:W4:Y:S04]  /*ab5d0*/  LDL R6, [R1+0x148] ;  /* 0x0001480001067983 */ /* 0x001f280000100800 */
[----:B------:R-:W3:Y:S01]  /*ab5e0*/  LDL.LU R7, [R1+0x44] ;  /* 0x0000440001077983 */ /* 0x000ee20000300800 */
[----:B------:R-:W-:-:S03]  /*ab5f0*/  LOP3.LUT R29, R29, 0xffff, RZ, 0xc0, !PT ;  /* 0x0000ffff1d1d7812 */ /* 0x000fc600078ec0ff */
[----:B------:R-:W-:Y:S01]  /*ab600*/  STL [R1+0xdd0], R10 ;  /* 0x000dd00a01007387 */ /* 0x000fe20000100800 */
[----:B------:R-:W-:-:S03]  /*ab610*/  PRMT R3, R11, 0x3340, R29 ;  /* 0x000033400b037816 */ /* 0x000fc6000000001d */
[----:B------:R0:W-:Y:S01]  /*ab620*/  STL.64 [R1+0x36d8], R4 ;  /* 0x0036d80401007387 */ /* 0x0001e20000100a00 */
[----:B------:R-:W-:Y:S01]  /*ab630*/  PRMT R3, R3, 0x5410, R17 ;  /* 0x0000541003037816 */ /* 0x000fe20000000011 */
[----:B0-----:R-:W-:Y:S02]  /*ab640*/  IMAD.MOV.U32 R5, RZ, RZ, R11 ;  /* 0x000000ffff057224 */ /* 0x001fe400078e000b */
[----:B------:R-:W-:Y:S02]  /*ab650*/  IMAD.MOV.U32 R4, RZ, RZ, R10 ;  /* 0x000000ffff047224 */ /* 0x000fe400078e000a */
[----:B------:R-:W-:Y:S01]  /*ab660*/  IMAD.X R5, R18, 0x1, R8, P3 ;  /* 0x0000000112057824 */ /* 0x000fe200018e0608 */
[----:B------:R-:W3:Y:S04]  /*ab670*/  LDL.LU.64 R10, [R1+0x36f0] ;  /* 0x0036f000010a7983 */ /* 0x000ee80000300a00 */
[----:B------:R-:W3:Y:S04]  /*ab680*/  LDL.LU R14, [R1+0xb4] ;  /* 0x0000b400010e7983 */ /* 0x000ee80000300800 */
[----:B------:R-:W3:Y:S04]  /*ab690*/  LDL.LU R17, [R1+0xa4] ;  /* 0x0000a40001117983 */ /* 0x000ee80000300800 */
[----:B------:R0:W-:Y:S01]  /*ab6a0*/  STL [R1+0xdd4], R5 ;  /* 0x000dd40501007387 */ /* 0x0001e20000100800 */
[----:B------:R-:W-:-:S02]  /*ab6b0*/  LOP3.LUT R25, R25, 0xffff, RZ, 0xc0, !PT ;  /* 0x0000ffff19197812 */ /* 0x000fc400078ec0ff */
[----:B------:R-:W-:Y:S02]  /*ab6c0*/  LOP3.LUT R23, R23, 0xffff, RZ, 0xc0, !PT ;  /* 0x0000ffff17177812 */ /* 0x000fe400078ec0ff */
[----:B--2---:R-:W-:Y:S02]  /*ab6d0*/  LOP3.LUT R27, R27, 0xffff, RZ, 0xc0, !PT ;  /* 0x0000ffff1b1b7812 */ /* 0x004fe400078ec0ff */
[----:B------:R-:W-:Y:S02]  /*ab6e0*/  LOP3.LUT R26, R26, 0xffff, RZ, 0xc0, !PT ;  /* 0x0000ffff1a1a7812 */ /* 0x000fe400078ec0ff */
[----:B----4-:R-:W-:Y:S02]  /*ab6f0*/  SHF.R.S32.HI R18, RZ, 0x1f, R6 ;  /* 0x0000001fff127819 */ /* 0x010fe40000011406 */
[----:B------:R-:W-:-:S05]  /*ab700*/  IADD3 R4, P3, R6, R0, RZ ;  /* 0x0000000006047210 */ /* 0x000fca0007f7e0ff */
[----:B0-----:R-:W-:Y:S01]  /*ab710*/  IMAD.X R5, R18, 0x1, R2, P3 ;  /* 0x0000000112057824 */ /* 0x001fe200018e0602 */
[----:B------:R-:W-:-:S04]  /*ab720*/  PRMT R6, R28, 0x4210, R26 ;  /* 0x000042101c067816 */ /* 0x000fc8000000001a */
[----:B------:R3:W-:Y:S02]  /*ab730*/  STL.64 [R1+0xdc8], R4 ;  /* 0x000dc80401007387 */ /* 0x0007e40000100a00 */
[----:B---3--:R-:W-:Y:S02]  /*ab740*/  PRMT R4, R7, 0x4210, R27 ;  /* 0x0000421007047816 */ /* 0x008fe4000000001b */
[----:B------:R-:W-:Y:S02]  /*ab750*/  PRMT R5, R3, 0x4210, R25 ;  /* 0x0000421003057816 */ /* 0x000fe40000000019 */
[----:B------:R-:W-:Y:S01]  /*ab760*/  PRMT R7, R12, 0x4210, R23 ;  /* 0x000042100c077816 */ /* 0x000fe20000000017 */
[----:B------:R-:W2:Y:S04]  /*ab770*/  LDL.LU R3, [R1+0x36ec] ;  /* 0x0036ec0001037983 */ /* 0x000ea80000300800 */
[----:B------:R-:W3:Y:S04]  /*ab780*/  LDL.LU R28, [R1+0x36e8] ;  /* 0x0036e800011c7983 */ /* 0x000ee80000300800 */
[----:B------:R0:W-:Y:S04]  /*ab790*/  STSM.16.M88.4 [R16+0x200], R4 ;  /* 0x0002000410007844 */ /* 0x0001e80000000200 */
[----:B0-----:R-:W4:Y:S04]  /*ab7a0*/  LDL.LU.64 R6, [R1+0x36e0] ;  /* 0x0036e00001067983 */ /* 0x001f280000300a00 */
[----:B------:R-:W3:Y:S04]  /*ab7b0*/  LDL.LU.64 R4, [R1+0x36d8] ;  /* 0x0036d80001047983 */ /* 0x000ee80000300a00 */
[----:B------:R-:W4:Y:S04]  /*ab7c0*/  LDL.LU R12, [R1+0xa0] ;  /* 0x0000a000010c7983 */ /* 0x000f280000300800 */
[----:B------:R0:W-:Y:S04]  /*ab7d0*/  STL [R1+0x36c0], R16 ;  /* 0x0036c01001007387 */ /* 0x0001e80000100800 */
[----:B0-----:R-:W2:Y:S04]  /*ab7e0*/  LDL.LU R16, [R1+0xac] ;  /* 0x0000ac0001107983 */ /* 0x001ea80000300800 */
[----:B------:R0:W-:Y:S04]  /*ab7f0*/  STL [R1+0x36a8], R9 ;  /* 0x0036a80901007387 */ /* 0x0001e80000100800 */
[----:B0-----:R-:W4:Y:S04]  /*ab800*/  LDL.LU R9, [R1+0xb0] ;  /* 0x0000b00001097983 */ /* 0x001f280000300800 */
[----:B------:R0:W-:Y:S04]  /*ab810*/  STL [R1+0x36a0], R24 ;  /* 0x0036a01801007387 */ /* 0x0001e80000100800 */
[----:B0-----:R-:W3:Y:S04]  /*ab820*/  LDL.LU R24, [R1+0xbc] ;  /* 0x0000bc0001187983 */ /* 0x001ee80000300800 */
[----:B------:R0:W-:Y:S04]  /*ab830*/  STL [R1+0x369c], R13 ;  /* 0x00369c0d01007387 */ /* 0x0001e80000100800 */
[----:B0-----:R-:W4:Y:S04]  /*ab840*/  LDL.LU R13, [R1+0xd0] ;  /* 0x0000d000010d7983 */ /* 0x001f280000300800 */
[----:B------:R0:W-:Y:S04]  /*ab850*/  STL.64 [R1+0x3670], R22 ;  /* 0x0036701601007387 */ /* 0x0001e80000100a00 */
[----:B0-----:R-:W4:Y:S01]  /*ab860*/  LDL.LU R23, [R1+0x148] ;  /* 0x0001480001177983 */ /* 0x001f220000300800 */
[----:B------:R-:W-:-:S02]  /*ab870*/  SHF.R.U32.HI R14, RZ, 0x8, R14 ;  /* 0x00000008ff0e7819 */ /* 0x000fc4000001160e */
[----:B------:R-:W-:Y:S02]  /*ab880*/  SHF.R.U32.HI R22, RZ, 0x8, R17 ;  /* 0x00000008ff167819 */ /* 0x000fe40000011611 */
[----:B------:R-:W-:Y:S02]  /*ab890*/  LOP3.LUT R14, R14, 0xffff, RZ, 0xc0, !PT ;  /* 0x0000ffff0e0e7812 */ /* 0x000fe400078ec0ff */
[----:B------:R-:W-:Y:S01]  /*ab8a0*/  LOP3.LUT R22, R22, 0xffff, RZ, 0xc0, !PT ;  /* 0x0000ffff16167812 */ /* 0x000fe200078ec0ff */
[----:B------:R-:W-:Y:S03]  /*ab8b0*/  STL.64 [R1+0x3660], R26 ;  /* 0x0036601a01007387 */ /* 0x000fe60000100a00 */
[----:B------:R-:W-:Y:S01]  /*ab8c0*/  PRMT R14, R14, 0x3340, R22 ;  /* 0x000033400e0e7816 */ /* 0x000fe20000000016 */
[----:B------:R-:W4:Y:S04]  /*ab8d0*/  LDL.LU R17, [R1+0xf0] ;  /* 0x0000f00001117983 */ /* 0x000f280000300800 */
[----:B------:R2:W-:Y:S01]  /*ab8e0*/  STL.64 [R1+0x36c8], R14 ;  /* 0x0036c80e01007387 */ /* 0x0005e20000100a00 */
[----:B------:R-:W-:Y:S01]  /*ab8f0*/  BAR.SYNC.DEFER_BLOCKING 0x0 ;  /* 0x0000000000007b1d */ /* 0x000fe20000010000 */
[----:B--2---:R-:W-:-:S04]  /*ab900*/  SHF.R.U32.HI R15, RZ, 0x8, R16 ;  /* 0x00000008ff0f7819 */ /* 0x004fc80000011610 */
[----:B------:R-:W-:Y:S02]  /*ab910*/  LOP3.LUT R15, R15, 0xffff, RZ, 0xc0, !PT ;  /* 0x0000ffff0f0f7812 */ /* 0x000fe400078ec0ff */
[----:B---3--:R-:W-:-:S04]  /*ab920*/  SHF.R.U32.HI R14, RZ, 0x8, R24 ;  /* 0x00000008ff0e7819 */ /* 0x008fc80000011618 */
[----:B------:R-:W-:Y:S02]  /*ab930*/  LOP3.LUT R14, R14, 0xffff, RZ, 0xc0, !PT ;  /* 0x0000ffff0e0e7812 */ /* 0x000fe400078ec0ff */
[----:B----4-:R-:W-:Y:S02]  /*ab940*/  SHF.R.U32.HI R13, RZ, 0x8, R13 ;  /* 0x00000008ff0d7819 */ /* 0x010fe4000001160d */
[----:B------:R-:W-:-:S05]  /*ab950*/  IADD3 R26, P3, R23, R3, RZ ;  /* 0x00000003171a7210 */ /* 0x000fca0007f7e0ff */
[----:B------:R-:W-:-:S05]  /*ab960*/  IMAD.X R27, R18, 0x1, R4, P3 ;  /* 0x00000001121b7824 */ /* 0x000fca00018e0604 */
[----:B------:R0:W-:Y:S01]  /*ab970*/  STL.64 [R1+0xdc0], R26 ;  /* 0x000dc01a01007387 */ /* 0x0001e20000100a00 */
[----:B------:R-:W-:-:S03]  /*ab980*/  LOP3.LUT R16, R13, 0xffff, RZ, 0xc0, !PT ;  /* 0x0000ffff0d107812 */ /* 0x000fc600078ec0ff */
[----:B------:R-:W2:Y:S04]  /*ab990*/  LDL.LU R13, [R1+0xdc] ;  /* 0x0000dc00010d7983 */ /* 0x000ea80000300800 */
[----:B------:R-:W3:Y:S01]  /*ab9a0*/  LDL.LU R24, [R1+0xd4] ;  /* 0x0000d40001187983 */ /* 0x000ee20000300800 */
[----:B0-----:R-:W-:Y:S02]  /*ab9b0*/  PRMT R26, R14, 0x3340, R15 ;  /* 0x000033400e1a7816 */ /* 0x001fe4000000000f */
[----:B------:R-:W-:-:S05]  /*ab9c0*/  IADD3 R14, P3, R23, R5, RZ ;  /* 0x00000005170e7210 */ /* 0x000fca0007f7e0ff */
[----:B------:R-:W-:-:S05]  /*ab9d0*/  IMAD.X R15, R18, 0x1, R7, P3 ;  /* 0x00000001120f7824 */ /* 0x000fca00018e0607 */
[----:B------:R0:W-:Y:S02]  /*ab9e0*/  STL.64 [R1+0xdb8], R14 ;  /* 0x000db80e01007387 */ /* 0x0001e40000100a00 */
[----:B0-----:R-:W-:-:S05]  /*ab9f0*/  IADD3 R14, P3, R23, R6, RZ ;  /* 0x00000006170e7210 */ /* 0x001fca0007f7e0ff */
[----:B------:R-:W-:Y:S02]  /*aba00*/  IMAD.X R15, R18, 0x1, R8, P3 ;  /* 0x00000001120f7824 */ /* 0x000fe400018e0608 */
[----:B------:R-:W4:Y:S01]  /*aba10*/  LDL.LU R18, [R1+0x36d4] ;  /* 0x0036d40001127983 */ /* 0x000f220000300800 */
[----:B------:R-:W-:Y:S02]  /*aba20*/  SHF.R.U32.HI R9, RZ, 0x8, R9 ;  /* 0x00000008ff097819 */ /* 0x000fe40000011609 */
[----:B------:R-:W-:Y:S02]  /*aba30*/  SHF.R.U32.HI R12, RZ, 0x8, R12 ;  /* 0x00000008ff0c7819 */ /* 0x000fe4000001160c */
[----:B------:R-:W-:Y:S02]  /*aba40*/  LOP3.LUT R9, R9, 0xffff, RZ, 0xc0, !PT ;  /* 0x0000ffff09097812 */ /* 0x000fe400078ec0ff */
[----:B------:R-:W-:-:S04]  /*aba50*/  LOP3.LUT R12, R12, 0xffff, RZ, 0xc0, !PT ;  /* 0x0000ffff0c0c7812 */ /* 0x000fc800078ec0ff */
[----:B------:R-:W-:Y:S02]  /*aba60*/  PRMT R12, R9, 0x3340, R12 ;  /* 0x00003340090c7816 */ /* 0x000fe4000000000c */
[----:B------:R-:W-:-:S04]  /*aba70*/  SHF.R.U32.HI R9, RZ, 0x8, R28 ;  /* 0x00000008ff097819 */ /* 0x000fc8000001161c */
[----:B------:R-:W-:Y:S01]  /*aba80*/  LOP3.LUT R9, R9, 0xffff, RZ, 0xc0, !PT ;  /* 0x0000ffff09097812 */ /* 0x000fe200078ec0ff */
[----:B------:R-:W-:Y:S03]  /*aba90*/  STL.64 [R1+0xdb0], R14 ;  /* 0x000db00e01007387 */ /* 0x000fe60000100a00 */
[----:B------:R-:W-:Y:S01]  /*abaa0*/  PRMT R9, R9, 0x3340, R0 ;  /* 0x0000334009097816 */ /* 0x000fe20000000000 */
[----:B------:R-:W3:Y:S04]  /*abab0*/  LDL.LU R28, [R1+0x36d0] ;  /* 0x0036d000011c7983 */ /* 0x000ee80000300800 */
[----:B------:R-:W-:Y:S04]  /*abac0*/  STL.64 [R1+0x36b8], R8 ;  /* 0x0036b80801007387 */ /* 0x000fe80000100a00 */
[----:B----4-:R0:W-:Y:S04]  /*abad0*/  STL.64 [R1+0x36b0], R18 ;  /* 0x0036b01201007387 */ /* 0x0101e80000100a00 */
[----:B0-----:R-:W4:Y:S01]  /*abae0*/  LDL.LU R18, [R1+0x14c] ;  /* 0x00014c0001127983 */ /* 0x001f220000300800 */
[----:B------:R-:W-:-:S03]  /*abaf0*/  SHF.R.U32.HI R14, RZ, 0x8, R17 ;  /* 0x00000008ff0e7819 */ /* 0x000fc60000011611 */
[----:B------:R-:W4:Y:S01]  /*abb00*/  LDL.LU R27, [R1+0xf8] ;  /* 0x0000f800011b7983 */ /* 0x000f220000300800 */
[----:B------:R-:W-:-:S04]  /*abb10*/  LOP3.LUT R14, R14, 0xffff, RZ, 0xc0, !PT ;  /* 0x0000ffff0e0e7812 */ /* 0x000fc800078ec0ff */
[----:B------:R-:W-:Y:S02]  /*abb20*/  PRMT R9, R14, 0x3340, R0 ;  /* 0x000033400e097816 */ /* 0x000fe40000000000 */
[----:B--2---:R-:W-:-:S04]  /*abb30*/  SHF.R.U32.HI R13, RZ, 0x8, R13 ;  /* 0x00000008ff0d7819 */ /* 0x004fc8000001160d */
[----:B------:R-:W-:Y:S02]  /*abb40*/  LOP3.LUT R13, R13, 0xffff, RZ, 0xc0, !PT ;  /* 0x0000ffff0d0d7812 */ /* 0x000fe400078ec0ff */
[----:B---3--:R-:W-:Y:S02]  /*abb50*/  SHF.R.U32.HI R8, RZ, 0x8, R28 ;  /* 0x00000008ff087819 */ /* 0x008fe4000001161c */
[----:B----4-:R-:W-:Y:S02]  /*abb60*/  SHF.R.S32.HI R17, RZ, 0x1f, R18 ;  /* 0x0000001fff117819 */ /* 0x010fe40000011412 */
[----:B------:R-:W-:-:S05]  /*abb70*/  IADD3 R14, P3, R18, R0, RZ ;  /* 0x00000000120e7210 */ /* 0x000fca0007f7e0ff */
[----:B------:R-:W-:-:S05]  /*abb80*/  IMAD.X R15, R17, 0x1, R2, P3 ;  /* 0x00000001110f7824 */ /* 0x000fca00018e0602 */
[----:B------:R0:W-:Y:S04]  /*abb90*/  STL.64 [R1+0xd88], R14 ;  /* 0x000d880e01007387 */ /* 0x0001e80000100a00 */
[----:B------:R-:W2:Y:S04]  /*abba0*/  LDL.LU R22, [R1+0xf4] ;  /* 0x0000f40001167983 */ /* 0x000ea80000300800 */
[----:B------:R-:W3:Y:S01]  /*abbb0*/  LDL.LU R23, [R1+0x58] ;  /* 0x0000580001177983 */ /* 0x000ee20000300800 */
[----:B0-----:R-:W-:-:S03]  /*abbc0*/  SHF.R.U32.HI R14, RZ, 0x8, R24 ;  /* 0x00000008ff0e7819 */ /* 0x001fc60000011618 */
[----:B------:R-:W4:Y:S01]  /*abbd0*/  LDL.LU R28, [R1+0x150] ;  /* 0x00015000011c7983 */ /* 0x000f220000300800 */
[----:B------:R-:W-:-:S04]  /*abbe0*/  LOP3.LUT R14, R14, 0xffff, RZ, 0xc0, !PT ;  /* 0x0000ffff0e0e7812 */ /* 0x000fc800078ec0ff */
[----:B------:R-:W-:Y:S02]  /*abbf0*/  PRMT R13, R13, 0x3340, R14 ;  /* 0x000033400d0d7816 */ /* 0x000fe4000000000e */
[----:B------:R-:W-:-:S05]  /*abc00*/  IADD3 R14, P3, R18, R3, RZ ;  /* 0x00000003120e7210 */ /* 0x000fca0007f7e0ff */
[----:B------:R-:W-:-:S05]  /*abc10*/  IMAD.X R15, R17, 0x1, R4, P3 ;  /* 0x00000001110f7824 */ /* 0x000fca00018e0604 */
[----:B------:R0:W-:Y:S04]  /*abc20*/  STL.64 [R1+0xd80], R14 ;  /* 0x000d800e01007387 */ /* 0x0001e80000100a00 */
[----:B0-----:R-:W2:Y:S01]  /*abc30*/  LDL.LU.64 R14, [R1+0x36c8] ;  /* 0x0036c800010e7983 */ /* 0x001ea20000300a00 */
[----:B------:R-:W-:-:S04]  /*abc40*/  LOP3.LUT R8, R8, 0xffff, RZ, 0xc0, !PT ;  /* 0x0000ffff08087812 */ /* 0x000fc800078ec0ff */
[--C-:B------:R-:W-:Y:S02]  /*abc50*/  PRMT R24, R8, 0x3340, R0.reuse ;  /* 0x0000334008187816 */ /* 0x100fe40000000000 */
[----:B------:R-:W-:Y:S02]  /*abc60*/  IADD3 R8, P3, R18, R5, RZ ;  /* 0x0000000512087210 */ /* 0x000fe40007f7e0ff */
[----:B------:R-:W-:Y:S02]  /*abc70*/  PRMT R16, R16, 0x3340, R0 ;  /* 0x0000334010107816 */ /* 0x000fe40000000000 */
[----:B------:R-:W-:Y:S01]  /*abc80*/  PRMT R26, R26, 0x5410, R9 ;  /* 0x000054101a1a7816 */ /* 0x000fe20000000009 */
[----:B------:R-:W-:Y:S01]  /*abc90*/  IMAD.X R9, R17, 0x1, R7, P3 ;  /* 0x0000000111097824 */ /* 0x000fe200018e0607 */
[----:B--2---:R-:W-:Y:S02]  /*abca0*/  PRMT R14, R14, 0x5410, R16 ;  /* 0x000054100e0e7816 */ /* 0x004fe40000000010 */
[----:B------:R-:W2:Y:S04]  /*abcb0*/  LDL.LU R16, [R1+0x36c0] ;  /* 0x0036c00001107983 */ /* 0x000ea80000300800 */
[----:B------:R0:W-:Y:S04]  /*abcc0*/  STL.64 [R1+0xda8], R8 ;  /* 0x000da80801007387 */ /* 0x0001e80000100a00 */
[----:B0-----:R-:W3:Y:S01]  /*abcd0*/  LDL.LU.64 R8, [R1+0x36b8] ;  /* 0x0036b80001087983 */ /* 0x001ee20000300a00 */
[----:B------:R-:W-:-:S03]  /*abce0*/  IADD3 R18, P3, R18, R6, RZ ;  /* 0x0000000612127210 */ /* 0x000fc60007f7e0ff */
[----:B------:R0:W-:Y:S04]  /*abcf0*/  STL.64 [R1+0x3680], R6 ;  /* 0x0036800601007387 */ /* 0x0001e80000100a00 */
[----:B------:R1:W-:Y:S01]  /*abd00*/  STL [R1+0xda0], R18 ;  /* 0x000da01201007387 */ /* 0x0003e20000100800 */
[----:B0-----:R-:W-:Y:S02]  /*abd10*/  IMAD.MOV.U32 R7, RZ, RZ, R19 ;  /* 0x000000ffff077224 */ /* 0x001fe400078e0013 */
[----:B------:R-:W-:Y:S02]  /*abd20*/  IMAD.MOV.U32 R7, RZ, RZ, R17 ;  /* 0x000000ffff077224 */ /* 0x000fe400078e0011 */
[----:B------:R-:W-:Y:S02]  /*abd30*/  IMAD.MOV.U32 R6, RZ, RZ, R18 ;  /* 0x000000ffff067224 */ /* 0x000fe400078e0012 */
[----:B-1----:R-:W4:Y:S04]  /*abd40*/  LDL.LU.64 R18, [R1+0x36b0] ;  /* 0x0036b00001127983 */ /* 0x002f280000300a00 */
[----:B------:R-:W2:Y:S04]  /*abd50*/  LDL.LU R17, [R1+0x36ac] ;  /* 0x0036ac0001117983 */ /* 0x000ea80000300800 */
[----:B------:R0:W-:Y:S04]  /*abd60*/  STL.64 [R1+0x3678], R4 ;  /* 0x0036780401007387 */ /* 0x0001e80000100a00 */
[----:B0-----:R-:W2:Y:S04]  /*abd70*/  LDL.LU R4, [R1+0x110] ;  /* 0x0001100001047983 */ /* 0x001ea80000300800 */
[----:B------:R-:W2:Y:S01]  /*abd80*/  LDL.LU R5, [R1+0xfc] ;  /* 0x0000fc0001057983 */ /* 0x000ea20000300800 */
[----:B---3--:R-:W-:Y:S01]  /*abd90*/  IMAD.X R7, R7, 0x1, R8, P3 ;  /* 0x0000000107077824 */ /* 0x008fe200018e0608 */
[----:B------:R-:W-:-:S04]  /*abda0*/  PRMT R6, R12, 0x5410, R9 ;  /* 0x000054100c067816 */ /* 0x000fc80000000009 */
[----:B------:R0:W-:Y:S04]  /*abdb0*/  STL [R1+0xda4], R7 ;  /* 0x000da40701007387 */ /* 0x0001e80000100800 */
[----:B------:R-:W3:Y:S04]  /*abdc0*/  LDL.LU R9, [R1+0x36a8] ;  /* 0x0036a80001097983 */ /* 0x000ee80000300800 */
[----:B------:R-:W3:Y:S04]  /*abdd0*/  LDL.LU R12, [R1+0x36a4] ;  /* 0x0036a400010c7983 */ /* 0x000ee80000300800 */
[----:B----4-:R-:W-:Y:S04]  /*abde0*/  STL.64 [R1+0x3690], R18 ;  /* 0x0036901201007387 */ /* 0x010fe80000100a00 */
[----:B--2---:R-:W-:Y:S01]  /*abdf0*/  STL.64 [R1+0x3688], R16 ;  /* 0x0036881001007387 */ /* 0x004fe20000100a00 */
[----:B0-----:R-:W-:-:S03]  /*abe00*/  PRMT R7, R13, 0x5410, R24 ;  /* 0x000054100d077816 */ /* 0x001fc60000000018 */
[----:B------:R-:W2:Y:S01]  /*abe10*/  LDL.LU R24, [R1+0x36a0] ;  /* 0x0036a00001187983 */ /* 0x000ea20000300800 */
[----:B------:R-:W-:-:S03]  /*abe20*/  PRMT R6, R6, 0x5210, R27 ;  /* 0x0000521006067816 */ /* 0x000fc6000000001b */
[----:B------:R-:W4:Y:S01]  /*abe30*/  LDL.LU R13, [R1+0x369c] ;  /* 0x00369c00010d7983 */ /* 0x000f220000300800 */
[----:B------:R-:W-:-:S03]  /*abe40*/  PRMT R4, R14, 0x5210, R4 ;  /* 0x000052100e047816 */ /* 0x000fc60000000004 */
[----:B------:R-:W4:Y:S04]  /*abe50*/  LDL.LU R14, [R1+0x3698] ;  /* 0x00369800010e7983 */ /* 0x000f280000300800 */
[----:B------:R-:W2:Y:S04]  /*abe60*/  LDL.LU R27, [R1+0x40] ;  /* 0x00004000011b7983 */ /* 0x000ea80000300800 */
[----:B---3--:R-:W0:Y:S04]  /*abe70*/  LDS.128 R16, [R12] ;  /* 0x000000000c107984 */ /* 0x008e280000000c00 */
[----:B0-----:R-:W-:Y:S04]  /*abe80*/  STL.64 [R1+0x2c0], R16 ;  /* 0x0002c01001007387 */ /* 0x001fe80000100a00 */
[----:B------:R-:W-:Y:S04]  /*abe90*/  STL.64 [R1+0x2c8], R18 ;  /* 0x0002c81201007387 */ /* 0x000fe80000100a00 */
[----:B------:R-:W0:Y:S04]  /*abea0*/  LDS.128 R16, [R12+0x400] ;  /* 0x000400000c107984 */ /* 0x000e280000000c00 */
[----:B0-----:R-:W-:Y:S04]  /*abeb0*/  STL.64 [R1+0x2b0], R16 ;  /* 0x0002b01001007387 */ /* 0x001fe80000100a00 */
[----:B------:R0:W-:Y:S04]  /*abec0*/  STL.64 [R1+0x2b8], R18 ;  /* 0x0002b81201007387 */ /* 0x0001e80000100a00 */
[----:B0-----:R-:W3:Y:S04]  /*abed0*/  LDL.LU.64 R18, [R1+0x3690] ;  /* 0x0036900001127983 */ /* 0x001ee80000300a00 */
[----:B------:R-:W4:Y:S01]  /*abee0*/  LDL.LU.64 R16, [R1+0x3688] ;  /* 0x0036880001107983 */ /* 0x000f220000300a00 */
[----:B------:R-:W-:-:S02]  /*abef0*/  PRMT R5, R26, 0x5210, R5 ;  /* 0x000052101a057816 */ /* 0x000fc40000000005 */
[----:B------:R-:W-:Y:S01]  /*abf00*/  PRMT R7, R7, 0x5210, R22 ;  /* 0x0000521007077816 */ /* 0x000fe20000000016 */
[----:B------:R-:W-:Y:S06]  /*abf10*/  BAR.SYNC.DEFER_BLOCKING 0x0 ;  /* 0x0000000000007b1d */ /* 0x000fec0000010000 */
[----:B------:R0:W-:Y:S01]  /*abf20*/  STL [R1+0x3614], R12 ;  /* 0x0036140c01007387 */ /* 0x0001e20000100800 */
[----:B------:R-:W-:-:S04]  /*abf30*/  SHF.R.U32.HI R15, RZ, 0x8, R15 ;  /* 0x00000008ff0f7819 */ /* 0x000fc8000001160f */
[----:B------:R-:W-:Y:S02]  /*abf40*/  LOP3.LUT R15, R15, 0xffff, RZ, 0xc0, !PT ;  /* 0x0000ffff0f0f7812 */ /* 0x000fe400078ec0ff */
[----:B0-----:R-:W-:Y:S01]  /*abf50*/  SHF.R.U32.HI R12, RZ, 0x8, R23 ;  /* 0x00000008ff0c7819 */ /* 0x001fe20000011617 */
[----:B----4-:R0:W-:Y:S04]  /*abf60*/  STSM.16.M88.4 [R16], R4 ;  /* 0x0000000410007844 */ /* 0x0101e80000000200 */
[----:B0-----:R-:W4:Y:S04]  /*abf70*/  LDL.LU.64 R6, [R1+0x3680] ;  /* 0x0036800001067983 */ /* 0x001f280000300a00 */
[----:B------:R-:W2:Y:S01]  /*abf80*/  LDL.LU.64 R4, [R1+0x3678] ;  /* 0x0036780001047983 */ /* 0x000ea20000300a00 */
[----:B------:R-:W-:-:S02]  /*abf90*/  LOP3.LUT R12, R12, 0xffff, RZ, 0xc0, !PT ;  /* 0x0000ffff0c0c7812 */ /* 0x000fc400078ec0ff */
[----:B------:R-:W-:Y:S02]  /*abfa0*/  IADD3 R22, P3, R28, R0, RZ ;  /* 0x000000001c167210 */ /* 0x000fe40007f7e0ff */
[----:B------:R-:W-:Y:S02]  /*abfb0*/  PRMT R15, R12, 0x3340, R15 ;  /* 0x000033400c0f7816 */ /* 0x000fe4000000000f */
[----:B------:R-:W-:Y:S01]  /*abfc0*/  SHF.R.S32.HI R12, RZ, 0x1f, R28 ;  /* 0x0000001fff0c7819 */ /* 0x000fe2000001141c */
[----:B------:R0:W-:Y:S04]  /*abfd0*/  STL [R1+0x3658], R16 ;  /* 0x0036581001007387 */ /* 0x0001e80000100800 */
[----:B------:R-:W-:-:S05]  /*abfe0*/  IMAD.X R23, R12, 0x1, R2, P3 ;  /* 0x000000010c177824 */ /* 0x000fca00018e0602 */
[----:B------:R1:W-:Y:S01]  /*abff0*/  STL.64 [R1+0xd70], R22 ;  /* 0x000d701601007387 */ /* 0x0003e20000100a00 */
[----:B0-----:R-:W-:-:S03]  /*ac000*/  SHF.R.U32.HI R16, RZ, 0x8, R29 ;  /* 0x00000008ff107819 */ /* 0x001fc6000001161d */
[----:B------:R-:W3:Y:S01]  /*ac010*/  LDL.LU R29, [R1+0x154] ;  /* 0x00015400011d7983 */ /* 0x000ee20000300800 */
[----:B-1----:R-:W-:-:S05]  /*ac020*/  IADD3 R22, P3, R28, R3, RZ ;  /* 0x000000031c167210 */ /* 0x002fca0007f7e0ff */
[----:B--2---:R-:W-:-:S05]  /*ac030*/  IMAD.X R23, R12, 0x1, R4, P3 ;  /* 0x000000010c177824 */ /* 0x004fca00018e0604 */
[----:B------:R0:W-:Y:S04]  /*ac040*/  STL.64 [R1+0xd68], R22 ;  /* 0x000d681601007387 */ /* 0x0001e80000100a00 */
[----:B0-----:R-:W2:Y:S01]  /*ac050*/  LDL.LU.64 R22, [R1+0x3670] ;  /* 0x0036700001167983 */ /* 0x001ea20000300a00 */
[----:B------:R-:W-:Y:S02]  /*ac060*/  SHF.R.U32.HI R11, RZ, 0x8, R11 ;  /* 0x00000008ff0b7819 */ /* 0x000fe4000001160b */
[----:B------:R-:W-:Y:S02]  /*ac070*/  LOP3.LUT R16, R16, 0xffff, RZ, 0xc0, !PT ;  /* 0x0000ffff10107812 */ /* 0x000fe400078ec0ff */
[----:B------:R-:W-:Y:S02]  /*ac080*/  LOP3.LUT R11, R11, 0xffff, RZ, 0xc0, !PT ;  /* 0x0000ffff0b0b7812 */ /* 0x000fe400078ec0ff */
[----:B------:R-:W-:-:S02]  /*ac090*/  IADD3 R26, P3, R28, R5, RZ ;  /* 0x000000051c1a7210 */ /* 0x000fc40007f7e0ff */
[----:B------:R-:W-:Y:S02]  /*ac0a0*/  PRMT R11, R11, 0x3340, R16 ;  /* 0x000033400b0b7816 */ /* 0x000fe40000000010 */
[----:B------:R-:W-:Y:S01]  /*ac0b0*/  SHF.R.U32.HI R16, RZ, 0x8, R27 ;  /* 0x00000008ff107819 */ /* 0x000fe2000001161b */
[----:B----4-:R-:W-:-:S05]  /*ac0c0*/  IMAD.X R27, R12, 0x1, R7, P3 ;  /* 0x000000010c1b7824 */ /* 0x010fca00018e0607 */
[----:B------:R0:W-:Y:S04]  /*ac0d0*/  STL.64 [R1+0xd60], R26 ;  /* 0x000d601a01007387 */ /* 0x0001e80000100a00 */
[----:B------:R1:W-:Y:S01]  /*ac0e0*/  STL.64 [R1+0x3668], R6 ;  /* 0x0036680601007387 */ /* 0x0003e20000100a00 */
[----:B0-----:R-:W-:Y:S02]  /*ac0f0*/  IADD3 R26, P3, R28, R6, RZ ;  /* 0x000000061c1a7210 */ /* 0x001fe40007f7e0ff */
[----:B-1----:R-:W-:Y:S02]  /*ac100*/  SHF.R.U32.HI R6, RZ, 0x8, R24 ;  /* 0x00000008ff067819 */ /* 0x002fe40000011618 */
[----:B------:R-:W-:Y:S02]  /*ac110*/  SHF.R.U32.HI R7, RZ, 0x8, R13 ;  /* 0x00000008ff077819 */ /* 0x000fe4000001160d */
[----:B------:R-:W-:-:S02]  /*ac120*/  LOP3.LUT R6, R6, 0xffff, RZ, 0xc0, !PT ;  /* 0x0000ffff06067812 */ /* 0x000fc400078ec0ff */
[----:B------:R-:W-:Y:S01]  /*ac130*/  LOP3.LUT R7, R7, 0xffff, RZ, 0xc0, !PT ;  /* 0x0000ffff07077812 */ /* 0x000fe200078ec0ff */
[----:B------:R-:W-:Y:S01]  /*ac140*/  IMAD.X R27, R12, 0x1, R8, P3 ;  /* 0x000000010c1b7824 */ /* 0x000fe200018e0608 */
[----:B------:R-:W-:Y:S02]  /*ac150*/  SHF.R.U32.HI R9, RZ, 0x8, R9 ;  /* 0x00000008ff097819 */ /* 0x000fe40000011609 */
[----:B------:R-:W-:Y:S02]  /*ac160*/  PRMT R12, R6, 0x3340, R7 ;  /* 0x00003340060c7816 */ /* 0x000fe40000000007 */
[----:B---3--:R-:W-:Y:S02]  /*ac170*/  SHF.R.U32.HI R6, RZ, 0x8, R18 ;  /* 0x00000008ff067819 */ /* 0x008fe40000011612 */
[----:B------:R-:W-:Y:S02]  /*ac180*/  LOP3.LUT R9, R9, 0xffff, RZ, 0xc0, !PT ;  /* 0x0000ffff09097812 */ /* 0x000fe400078ec0ff */
[----:B------:R-:W-:-:S02]  /*ac190*/  LOP3.LUT R16, R16, 0xffff, RZ, 0xc0, !PT ;  /* 0x0000ffff10107812 */ /* 0x000fc400078ec0ff */
[----:B------:R-:W-:Y:S01]  /*ac1a0*/  LOP3.LUT R6, R6, 0xffff, RZ, 0xc0, !PT ;  /* 0x0000ffff06067812 */ /* 0x000fe200078ec0ff */
[----:B------:R0:W-:Y:S01]  /*ac1b0*/  STL.64 [R1+0xd58], R26 ;  /* 0x000d581a01007387 */ /* 0x0001e20000100a00 */
[----:B------:R-:W-:Y:S02]  /*ac1c0*/  PRMT R9, R9, 0x3340, R16 ;  /* 0x0000334009097816 */ /* 0x000fe40000000010 */
[----:B------:R-:W-:Y:S01]  /*ac1d0*/  SHF.R.S32.HI R16, RZ, 0x1f, R29 ;  /* 0x0000001fff107819 */ /* 0x000fe2000001141d */
[----:B------:R-:W3:Y:S01]  /*ac1e0*/  LDL.LU R13, [R1+0x158] ;  /* 0x00015800010d7983 */ /* 0x000ee20000300800 */
[----:B------:R-:W-:Y:S02]  /*ac1f0*/  SHF.R.U32.HI R14, RZ, 0x8, R14 ;  /* 0x00000008ff0e7819 */ /* 0x000fe4000001160e */
[----:B0-----:R-:W-:Y:S02]  /*ac200*/  PRMT R26, R6, 0x3340, R0 ;  /* 0x00003340061a7816 */ /* 0x001fe40000000000 */
[----:B------:R-:W-:-:S02]  /*ac210*/  IADD3 R6, P3, R29, R0, RZ ;  /* 0x000000001d067210 */ /* 0x000fc40007f7e0ff */
[----:B------:R-:W-:Y:S02]  /*ac220*/  SHF.R.U32.HI R17, RZ, 0x8, R17 ;  /* 0x00000008ff117819 */ /* 0x000fe40000011611 */
[----:B------:R-:W-:Y:S02]  /*ac230*/  LOP3.LUT R14, R14, 0xffff, RZ, 0xc0, !PT ;  /* 0x0000ffff0e0e7812 */ /* 0x000fe400078ec0ff */
[----:B------:R-:W-:Y:S02]  /*ac240*/  LOP3.LUT R17, R17, 0xffff, RZ, 0xc0, !PT ;  /* 0x0000ffff11117812 */ /* 0x000fe400078ec0ff */
[--C-:B------:R-:W-:Y:S02]  /*ac250*/  PRMT R14, R14, 0x3340, R0.reuse ;  /* 0x000033400e0e7816 */ /* 0x100fe40000000000 */
[----:B------:R-:W-:-:S04]  /*ac260*/  PRMT R17, R17, 0x3340, R0 ;  /* 0x0000334011117816 */ /* 0x000fc80000000000 */
[----:B------:R-:W-:Y:S02]  /*ac270*/  PRMT R24, R15, 0x5410, R17 ;  /* 0x000054100f187816 */ /* 0x000fe40000000011 */
[----:B--2---:R-:W-:-:S04]  /*ac280*/  SHF.R.U32.HI R7, RZ, 0x8, R22 ;  /* 0x00000008ff077819 */ /* 0x004fc80000011616 */
[----:B------:R-:W-:-:S04]  /*ac290*/  LOP3.LUT R7, R7, 0xffff, RZ, 0xc0, !PT ;  /* 0x0000ffff07077812 */ /* 0x000fc800078ec0ff */
[----:B------:R-:W-:Y:S01]  /*ac2a0*/  PRMT R27, R7, 0x3340, R0 ;  /* 0x00003340071b7816 */ /* 0x000fe20000000000 */
[----:B------:R-:W-:-:S05]  /*ac2b0*/  IMAD.X R7, R16, 0x1, R2, P3 ;  /* 0x0000000110077824 */ /* 0x000fca00018e0602 */
[----:B------:R0:W-:Y:S01]  /*ac2c0*/  STL.64 [R1+0xd28], R6 ;  /* 0x000d280601007387 */ /* 0x0001e20000100a00 */
[----:B------:R-:W-:-:S03]  /*ac2d0*/  PRMT R22, R11, 0x5410, R14 ;  /* 0x000054100b167816 */ /* 0x000fc6000000000e */
[----:B------:R-:W2:Y:S04]  /*ac2e0*/  LDL.LU R11, [R1+0x10d0] ;  /* 0x0010d000010b7983 */ /* 0x000ea80000300800 */
[----:B------:R-:W2:Y:S01]  /*ac2f0*/  LDL.LU R14, [R1+0x10d4] ;  /* 0x0010d400010e7983 */ /* 0x000ea20000300800 */
[----:B0-----:R-:W-:-:S03]  /*ac300*/  IADD3 R6, P3, R29, R3, RZ ;  /* 0x000000031d067210 */ /* 0x001fc60007f7e0ff */
[----:B------:R-:W4:Y:S02]  /*ac310*/  LDL.LU R15, [R1+0x10d8] ;  /* 0x0010d800010f7983 */ /* 0x000f240000300800 */
[----:B------:R-:W-:Y:S02]  /*ac320*/  IMAD.X R7, R16, 0x1, R4, P3 ;  /* 0x0000000110077824 */ /* 0x000fe400018e0604 */
[----:B------:R-:W4:Y:S04]  /*ac330*/  LDL.LU R17, [R1+0x10dc] ;  /* 0x0010dc0001117983 */ /* 0x000f280000300800 */
[----:B------:R0:W-:Y:S04]  /*ac340*/  STL.64 [R1+0xd38], R6 ;  /* 0x000d380601007387 */ /* 0x0001e80000100a00 */
[----:B0-----:R-:W3:Y:S01]  /*ac350*/  LDL.LU.64 R6, [R1+0x3668] ;  /* 0x0036680001067983 */ /* 0x001ee20000300a00 */
[----:B------:R-:W-:-:S02]  /*ac360*/  PRMT R9, R9, 0x5410, R26 ;  /* 0x0000541009097816 */ /* 0x000fc4000000001a */
[----:B------:R-:W-:Y:S01]  /*ac370*/  IADD3 R26, P3, R29, R5, RZ ;  /* 0x000000051d1a7210 */ /* 0x000fe20007f7e0ff */
[----:B------:R-:W4:Y:S01]  /*ac380*/  LDL R18, [R1+0x15c] ;  /* 0x00015c0001127983 */ /* 0x000f220000100800 */
[----:B------:R-:W-:-:S03]  /*ac390*/  PRMT R12, R12, 0x5410, R27 ;  /* 0x000054100c0c7816 */ /* 0x000fc6000000001b */
[----:B---3--:R-:W-:-:S05]  /*ac3a0*/  IMAD.X R27, R16, 0x1, R7, P3 ;  /* 0x00000001101b7824 */ /* 0x008fca00018e0607 */
[----:B------:R0:W-:Y:S04]  /*ac3b0*/  STL.64 [R1+0xd50], R26 ;  /* 0x000d501a01007387 */ /* 0x0001e80000100a00 */
[----:B0-----:R-:W3:Y:S01]  /*ac3c0*/  LDL.LU.64 R26, [R1+0x3660] ;  /* 0x00366000011a7983 */ /* 0x001ee20000300a00 */
[----:B------:R-:W-:-:S05]  /*ac3d0*/  IADD3 R28, P3, R29, R6, RZ ;  /* 0x000000061d1c7210 */ /* 0x000fca0007f7e0ff */
[----:B------:R-:W-:Y:S02]  /*ac3e0*/  IMAD.X R29, R16, 0x1, R8, P3 ;  /* 0x00000001101d7824 */ /* 0x000fe400018e0608 */
[----:B------:R-:W2:Y:S01]  /*ac3f0*/  LDL.LU R16, [R1+0x3658] ;  /* 0x0036580001107983 */ /* 0x000ea20000300800 */
[----:B------:R-:W-:-:S03]  /*ac400*/  PRMT R25, R22, 0x5210, R25 ;  /* 0x0000521016197816 */ /* 0x000fc60000000019 */
[----:B------:R-:W4:Y:S04]  /*ac410*/  LDL.LU R22, [R1+0x160] ;  /* 0x0001600001167983 */ /* 0x000f280000300800 */
[----:B------:R0:W-:Y:S02]  /*ac420*/  STL.64 [R1+0xd48], R28 ;  /* 0x000d481c01007387 */ /* 0x0001e40000100a00 */
[----:B0-----:R-:W-:Y:S02]  /*ac430*/  IADD3 R28, P3, R13, R0, RZ ;  /* 0x000000000d1c7210 */ /* 0x001fe40007f7e0ff */
[----:B---3--:R-:W-:Y:S02]  /*ac440*/  PRMT R26, R9, 0x5210, R26 ;  /* 0x00005210091a7816 */ /* 0x008fe4000000001a */
[----:B------:R-:W-:-:S05]  /*ac450*/  SHF.R.S32.HI R9, RZ, 0x1f, R13 ;  /* 0x0000001fff097819 */ /* 0x000fca000001140d */
[----:B------:R-:W-:-:S05]  /*ac460*/  IMAD.X R29, R9, 0x1, R2, P3 ;  /* 0x00000001091d7824 */ /* 0x000fca00018e0602 */
[----:B------:R0:W-:Y:S02]  /*ac470*/  STL.64 [R1+0xd40], R28 ;  /* 0x000d401c01007387 */ /* 0x0001e40000100a00 */
[----:B0-----:R-:W-:-:S05]  /*ac480*/  IADD3 R28, P3, R13, R3, RZ ;  /* 0x000000030d1c7210 */ /* 0x001fca0007f7e0ff */
[----:B------:R-:W-:-:S05]  /*ac490*/  IMAD.X R29, R9, 0x1, R4, P3 ;  /* 0x00000001091d7824 */ /* 0x000fca00018e0604 */
[----:B------:R0:W-:Y:S01]  /*ac4a0*/  STL.64 [R1+0xd78], R28 ;  /* 0x000d781c01007387 */ /* 0x0001e20000100a00 */
[----:B------:R-:W-:Y:S02]  /*ac4b0*/  PRMT R24, R24, 0x5210, R27 ;  /* 0x0000521018187816 */ /* 0x000fe4000000001b */
[----:B------:R-:W-:Y:S02]  /*ac4c0*/  PRMT R27, R12, 0x5210, R23 ;  /* 0x000052100c1b7816 */ /* 0x000fe40000000017 */
[----:B0-----:R-:W-:-:S05]  /*ac4d0*/  IADD3 R28, P3, R13, R5, RZ ;  /* 0x000000050d1c7210 */ /* 0x001fca0007f7e0ff */
[----:B------:R-:W-:Y:S01]  /*ac4e0*/  IMAD.X R29, R9, 0x1, R7, P3 ;  /* 0x00000001091d7824 */ /* 0x000fe200018e0607 */
[----:B------:R-:W-:Y:S01]  /*ac4f0*/  IADD3 R12, P3, R13, R6, RZ ;  /* 0x000000060d0c7210 */ /* 0x000fe20007f7e0ff */
[----:B------:R0:W-:Y:S04]  /*ac500*/  STL.64 [R1+0x3650], R6 ;  /* 0x0036500601007387 */ /* 0x0001e80000100a00 */
[----:B------:R-:W-:Y:S01]  /*ac510*/  IMAD.X R13, R9, 0x1, R8, P3 ;  /* 0x00000001090d7824 */ /* 0x000fe200018e0608 */
[----:B------:R-:W-:Y:S04]  /*ac520*/  STL.64 [R1+0xd98], R28 ;  /* 0x000d981c01007387 */ /* 0x000fe80000100a00 */
[----:B--2---:R-:W-:Y:S04]  /*ac530*/  STL [R1+0x3618], R16 ;  /* 0x0036181001007387 */ /* 0x004fe80000100800 */
[----:B------:R1:W-:Y:S01]  /*ac540*/  STL.64 [R1+0xd90], R12 ;  /* 0x000d900c01007387 */ /* 0x0003e20000100a00 */
[----:B0-----:R-:W-:-:S02]  /*ac550*/  F2FP.SATFINITE.E4M3.F32.PACK_AB_MERGE_C R6, R14, R11, RZ ;  /* 0x0000000b0e06723e */ /* 0x001fc400048070ff */
[----:B----4-:R-:W-:Y:S02]  /*ac560*/  SHF.R.S32.HI R9, RZ, 0x1f, R18 ;  /* 0x0000001fff097819 */ /* 0x010fe40000011412 */
[----:B-1----:R-:W-:-:S05]  /*ac570*/  F2FP.SATFINITE.E4M3.F32.PACK_AB_MERGE_C R12, R17, R15, RZ ;  /* 0x0000000f110c723e */ /* 0x002fca00048070ff */
[----:B------:R-:W-:Y:S04]  /*ac580*/  STL [R1+0x361c], R12 ;  /* 0x00361c0c01007387 */ /* 0x000fe80000100800 */
[----:B------:R0:W-:Y:S02]  /*ac590*/  STL [R1+0x58], R6 ;  /* 0x0000580601007387 */ /* 0x0001e40000100800 */
[----:B0-----:R-:W-:Y:S02]  /*ac5a0*/  IADD3 R6, P3, R18, R0, RZ ;  /* 0x0000000012067210 */ /* 0x001fe40007f7e0ff */
[----:B------:R-:W-:Y:S03]  /*ac5b0*/  STL [R1+0x14], R9 ;  /* 0x0000140901007387 */ /* 0x000fe60000100800 */
[----:B------:R-:W-:Y:S01]  /*ac5c0*/  IMAD.X R7, R9, 0x1, R2, P3 ;  /* 0x0000000109077824 */ /* 0x000fe200018e0602 */
[----:B------:R-:W-:Y:S04]  /*ac5d0*/  STSM.16.M88.4 [R16+0x200], R24 ;  /* 0x0002001810007844 */ /* 0x000fe80000000200 */
[----:B------:R0:W-:Y:S04]  /*ac5e0*/  STL.64 [R1+0xd30], R6 ;  /* 0x000d300601007387 */ /* 0x0001e80000100a00 */
[----:B0-----:R-:W2:Y:S04]  /*ac5f0*/  LDL.LU R6, [R1+0x12c0] ;  /* 0x0012c00001067983 */ /* 0x001ea80000300800 */
[----:B------:R-:W2:Y:S04]  /*ac600*/  LDL.LU R26, [R1+0x12c4] ;  /* 0x0012c400011a7983 */ /* 0x000ea80000300800 */
[----:B------:R-:W3:Y:S04]  /*ac610*/  LDL.LU R7, [R1+0x12c8] ;  /* 0x0012c80001077983 */ /* 0x000ee80000300800 */
[----:B------:R-:W3:Y:S04]  /*ac620*/  LDL.LU R25, [R1+0x12cc] ;  /* 0x0012cc0001197983 */ /* 0x000ee80000300800 */
[----:B------:R-:W4:Y:S04]  /*ac630*/  LDL.LU R16, [R1+0xa84] ;  /* 0x000a840001107983 */ /* 0x000f280000300800 */
[----:B------:R-:W4:Y:S04]  /*ac640*/  LDL.LU R28, [R1+0xa8c] ;  /* 0x000a8c00011c7983 */ /* 0x000f280000300800 */
[----:B------:R-:W4:Y:S04]  /*ac650*/  LDL.LU R13, [R1+0x9b4] ;  /* 0x0009b400010d7983 */ /* 0x000f280000300800 */
[----:B------:R-:W2:Y:S01]  /*ac660*/  LDL.LU R23, [R1+0x9bc] ;  /* 0x0009bc0001177983 */ /* 0x000ea20000300800 */
[----:B------:R-:W-:Y:S06]  /*ac670*/  BAR.SYNC.DEFER_BLOCKING 0x0 ;  /* 0x0000000000007b1d */ /* 0x000fec0000010000 */
[----:B--2---:R0:W-:Y:S04]  /*ac680*/  STL.64 [R1+0x3638], R22 ;  /* 0x0036381601007387 */ /* 0x0041e80000100a00 */
[----:B0-----:R-:W2:Y:S04]  /*ac690*/  LDL.LU R22, [R1+0xa88] ;  /* 0x000a880001167983 */ /* 0x001ea80000300800 */
[----:B------:R-:W3:Y:S04]  /*ac6a0*/  LDL.LU R23, [R1+0x15c] ;  /* 0x00015c0001177983 */ /* 0x000ee80000300800 */
[----:B------:R-:W2:Y:S04]  /*ac6b0*/  LDL.LU R27, [R1+0x730] ;  /* 0x00073000011b7983 */ /* 0x000ea80000300800 */
[----:B------:R-:W4:Y:S04]  /*ac6c0*/  LDL.LU R9, [R1+0x734] ;  /* 0x0007340001097983 */ /* 0x000f280000300800 */
[----:B----4-:R0:W-:Y:S04]  /*ac6d0*/  STL.64 [R1+0x3648], R8 ;  /* 0x0036480801007387 */ /* 0x0101e80000100a00 */
[----:B0-----:R-:W4:Y:S04]  /*ac6e0*/  LDL.LU R9, [R1+0xa80] ;  /* 0x000a800001097983 */ /* 0x001f280000300800 */
[----:B------:R0:W-:Y:S04]  /*ac6f0*/  STL [R1+0x3640], R21 ;  /* 0x0036401501007387 */ /* 0x0001e80000100800 */
[----:B0-----:R-:W2:Y:S04]  /*ac700*/  LDL.LU R21, [R1+0x14] ;  /* 0x0000140001157983 */ /* 0x001ea80000300800 */
[----:B------:R-:W4:Y:S04]  /*ac710*/  LDL.LU R29, [R1+0x73c] ;  /* 0x00073c00011d7983 */ /* 0x000f280000300800 */
[----:B------:R-:W4:Y:S04]  /*ac720*/  LDL.LU R24, [R1+0x674] ;  /* 0x0006740001187983 */ /* 0x000f280000300800 */
[----:B------:R-:W4:Y:S04]  /*ac730*/  LDL.LU R18, [R1+0x67c] ;  /* 0x00067c0001127983 */ /* 0x000f280000300800 */
[----:B------:R-:W3:Y:S04]  /*ac740*/  LDL.LU R12, [R1+0x400] ;  /* 0x00040000010c7983 */ /* 0x000ee80000300800 */
[----:B---3--:R0:W-:Y:S04]  /*ac750*/  STL [R1+0x3620], R12 ;  /* 0x0036200c01007387 */ /* 0x0081e80000100800 */
[----:B0-----:R-:W3:Y:S04]  /*ac760*/  LDL.LU R12, [R1+0x678] ;  /* 0x00067800010c7983 */ /* 0x001ee80000300800 */
[----:B------:R-:W2:Y:S01]  /*ac770*/  LDL.LU R11, [R1+0x404] ;  /* 0x00040400010b7983 */ /* 0x000ea20000300800 */
[----:B------:R-:W-:-:S03]  /*ac780*/  F2FP.SATFINITE.E4M3.F32.PACK_AB_MERGE_C R26, R26, R6, RZ ;  /* 0x000000061a1a723e */ /* 0x000fc600048070ff */
[----:B--2---:R0:W-:Y:S04]  /*ac790*/  STL.64 [R1+0x3630], R10 ;  /* 0x0036300a01007387 */ /* 0x0041e80000100a00 */
[----:B0-----:R-:W2:Y:S04]  /*ac7a0*/  LDL.LU R10, [R1+0x9b0] ;  /* 0x0009b000010a7983 */ /* 0x001ea80000300800 */
[----:B------:R-:W3:Y:S04]  /*ac7b0*/  LDL.LU R11, [R1+0x9b8] ;  /* 0x0009b800010b7983 */ /* 0x000ee80000300800 */
[----:B------:R-:W3:Y:S04]  /*ac7c0*/  LDL.LU R17, [R1+0x40c] ;  /* 0x00040c0001117983 */ /* 0x000ee80000300800 */
[----:B------:R-:W4:Y:S04]  /*ac7d0*/  LDL.LU R15, [R1+0x344] ;  /* 0x00034400010f7983 */ /* 0x000f280000300800 */
[----:B------:R-:W4:Y:S01]  /*ac7e0*/  LDL.LU R14, [R1+0x34c] ;  /* 0x00034c00010e7983 */ /* 0x000f220000300800 */
[----:B------:R-:W-:-:S02]  /*ac7f0*/  IADD3 R6, P3, R23, R3, RZ ;  /* 0x0000000317067210 */ /* 0x000fc40007f7e0ff */
[----:B------:R-:W-:-:S03]  /*ac800*/  F2FP.SATFINITE.E4M3.F32.PACK_AB_MERGE_C R25, R25, R7, RZ ;  /* 0x000000071919723e */ /* 0x000fc600048070ff */
[----:B------:R-:W-:Y:S01]  /*ac810*/  IMAD.X R7, R21, 0x1, R4, P3 ;  /* 0x0000000115077824 */ /* 0x000fe200018e0604 */
[----:B----4-:R0:W-:Y:S04]  /*ac820*/  STL.64 [R1+0x3628], R14 ;  /* 0x0036280e01007387 */ /* 0x0101e80000100a00 */
[----:B0-----:R-:W4:Y:S04]  /*ac830*/  LDL.LU R14, [R1+0x738] ;  /* 0x00073800010e7983 */ /* 0x001f280000300800 */
[----:B------:R-:W3:Y:S04]  /*ac840*/  LDL.LU R15, [R1+0x670] ;  /* 0x00067000010f7983 */ /* 0x000ee80000300800 */
[----:B------:R0:W-:Y:S04]  /*ac850*/  STL.64 [R1+0xd20], R6 ;  /* 0x000d200601007387 */ /* 0x0001e80000100a00 */
[----:B0-----:R-:W2:Y:S01]  /*ac860*/  LDL.LU.64 R6, [R1+0x3650] ;  /* 0x0036500001067983 */ /* 0x001ea20000300a00 */
[----:B------:R-:W-:-:S02]  /*ac870*/  IADD3 R8, P3, R23, R5, RZ ;  /* 0x0000000517087210 */ /* 0x000fc40007f7e0ff */
[----:B------:R-:W-:-:S03]  /*ac880*/  F2FP.SATFINITE.E4M3.F32.PACK_AB_MERGE_C R16, R16, R9, RZ ;  /* 0x000000091010723e */ /* 0x000fc600048070ff */
[----:B--2---:R-:W-:-:S05]  /*ac890*/  IMAD.X R9, R21, 0x1, R7, P3 ;  /* 0x0000000115097824 */ /* 0x004fca00018e0607 */
[----:B------:R0:W-:Y:S04]  /*ac8a0*/  STL.64 [R1+0xd18], R8 ;  /* 0x000d180801007387 */ /* 0x0001e80000100a00 */
[----:B0-----:R-:W2:Y:S01]  /*ac8b0*/  LDL.LU.64 R8, [R1+0x3648] ;  /* 0x0036480001087983 */ /* 0x001ea20000300a00 */
[----:B------:R-:W-:Y:S02]  /*ac8c0*/  F2FP.SATFINITE.E4M3.F32.PACK_AB_MERGE_C R28, R28, R22, RZ ;  /* 0x000000161c1c723e */ /* 0x000fe400048070ff */
[----:B------:R-:W-:-:S05]  /*ac8d0*/  IADD3 R22, P3, R23, R6, RZ ;  /* 0x0000000617167210 */ /* 0x000fca0007f7e0ff */
[----:B--2---:R-:W-:Y:S02]  /*ac8e0*/  IMAD.X R23, R21, 0x1, R8, P3 ;  /* 0x0000000115177824 */ /* 0x004fe400018e0608 */
[----:B------:R-:W2:Y:S04]  /*ac8f0*/  LDL.LU R21, [R1+0x3640] ;  /* 0x0036400001157983 */ /* 0x000ea80000300800 */
[----:B------:R0:W-:Y:S04]  /*ac900*/  STL.64 [R1+0xd10], R22 ;  /* 0x000d101601007387 */ /* 0x0001e80000100a00 */
[----:B0-----:R-:W2:Y:S01]  /*ac910*/  LDL.LU.64 R22, [R1+0x3638] ;  /* 0x0036380001167983 */ /* 0x001ea20000300a00 */
[----:B------:R-:W-:-:S02]  /*ac920*/  F2FP.SATFINITE.E4M3.F32.PACK_AB_MERGE_C R13, R13, R10, RZ ;  /* 0x0000000a0d0d723e */ /* 0x000fc400048070ff */
[----:B------:R-:W-:Y:S02]  /*ac930*/  F2FP.SATFINITE.E4M3.F32.PACK_AB_MERGE_C R27, R9, R27, RZ ;  /* 0x0000001b091b723e */ /* 0x000fe400048070ff */
[----:B----4-:R-:W-:Y:S02]  /*ac940*/  F2FP.SATFINITE.E4M3.F32.PACK_AB_MERGE_C R29, R29, R14, RZ ;  /* 0x0000000e1d1d723e */ /* 0x010fe400048070ff */
[----:B---3--:R-:W-:Y:S02]  /*ac950*/  F2FP.SATFINITE.E4M3.F32.PACK_AB_MERGE_C R24, R24, R15, RZ ;  /* 0x0000000f1818723e */ /* 0x008fe400048070ff */
[----:B------:R-:W-:Y:S02]  /*ac960*/  F2FP.SATFINITE.E4M3.F32.PACK_AB_MERGE_C R18, R18, R12, RZ ;  /* 0x0000000c1212723e */ /* 0x000fe400048070ff */
[----:B--2---:R-:W-:Y:S02]  /*ac970*/  SHF.R.S32.HI R9, RZ, 0x1f, R22 ;  /* 0x0000001fff097819 */ /* 0x004fe40000011416 */
[----:B------:R-:W-:-:S02]  /*ac980*/  IADD3 R10, P3, R22, R0, RZ ;  /* 0x00000000160a7210 */ /* 0x000fc40007f7e0ff */
[----:B------:R-:W-:-:S03]  /*ac990*/  F2FP.SATFINITE.E4M3.F32.PACK_AB_MERGE_C R23, R23, R11, RZ ;  /* 0x0000000b1717723e */ /* 0x000fc600048070ff */
[----:B------:R-:W-:Y:S01]  /*ac9a0*/  IMAD.X R11, R9, 0x1, R2, P3 ;  /* 0x00000001090b7824 */ /* 0x000fe200018e0602 */
[----:B------:R-:W-:-:S05]  /*ac9b0*/  IADD3 R14, P3, R22, R3, RZ ;  /* 0x00000003160e7210 */ /* 0x000fca0007f7e0ff */
[----:B------:R-:W-:Y:S01]  /*ac9c0*/  IMAD.X R15, R9, 0x1, R4, P3 ;  /* 0x00000001090f7824 */ /* 0x000fe200018e0604 */
[----:B------:R0:W-:Y:S04]  /*ac9d0*/  STL.64 [R1+0xd08], R10 ;  /* 0x000d080a01007387 */ /* 0x0001e80000100a00 */
[----:B0-----:R-:W2:Y:S04]  /*ac9e0*/  LDL.LU.64 R10, [R1+0x3630] ;  /* 0x00363000010a7983 */ /* 0x001ea80000300a00 */
[----:B------:R0:W-:Y:S04]  /*ac9f0*/  STL.64 [R1+0xd00], R14 ;  /* 0x000d000e01007387 */ /* 0x0001e80000100a00 */
[----:B0-----:R-:W3:Y:S04]  /*aca00*/  LDL.LU.64 R14, [R1+0x3628] ;  /* 0x00362800010e7983 */ /* 0x001ee80000300a00 */
[----:B------:R0:W-:Y:S04]  /*aca10*/  STL.64 [R1+0x3600], R6 ;  /* 0x0036000601007387 */ /* 0x0001e80000100a00 */
[----:B0-----:R-:W4:Y:S04]  /*aca20*/  LDL.LU R6, [R1+0x348] ;  /* 0x0003480001067983 */ /* 0x001f280000300800 */
[----:B------:R-:W3:Y:S04]  /*aca30*/  LDL.LU R7, [R1+0x58] ;  /* 0x0000580001077983 */ /* 0x000ee80000300800 */
[----:B------:R0:W-:Y:S04]  /*aca40*/  STL.64 [R1+0x35f8], R4 ;  /* 0x0035f80401007387 */ /* 0x0001e80000100a00 */
[----:B0-----:R-:W4:Y:S04]  /*aca50*/  LDL.LU R4, [R1+0x408] ;  /* 0x0004080001047983 */ /* 0x001f280000300800 */
[----:B------:R-:W3:Y:S04]  /*aca60*/  LDL.LU R5, [R1+0x340] ;  /* 0x0003400001057983 */ /* 0x000ee80000300800 */
[----:B------:R-:W2:Y:S02]  /*aca70*/  LDL.LU R12, [R1+0x3620] ;  /* 0x00362000010c7983 */ /* 0x000ea40000300800 */
[----:B--2---:R-:W-:-:S02]  /*aca80*/  F2FP.SATFINITE.E4M3.F32.PACK_AB_MERGE_C R11, R11, R12, RZ ;  /* 0x0000000c0b0b723e */ /* 0x004fc400048070ff */
[----:B------:R-:W2:Y:S01]  /*aca90*/  LDL.LU R12, [R1+0x361c] ;  /* 0x00361c00010c7983 */ /* 0x000ea20000300800 */
[----:B----4-:R-:W-:Y:S02]  /*acaa0*/  F2FP.SATFINITE.E4M3.F32.PACK_AB_MERGE_C R17, R17, R4, RZ ;  /* 0x000000041111723e */ /* 0x010fe400048070ff */
[----:B---3--:R-:W-:Y:S02]  /*acab0*/  LOP3.LUT R4, R7, 0xffff, RZ, 0xc0, !PT ;  /* 0x0000ffff07047812 */ /* 0x008fe400078ec0ff */
[----:B------:R-:W-:Y:S02]  /*acac0*/  F2FP.SATFINITE.E4M3.F32.PACK_AB_MERGE_C R15, R15, R5, RZ ;  /* 0x000000050f0f723e */ /* 0x000fe400048070ff */
[----:B------:R-:W-:Y:S02]  /*acad0*/  LOP3.LUT R7, R16, 0xffff, RZ, 0xc0, !PT ;  /* 0x0000ffff10077812 */ /* 0x000fe400078ec0ff */
[----:B------:R-:W3:Y:S01]  /*acae0*/  LDL.LU R16, [R1+0x3618] ;  /* 0x0036180001107983 */ /* 0x000ee20000300800 */
[----:B------:R-:W-:-:S02]  /*acaf0*/  LOP3.LUT R27, R27, 0xffff, RZ, 0xc0, !PT ;  /* 0x0000ffff1b1b7812 */ /* 0x000fc400078ec0ff */
[----:B------:R-:W-:Y:S02]  /*acb00*/  F2FP.SATFINITE.E4M3.F32.PACK_AB_MERGE_C R14, R14, R6, RZ ;  /* 0x000000060e0e723e */ /* 0x000fe400048070ff */
[----:B------:R-:W-:Y:S02]  /*acb10*/  LOP3.LUT R6, R29, 0xffff, RZ, 0xc0, !PT ;  /* 0x0000ffff1d067812 */ /* 0x000fe400078ec0ff */
[----:B------:R-:W-:Y:S02]  /*acb20*/  LOP3.LUT R24, R24, 0xffff, RZ, 0xc0, !PT ;  /* 0x0000ffff18187812 */ /* 0x000fe400078ec0ff */
[----:B--2---:R-:W-:Y:S02]  /*acb30*/  LOP3.LUT R5, R12, 0xffff, RZ, 0xc0, !PT ;  /* 0x0000ffff0c057812 */ /* 0x004fe400078ec0ff */
[----:B------:R-:W2:Y:S04]  /*acb40*/  LDL.LU R12, [R1+0x3614] ;  /* 0x00361400010c7983 */ /* 0x000ea80000300800 */
[----:B------:R0:W-:Y:S04]  /*acb50*/  STL [R1+0xb0], R4 ;  /* 0x0000b00401007387 */ /* 0x0001e80000100800 */
[----:B------:R-:W-:Y:S04]  /*acb60*/  STL [R1+0xf0], R27 ;  /* 0x0000f01b01007387 */ /* 0x000fe80000100800 */
[----:B------:R1:W-:Y:S01]  /*acb70*/  STL [R1+0xa8], R7 ;  /* 0x0000a80701007387 */ /* 0x0003e20000100800 */
[----:B0-----:R-:W-:-:S03]  /*acb80*/  PRMT R4, R4, 0x3340, R7 ;  /* 0x0000334004047816 */ /* 0x001fc60000000007 */
[----:B------:R0:W-:Y:S01]  /*acb90*/  STL [R1+0x98], R5 ;  /* 0x0000980501007387 */ /* 0x0001e20000100800 */
[----:B-1----:R-:W-:-:S03]  /*acba0*/  LOP3.LUT R7, R28, 0xffff, RZ, 0xc0, !PT ;  /* 0x0000ffff1c077812 */ /* 0x002fc600078ec0ff */
[----:B------:R1:W-:Y:S01]  /*acbb0*/  STL [R1+0xd4], R6 ;  /* 0x0000d40601007387 */ /* 0x0003e20000100800 */
[----:B0-----:R-:W-:Y:S02]  /*acbc0*/  PRMT R5, R5, 0x3340, R7 ;  /* 0x0000334005057816 */ /* 0x001fe40000000007 */
[----:B-1----:R-:W-:-:S04]  /*acbd0*/  PRMT R6, R6, 0x3340, R0 ;  /* 0x0000334006067816 */ /* 0x002fc80000000000 */
[----:B------:R-:W-:Y:S02]  /*acbe0*/  PRMT R5, R5, 0x5410, R6 ;  /* 0x0000541005057816 */ /* 0x000fe40000000006 */
[----:B------:R-:W-:Y:S01]  /*acbf0*/  LOP3.LUT R6, R26, 0xffff, RZ, 0xc0, !PT ;  /* 0x0000ffff1a067812 */ /* 0x000fe200078ec0ff */
[----:B------:R0:W-:Y:S01]  /*acc00*/  STL [R1+0x94], R7 ;  /* 0x0000940701007387 */ /* 0x0001e20000100800 */
[----:B------:R-:W-:Y:S02]  /*acc10*/  LOP3.LUT R13, R13, 0xffff, RZ, 0xc0, !PT ;  /* 0x0000ffff0d0d7812 */ /* 0x000fe400078ec0ff */
[----:B------:R-:W-:Y:S01]  /*acc20*/  LOP3.LUT R18, R18, 0xffff, RZ, 0xc0, !PT ;  /* 0x0000ffff12127812 */ /* 0x000fe200078ec0ff */
[----:B------:R1:W-:Y:S01]  /*acc30*/  STL [R1+0xac], R6 ;  /* 0x0000ac0601007387 */ /* 0x0003e20000100800 */
[----:B------:R-:W-:-:S03]  /*acc40*/  LOP3.LUT R29, R23, 0xffff, RZ, 0xc0, !PT ;  /* 0x0000ffff171d7812 */ /* 0x000fc600078ec0ff */
[----:B------:R-:W-:Y:S01]  /*acc50*/  STL [R1+0xd8], R24 ;  /* 0x0000d81801007387 */ /* 0x000fe20000100800 */
[----:B0-----:R-:W-:-:S03]  /*acc60*/  LOP3.LUT R7, R25, 0xffff, RZ, 0xc0, !PT ;  /* 0x0000ffff19077812 */ /* 0x001fc600078ec0ff */
[----:B------:R-:W-:Y:S01]  /*acc70*/  STL [R1+0x3610], R22 ;  /* 0x0036101601007387 */ /* 0x000fe20000100800 */
[----:B-1----:R-:W-:-:S03]  /*acc80*/  PRMT R6, R6, 0x3340, R13 ;  /* 0x0000334006067816 */ /* 0x002fc6000000000d */
[----:B------:R0:W-:Y:S01]  /*acc90*/  STL.64 [R1+0x3608], R20 ;  /* 0x0036081401007387 */ /* 0x0001e20000100a00 */
[----:B------:R-:W-:-:S03]  /*acca0*/  PRMT R27, R27, 0x3340, R0 ;  /* 0x000033401b1b7816 */ /* 0x000fc60000000000 */
[----:B------:R-:W-:Y:S04]  /*accb0*/  STL [R1+0xa4], R13 ;  /* 0x0000a40d01007387 */ /* 0x000fe80000100800 */
[----:B------:R1:W-:Y:S01]  /*accc0*/  STL [R1+0xd0], R7 ;  /* 0x0000d00701007387 */ /* 0x0003e20000100800 */
[----:B0-----:R-:W-:-:S03]  /*accd0*/  PRMT R20, R24, 0x3340, R0 ;  /* 0x0000334018147816 */ /* 0x001fc60000000000 */
[----:B------:R0:W-:Y:S01]  /*acce0*/  STL [R1+0xdc], R18 ;  /* 0x0000dc1201007387 */ /* 0x0001e20000100800 */
[----:B------:R-:W-:Y:S02]  /*accf0*/  PRMT R4, R4, 0x5410, R27 ;  /* 0x0000541004047816 */ /* 0x000fe4000000001b */
[----:B------:R-:W-:Y:S01]  /*acd00*/  PRMT R6, R6, 0x5410, R20 ;  /* 0x0000541006067816 */ /* 0x000fe20000000014 */
[----:B------:R-:W4:Y:S01]  /*acd10*/  LDL.LU R24, [R1+0x11f0] ;  /* 0x0011f00001187983 */ /* 0x000f220000300800 */
[----:B-1----:R-:W-:Y:S02]  /*acd20*/  PRMT R7, R7, 0x3340, R29 ;  /* 0x0000334007077816 */ /* 0x002fe4000000001d */
[----:B------:R-:W-:Y:S01]  /*acd30*/  LOP3.LUT R20, R11, 0xffff, RZ, 0xc0, !PT ;  /* 0x0000ffff0b147812 */ /* 0x000fe200078ec0ff */
[----:B------:R-:W4:Y:S01]  /*acd40*/  LDL.LU R13, [R1+0x11f4] ;  /* 0x0011f400010d7983 */ /* 0x000f220000300800 */
[----:B0-----:R-:W-:-:S03]  /*acd50*/  PRMT R18, R18, 0x3340, R0 ;  /* 0x0000334012127816 */ /* 0x001fc60000000000 */
[----:B------:R-:W4:Y:S01]  /*acd60*/  LDL.LU R11, [R1+0x11f8] ;  /* 0x0011f800010b7983 */ /* 0x000f220000300800 */
[----:B------:R-:W-:-:S03]  /*acd70*/  PRMT R7, R7, 0x5410, R18 ;  /* 0x0000541007077816 */ /* 0x000fc60000000012 */
[----:B------:R-:W4:Y:S01]  /*acd80*/  LDL.LU R18, [R1+0x11fc] ;  /* 0x0011fc0001127983 */ /* 0x000f220000300800 */
[----:B------:R-:W-:-:S03]  /*acd90*/  PRMT R4, R4, 0x4210, R20 ;  /* 0x0000421004047816 */ /* 0x000fc60000000014 */
[----:B------:R-:W-:Y:S01]  /*acda0*/  STL [R1+0x110], R20 ;  /* 0x0001101401007387 */ /* 0x000fe20000100800 */
[----:B------:R-:W-:Y:S02]  /*acdb0*/  LOP3.LUT R17, R17, 0xffff, RZ, 0xc0, !PT ;  /* 0x0000ffff11117812 */ /* 0x000fe400078ec0ff */
[----:B------:R-:W-:Y:S02]  /*acdc0*/  LOP3.LUT R15, R15, 0xffff, RZ, 0xc0, !PT ;  /* 0x0000ffff0f0f7812 */ /* 0x000fe400078ec0ff */
[----:B------:R-:W-:Y:S01]  /*acdd0*/  LOP3.LUT R14, R14, 0xffff, RZ, 0xc0, !PT ;  /* 0x0000ffff0e0e7812 */ /* 0x000fe200078ec0ff */
[----:B------:R-:W-:Y:S04]  /*acde0*/  STL [R1+0xfc], R17 ;  /* 0x0000fc1101007387 */ /* 0x000fe80000100800 */
[----:B------:R-:W-:Y:S04]  /*acdf0*/  STL [R1+0xf8], R15 ;  /* 0x0000f80f01007387 */ /* 0x000fe80000100800 */
[----:B------:R-:W-:Y:S01]  /*ace00*/  STL [R1+0xf4], R14 ;  /* 0x0000f40e01007387 */ /* 0x000fe20000100800 */
[----:B------:R-:W-:-:S02]  /*ace10*/  PRMT R5, R5, 0x4210, R17 ;  /* 0x0000421005057816 */ /* 0x000fc40000000011 */
[----:B------:R-:W-:Y:S02]  /*ace20*/  PRMT R6, R6, 0x4210, R15 ;  /* 0x0000421006067816 */ /* 0x000fe4000000000f */
[----:B------:R-:W-:Y:S01]  /*ace30*/  PRMT R7, R7, 0x4210, R14 ;  /* 0x0000421007077816 */ /* 0x000fe2000000000e */
[----:B--2---:R-:W0:Y:S04]  /*ace40*/  LDS.128 R20, [R12] ;  /* 0x000000000c147984 */ /* 0x004e280000000c00 */
[----:B0-----:R-:W-:Y:S04]  /*ace50*/  STL.64 [R1+0x2a0], R20 ;  /* 0x0002a01401007387 */ /* 0x001fe80000100a00 */
[----:B------:R-:W-:Y:S04]  /*ace60*/  STL.64 [R1+0x2a8], R22 ;  /* 0x0002a81601007387 */ /* 0x000fe80000100a00 */
[----:B------:R-:W0:Y:S01]  /*ace70*/  LDS.128 R20, [R12+0x400] ;  /* 0x000400000c147984 */ /* 0x000e220000000c00 */
[----:B------:R-:W-:Y:S06]  /*ace80*/  BAR.SYNC.DEFER_BLOCKING 0x0 ;  /* 0x0000000000007b1d */ /* 0x000fec0000010000 */
[----:B---3--:R-:W-:Y:S04]  /*ace90*/  STSM.16.M88.4 [R16], R4 ;  /* 0x0000000410007844 */ /* 0x008fe80000000200 */
[----:B0-----:R-:W-:Y:S04]  /*acea0*/  STL.64 [R1+0x290], R20 ;  /* 0x0002901401007387 */ /* 0x001fe80000100a00 */
[----:B------:R0:W-:Y:S04]  /*aceb0*/  STL.64 [R1+0x298], R22 ;  /* 0x0002981601007387 */ /* 0x0001e80000100a00 */
[----:B0-----:R-:W2:Y:S04]  /*acec0*/  LDL.LU R22, [R1+0x3610] ;  /* 0x0036100001167983 */ /* 0x001ea80000300800 */
[----:B------:R-:W3:Y:S04]  /*aced0*/  LDL.LU.64 R20, [R1+0x3608] ;  /* 0x0036080001147983 */ /* 0x000ee80000300a00 */
[----:B------:R-:W3:Y:S04]  /*acee0*/  LDL.LU.64 R6, [R1+0x3600] ;  /* 0x0036000001067983 */ /* 0x000ee80000300a00 */
[----:B------:R-:W2:Y:S04]  /*acef0*/  LDL.LU.64 R4, [R1+0x35f8] ;  /* 0x0035f80001047983 */ /* 0x000ea80000300a00 */
[----:B------:R-:W3:Y:S04]  /*acf00*/  LDL.LU R12, [R1+0xb40] ;  /* 0x000b4000010c7983 */ /* 0x000ee80000300800 */
[----:B------:R-:W3:Y:S04]  /*acf10*/  LDL.LU R14, [R1+0xb44] ;  /* 0x000b4400010e7983 */ /* 0x000ee80000300800 */
[----:B------:R-:W3:Y:S04]  /*acf20*/  LDL.LU R15, [R1+0xb48] ;  /* 0x000b4800010f7983 */ /* 0x000ee80000300800 */
[----:B------:R-:W3:Y:S04]  /*acf30*/  LDL.LU R17, [R1+0xb4c] ;  /* 0x000b4c0001117983 */ /* 0x000ee80000300800 */
[----:B------:R-:W-:Y:S04]  /*acf40*/  STL [R1+0x35b8], R16 ;  /* 0x0035b81001007387 */ /* 0x000fe80000100800 */
[----:B------:R4:W-:Y:S02]  /*acf50*/  STL [R1+0x3594], R29 ;  /* 0x0035941d01007387 */ /* 0x0009e40000100800 */
[----:B----4-:R-:W-:-:S05]  /*acf60*/  F2FP.SATFINITE.E4M3.F32.PACK_AB_MERGE_C R29, R13, R24, RZ ;  /* 0x000000180d1d723e */ /* 0x010fca00048070ff */
[----:B------:R-:W-:Y:S01]  /*acf70*/  STL [R1+0x35d8], R29 ;  /* 0x0035d81d01007387 */ /* 0x000fe20000100800 */
[----:B--2---:R-:W-:-:S03]  /*acf80*/  IADD3 R24, P3, R22, R5, RZ ;  /* 0x0000000516187210 */ /* 0x004fc60007f7e0ff */
[----:B------:R0:W-:Y:S02]  /*acf90*/  STL.64 [R1+0x35f0], R4 ;  /* 0x0035f00401007387 */ /* 0x0001e40000100a00 */
[----:B---3--:R-:W-:Y:S02]  /*acfa0*/  IMAD.X R25, R9, 0x1, R7, P3 ;  /* 0x0000000109197824 */ /* 0x008fe400018e0607 */
[----:B------:R1:W-:Y:S01]  /*acfb0*/  STL.64 [R1+0x35e8], R6 ;  /* 0x0035e80601007387 */ /* 0x0003e20000100a00 */
[----:B0-----:R-:W-:-:S03]  /*acfc0*/  IADD3 R4, P3, R22, R6, RZ ;  /* 0x0000000616047210 */ /* 0x001fc60007f7e0ff */
[----:B------:R0:W-:Y:S02]  /*acfd0*/  STL.64 [R1+0xcf8], R24 ;  /* 0x000cf81801007387 */ /* 0x0001e40000100a00 */
[----:B------:R-:W-:Y:S02]  /*acfe0*/  IMAD.X R5, R9, 0x1, R8, P3 ;  /* 0x0000000109057824 */ /* 0x000fe400018e0608 */
[----:B-1----:R-:W2:Y:S04]  /*acff0*/  LDL.LU R7, [R1+0x8d0] ;  /* 0x0008d00001077983 */ /* 0x002ea80000300800 */
[----:B------:R-:W2:Y:S04]  /*ad000*/  LDL.LU R28, [R1+0x8d4] ;  /* 0x0008d400011c7983 */ /* 0x000ea80000300800 */
[----:B------:R-:W-:Y:S04]  /*ad010*/  STL.64 [R1+0xcf0], R4 ;  /* 0x000cf00401007387 */ /* 0x000fe80000100a00 */
[----:B0-----:R-:W3:Y:S04]  /*ad020*/  LDL.LU R24, [R1+0x8d8] ;  /* 0x0008d80001187983 */ /* 0x001ee80000300800 */
[----:B------:R-:W3:Y:S04]  /*ad030*/  LDL.LU R13, [R1+0x8dc] ;  /* 0x0008dc00010d7983 */ /* 0x000ee80000300800 */
[----:B------:R-:W4:Y:S04]  /*ad040*/  LDL.LU R23, [R1+0x7f4] ;  /* 0x0007f40001177983 */ /* 0x000f280000300800 */
[----:B------:R-:W4:Y:S04]  /*ad050*/  LDL.LU R25, [R1+0x7fc] ;  /* 0x0007fc0001197983 */ /* 0x000f280000300800 */
[----:B------:R-:W2:Y:S04]  /*ad060*/  LDL.LU R26, [R1+0x5a4] ;  /* 0x0005a400011a7983 */ /* 0x000ea80000300800 */
[----:B------:R-:W2:Y:S01]  /*ad070*/  LDL.LU R27, [R1+0x5ac] ;  /* 0x0005ac00011b7983 */ /* 0x000ea20000300800 */
[----:B------:R-:W-:-:S03]  /*ad080*/  F2FP.SATFINITE.E4M3.F32.PACK_AB_MERGE_C R9, R18, R11, RZ ;  /* 0x0000000b1209723e */ /* 0x000fc600048070ff */
[----:B--2---:R0:W-:Y:S04]  /*ad090*/  STL.64 [R1+0x35d0], R26 ;  /* 0x0035d01a01007387 */ /* 0x0041e80000100a00 */
[----:B0-----:R-:W2:Y:S04]  /*ad0a0*/  LDL.LU R26, [R1+0x7f8] ;  /* 0x0007f800011a7983 */ /* 0x001ea80000300800 */
[----:B------:R-:W3:Y:S04]  /*ad0b0*/  LDL.LU R27, [R1+0x164] ;  /* 0x00016400011b7983 */ /* 0x000ee80000300800 */
[----:B------:R-:W2:Y:S04]  /*ad0c0*/  LDL.LU R16, [R1+0x4c0] ;  /* 0x0004c00001107983 */ /* 0x000ea80000300800 */
[----:B------:R-:W2:Y:S04]  /*ad0d0*/  LDL.LU R18, [R1+0x4c4] ;  /* 0x0004c40001127983 */ /* 0x000ea80000300800 */
[----:B------:R-:W2:Y:S04]  /*ad0e0*/  LDL.LU R22, [R1+0x4cc] ;  /* 0x0004cc0001167983 */ /* 0x000ea80000300800 */
[----:B------:R0:W-:Y:S04]  /*ad0f0*/  STL [R1+0x35bc], R9 ;  /* 0x0035bc0901007387 */ /* 0x0001e80000100800 */
[----:B0-----:R-:W4:Y:S01]  /*ad100*/  LDL.LU R9, [R1+0x168] ;  /* 0x0001680001097983 */ /* 0x001f220000300800 */
[----:B------:R-:W-:-:S02]  /*ad110*/  F2FP.SATFINITE.E4M3.F32.PACK_AB_MERGE_C R14, R14, R12, RZ ;  /* 0x0000000c0e0e723e */ /* 0x000fc400048070ff */
[----:B------:R-:W-:Y:S01]  /*ad120*/  F2FP.SATFINITE.E4M3.F32.PACK_AB_MERGE_C R12, R17, R15, RZ ;  /* 0x0000000f110c723e */ /* 0x000fe200048070ff */
[----:B----4-:R0:W-:Y:S04]  /*ad130*/  STL.64 [R1+0x35e0], R8 ;  /* 0x0035e00801007387 */ /* 0x0101e80000100a00 */
[----:B0-----:R-:W4:Y:S04]  /*ad140*/  LDL.LU R9, [R1+0x7f0] ;  /* 0x0007f00001097983 */ /* 0x001f280000300800 */
[----:B------:R0:W-:Y:S04]  /*ad150*/  STL.64 [R1+0x35c8], R20 ;  /* 0x0035c81401007387 */ /* 0x0001e80000100a00 */
[----:B0-----:R-:W2:Y:S04]  /*ad160*/  LDL.LU R20, [R1+0x5a0] ;  /* 0x0005a00001147983 */ /* 0x001ea80000300800 */
[----:B------:R-:W2:Y:S04]  /*ad170*/  LDL.LU R21, [R1+0x5a8] ;  /* 0x0005a80001157983 */ /* 0x000ea80000300800 */
[----:B------:R-:W2:Y:S04]  /*ad180*/  LDL.LU R17, [R1+0x274] ;  /* 0x0002740001117983 */ /* 0x000ea80000300800 */
[----:B------:R-:W2:Y:S04]  /*ad190*/  LDL.LU R11, [R1+0x27c] ;  /* 0x00027c00010b7983 */ /* 0x000ea80000300800 */
[----:B------:R-:W4:Y:S01]  /*ad1a0*/  LDL.LU R15, [R1+0x10a4] ;  /* 0x0010a400010f7983 */ /* 0x000f220000300800 */
[----:B---3--:R-:W-:-:S02]  /*ad1b0*/  SHF.R.S32.HI R29, RZ, 0x1f, R27 ;  /* 0x0000001fff1d7819 */ /* 0x008fc4000001141b */
[----:B------:R-:W-:-:S05]  /*ad1c0*/  IADD3 R4, P3, R27, R0, RZ ;  /* 0x000000001b047210 */ /* 0x000fca0007f7e0ff */
[----:B------:R-:W-:Y:S01]  /*ad1d0*/  IMAD.X R5, R29, 0x1, R2, P3 ;  /* 0x000000011d057824 */ /* 0x000fe200018e0602 */
[----:B----4-:R0:W-:Y:S04]  /*ad1e0*/  STL.64 [R1+0x35c0], R14 ;  /* 0x0035c00e01007387 */ /* 0x0101e80000100a00 */
[----:B0-----:R-:W3:Y:S04]  /*ad1f0*/  LDL.LU R14, [R1+0x4c8] ;  /* 0x0004c800010e7983 */ /* 0x001ee80000300800 */
[----:B------:R-:W4:Y:S04]  /*ad200*/  LDL.LU R15, [R1+0x270] ;  /* 0x00027000010f7983 */ /* 0x000f280000300800 */
[----:B------:R0:W-:Y:S04]  /*ad210*/  STL.64 [R1+0xce8], R4 ;  /* 0x000ce80401007387 */ /* 0x0001e80000100a00 */
[----:B0-----:R-:W2:Y:S01]  /*ad220*/  LDL.LU.64 R4, [R1+0x35f0] ;  /* 0x0035f00001047983 */ /* 0x001ea20000300a00 */
[----:B------:R-:W-:-:S02]  /*ad230*/  IADD3 R6, P3, R27, R3, RZ ;  /* 0x000000031b067210 */ /* 0x000fc40007f7e0ff */
[----:B------:R-:W-:Y:S02]  /*ad240*/  F2FP.SATFINITE.E4M3.F32.PACK_AB_MERGE_C R28, R28, R7, RZ ;  /* 0x000000071c1c723e */ /* 0x000fe400048070ff */
[----:B------:R-:W-:Y:S02]  /*ad250*/  F2FP.SATFINITE.E4M3.F32.PACK_AB_MERGE_C R24, R13, R24, RZ ;  /* 0x000000180d18723e */ /* 0x000fe400048070ff */
[----:B------:R-:W4:Y:S01]  /*ad260*/  LDL.LU R13, [R1+0x10ac] ;  /* 0x0010ac00010d7983 */ /* 0x000f220000300800 */
        /* <DEDUP_REMOVED lines=15> */
[----:B------:R-:W-:Y:S02]  /*ad360*/  SHF.R.S32.HI R16, RZ, 0x1f, R9 ;  /* 0x0000001fff107819 */ /* 0x000fe40000011409 */
[----:B---3--:R-:W-:Y:S02]  /*ad370*/  F2FP.SATFINITE.E4M3.F32.PACK_AB_MERGE_C R22, R22, R14, RZ ;  /* 0x0000000e1616723e */ /* 0x008fe400048070ff */
[----:B----4-:R-:W-:Y:S02]  /*ad380*/  F2FP.SATFINITE.E4M3.F32.PACK_AB_MERGE_C R17, R17, R15, RZ ;  /* 0x0000000f1111723e */ /* 0x010fe400048070ff */
[----:B--2---:R-:W-:Y:S02]  /*ad390*/  F2FP.SATFINITE.E4M3.F32.PACK_AB_MERGE_C R26, R26, R20, RZ ;  /* 0x000000141a1a723e */ /* 0x004fe400048070ff */
[----:B------:R-:W-:Y:S02]  /*ad3a0*/  IADD3 R20, P3, R9, R0, RZ ;  /* 0x0000000009147210 */ /* 0x000fe40007f7e0ff */
[----:B------:R-:W-:-:S03]  /*ad3b0*/  F2FP.SATFINITE.E4M3.F32.PACK_AB_MERGE_C R27, R27, R21, RZ ;  /* 0x000000151b1b723e */ /* 0x000fc600048070ff */
[----:B------:R-:W-:Y:S01]  /*ad3c0*/  IMAD.X R21, R16, 0x1, R2, P3 ;  /* 0x0000000110157824 */ /* 0x000fe200018e0602 */
[----:B------:R-:W-:-:S04]  /*ad3d0*/  IADD3 R14, P3, R9, R3, RZ ;  /* 0x00000003090e7210 */ /* 0x000fc80007f7e0ff */
[----:B------:R0:W-:Y:S01]  /*ad3e0*/  STL.64 [R1+0xc98], R20 ;  /* 0x000c981401007387 */ /* 0x0001e20000100a00 */
[----:B------:R-:W-:-:S03]  /*ad3f0*/  IMAD.X R15, R16, 0x1, R4, P3 ;  /* 0x00000001100f7824 */ /* 0x000fc600018e0604 */
[----:B0-----:R-:W2:Y:S04]  /*ad400*/  LDL.LU.64 R20, [R1+0x35c8] ;  /* 0x0035c80001147983 */ /* 0x001ea80000300a00 */
[----:B------:R0:W-:Y:S04]  /*ad410*/  STL.64 [R1+0x35b0], R22 ;  /* 0x0035b01601007387 */ /* 0x0001e80000100a00 */
[----:B0-----:R-:W3:Y:S04]  /*ad420*/  LDL.LU R22, [R1+0x278] ;  /* 0x0002780001167983 */ /* 0x001ee80000300800 */
[----:B------:R-:W4:Y:S04]  /*ad430*/  LDL.LU R23, [R1+0x10a0] ;  /* 0x0010a00001177983 */ /* 0x000f280000300800 */
[----:B------:R0:W-:Y:S04]  /*ad440*/  STL.64 [R1+0xc80], R14 ;  /* 0x000c800e01007387 */ /* 0x0001e80000100a00 */
[----:B0-----:R-:W4:Y:S01]  /*ad450*/  LDL.LU.64 R14, [R1+0x35c0] ;  /* 0x0035c000010e7983 */ /* 0x001f220000300a00 */
[----:B---3--:R-:W-:-:S02]  /*ad460*/  F2FP.SATFINITE.E4M3.F32.PACK_AB_MERGE_C R11, R11, R22, RZ ;  /* 0x000000160b0b723e */ /* 0x008fc400048070ff */
[----:B------:R-:W-:Y:S02]  /*ad470*/  IADD3 R22, P3, R9, R5, RZ ;  /* 0x0000000509167210 */ /* 0x000fe40007f7e0ff */
[----:B----4-:R-:W-:-:S03]  /*ad480*/  F2FP.SATFINITE.E4M3.F32.PACK_AB_MERGE_C R15, R15, R23, RZ ;  /* 0x000000170f0f723e */ /* 0x010fc600048070ff */
[----:B------:R-:W-:-:S05]  /*ad490*/  IMAD.X R23, R16, 0x1, R7, P3 ;  /* 0x0000000110177824 */ /* 0x000fca00018e0607 */
[----:B------:R0:W-:Y:S02]  /*ad4a0*/  STL.64 [R1+0xc48], R22 ;  /* 0x000c481601007387 */ /* 0x0001e40000100a00 */
[----:B0-----:R-:W-:Y:S02]  /*ad4b0*/  IADD3 R22, P3, R9, R6, RZ ;  /* 0x0000000609167210 */ /* 0x001fe40007f7e0ff */
[----:B------:R-:W3:Y:S03]  /*ad4c0*/  LDL.LU R9, [R1+0x35bc] ;  /* 0x0035bc0001097983 */ /* 0x000ee60000300800 */
[----:B------:R-:W-:Y:S01]  /*ad4d0*/  IMAD.X R23, R16, 0x1, R8, P3 ;  /* 0x0000000110177824 */ /* 0x000fe200018e0608 */
[----:B------:R0:W-:Y:S04]  /*ad4e0*/  STL.64 [R1+0x35a8], R6 ;  /* 0x0035a80601007387 */ /* 0x0001e80000100a00 */
[----:B0-----:R-:W4:Y:S04]  /*ad4f0*/  LDL.LU R7, [R1+0x10a8] ;  /* 0x0010a80001077983 */ /* 0x001f280000300800 */
[----:B------:R-:W-:Y:S04]  /*ad500*/  STL.64 [R1+0x35a0], R4 ;  /* 0x0035a00401007387 */ /* 0x000fe80000100a00 */
[----:B------:R-:W2:Y:S04]  /*ad510*/  LDL.LU R16, [R1+0x35b8] ;  /* 0x0035b80001107983 */ /* 0x000ea80000300800 */
[----:B------:R0:W-:Y:S04]  /*ad520*/  STL.64 [R1+0xc40], R22 ;  /* 0x000c401601007387 */ /* 0x0001e80000100a00 */
[----:B0-----:R-:W3:Y:S01]  /*ad530*/  LDL.LU.64 R22, [R1+0x35b0] ;  /* 0x0035b00001167983 */ /* 0x001ee20000300a00 */
[----:B------:R-:W-:-:S02]  /*ad540*/  LOP3.LUT R4, R29, 0xffff, RZ, 0xc0, !PT ;  /* 0x0000ffff1d047812 */ /* 0x000fc400078ec0ff */
[----:B------:R-:W-:Y:S02]  /*ad550*/  LOP3.LUT R26, R26, 0xffff, RZ, 0xc0, !PT ;  /* 0x0000ffff1a1a7812 */ /* 0x000fe400078ec0ff */
[----:B------:R-:W-:Y:S02]  /*ad560*/  LOP3.LUT R27, R27, 0xffff, RZ, 0xc0, !PT ;  /* 0x0000ffff1b1b7812 */ /* 0x000fe400078ec0ff */
[----:B------:R-:W-:Y:S01]  /*ad570*/  LOP3.LUT R18, R18, 0xffff, RZ, 0xc0, !PT ;  /* 0x0000ffff12127812 */ /* 0x000fe200078ec0ff */
[----:B------:R-:W-:Y:S04]  /*ad580*/  STL [R1+0x5c], R4 ;  /* 0x00005c0401007387 */ /* 0x000fe80000100800 */
[----:B------:R-:W-:Y:S04]  /*ad590*/  STL.64 [R1+0x3558], R26 ;  /* 0x0035581a01007387 */ /* 0x000fe80000100a00 */
[----:B------:R0:W-:Y:S01]  /*ad5a0*/  STL [R1+0x354c], R18 ;  /* 0x00354c1201007387 */ /* 0x0001e20000100800 */
[----:B----4-:R-:W-:-:S02]  /*ad5b0*/  F2FP.SATFINITE.E4M3.F32.PACK_AB_MERGE_C R13, R13, R7, RZ ;  /* 0x000000070d0d723e */ /* 0x010fc400048070ff */
[----:B------:R-:W-:Y:S02]  /*ad5c0*/  PRMT R7, R18, 0x3340, R0 ;  /* 0x0000334012077816 */ /* 0x000fe40000000000 */
[----:B---3--:R-:W-:-:S04]  /*ad5d0*/  LOP3.LUT R22, R22, 0xffff, RZ, 0xc0, !PT ;  /* 0x0000ffff16167812 */ /* 0x008fc800078ec0ff */
[--C-:B0-----:R-:W-:Y:S01]  /*ad5e0*/  PRMT R18, R22, 0x3340, R0.reuse ;  /* 0x0000334016127816 */ /* 0x101fe20000000000 */
[----:B------:R0:W-:Y:S04]  /*ad5f0*/  STL [R1+0x3598], R22 ;  /* 0x0035981601007387 */ /* 0x0001e80000100800 */
[----:B0-----:R-:W3:Y:S01]  /*ad600*/  LDL.LU R22, [R1+0x16c] ;  /* 0x00016c0001167983 */ /* 0x001ee20000300800 */
[----:B------:R-:W-:Y:S02]  /*ad610*/  LOP3.LUT R28, R28, 0xffff, RZ, 0xc0, !PT ;  /* 0x0000ffff1c1c7812 */ /* 0x000fe400078ec0ff */
[----:B------:R-:W-:Y:S02]  /*ad620*/  PRMT R5, R26, 0x3340, R0 ;  /* 0x000033401a057816 */ /* 0x000fe40000000000 */
[----:B------:R-:W-:-:S02]  /*ad630*/  PRMT R4, R4, 0x3340, R28 ;  /* 0x0000334004047816 */ /* 0x000fc4000000001c */
[----:B------:R-:W-:Y:S02]  /*ad640*/  LOP3.LUT R9, R9, 0xffff, RZ, 0xc0, !PT ;  /* 0x0000ffff09097812 */ /* 0x000fe400078ec0ff */
[----:B------:R-:W-:Y:S02]  /*ad650*/  LOP3.LUT R24, R24, 0xffff, RZ, 0xc0, !PT ;  /* 0x0000ffff18187812 */ /* 0x000fe400078ec0ff */
[----:B------:R-:W-:Y:S02]  /*ad660*/  PRMT R4, R4, 0x5410, R5 ;  /* 0x0000541004047816 */ /* 0x000fe40000000005 */
[----:B------:R-:W-:Y:S02]  /*ad670*/  PRMT R6, R27, 0x3340, R0 ;  /* 0x000033401b067816 */ /* 0x000fe40000000000 */
[----:B------:R-:W-:Y:S02]  /*ad680*/  PRMT R5, R9, 0x3340, R24 ;  /* 0x0000334009057816 */ /* 0x000fe40000000018 */
[----:B------:R-:W-:-:S02]  /*ad690*/  LOP3.LUT R14, R14, 0xffff, RZ, 0xc0, !PT ;  /* 0x0000ffff0e0e7812 */ /* 0x000fc400078ec0ff */
[----:B------:R-:W-:Y:S02]  /*ad6a0*/  LOP3.LUT R23, R23, 0xffff, RZ, 0xc0, !PT ;  /* 0x0000ffff17177812 */ /* 0x000fe400078ec0ff */
[----:B------:R-:W-:Y:S02]  /*ad6b0*/  PRMT R5, R5, 0x5410, R6 ;  /* 0x0000541005057816 */ /* 0x000fe40000000006 */
[----:B------:R-:W-:Y:S02]  /*ad6c0*/  PRMT R6, R14, 0x3340, R23 ;  /* 0x000033400e067816 */ /* 0x000fe40000000017 */
[----:B------:R-:W-:Y:S02]  /*ad6d0*/  LOP3.LUT R12, R12, 0xffff, RZ, 0xc0, !PT ;  /* 0x0000ffff0c0c7812 */ /* 0x000fe400078ec0ff */
[----:B------:R-:W-:Y:S02]  /*ad6e0*/  LOP3.LUT R25, R25, 0xffff, RZ, 0xc0, !PT ;  /* 0x0000ffff19197812 */ /* 0x000fe400078ec0ff */
[----:B------:R-:W-:-:S02]  /*ad6f0*/  PRMT R6, R6, 0x5410, R7 ;  /* 0x0000541006067816 */ /* 0x000fc40000000007 */
[----:B------:R-:W-:Y:S02]  /*ad700*/  PRMT R7, R12, 0x3340, R25 ;  /* 0x000033400c077816 */ /* 0x000fe40000000019 */
[----:B------:R-:W-:Y:S02]  /*ad710*/  LOP3.LUT R17, R17, 0xffff, RZ, 0xc0, !PT ;  /* 0x0000ffff11117812 */ /* 0x000fe400078ec0ff */
[----:B------:R-:W-:Y:S02]  /*ad720*/  PRMT R7, R7, 0x5410, R18 ;  /* 0x0000541007077816 */ /* 0x000fe40000000012 */
[----:B------:R-:W-:Y:S02]  /*ad730*/  LOP3.LUT R11, R11, 0xffff, RZ, 0xc0, !PT ;  /* 0x0000ffff0b0b7812 */ /* 0x000fe400078ec0ff */
[----:B------:R-:W-:Y:S02]  /*ad740*/  LOP3.LUT R15, R15, 0xffff, RZ, 0xc0, !PT ;  /* 0x0000ffff0f0f7812 */ /* 0x000fe400078ec0ff */
[----:B------:R-:W-:-:S02]  /*ad750*/  LOP3.LUT R13, R13, 0xffff, RZ, 0xc0, !PT ;  /* 0x0000ffff0d0d7812 */ /* 0x000fc400078ec0ff */
[----:B------:R-:W-:Y:S02]  /*ad760*/  PRMT R4, R4, 0x4210, R17 ;  /* 0x0000421004047816 */ /* 0x000fe40000000011 */
[----:B------:R-:W-:Y:S02]  /*ad770*/  PRMT R5, R5, 0x4210, R11 ;  /* 0x0000421005057816 */ /* 0x000fe4000000000b */
[----:B------:R-:W-:Y:S02]  /*ad780*/  PRMT R6, R6, 0x4210, R15 ;  /* 0x0000421006067816 */ /* 0x000fe4000000000f */
[----:B------:R-:W-:-:S05]  /*ad790*/  PRMT R7, R7, 0x4210, R13 ;  /* 0x0000421007077816 */ /* 0x000fca000000000d */
[----:B--2---:R-:W-:Y:S01]  /*ad7a0*/  STSM.16.M88.4 [R16+0x200], R4 ;  /* 0x0002000410007844 */ /* 0x004fe20000000200 */
[----:B------:R-:W-:Y:S01]  /*ad7b0*/  BAR.SYNC.DEFER_BLOCKING 0x0 ;  /* 0x0000000000007b1d */ /* 0x000fe20000010000 */
[----:B---3--:R-:W-:Y:S02]  /*ad7c0*/  SHF.R.S32.HI R29, RZ, 0x1f, R22 ;  /* 0x0000001fff1d7819 */ /* 0x008fe40000011416 */
[----:B------:R-:W-:-:S05]  /*ad7d0*/  IADD3 R26, P3, R22, R0, RZ ;  /* 0x00000000161a7210 */ /* 0x000fca0007f7e0ff */
[----:B------:R-:W-:-:S05]  /*ad7e0*/  IMAD.X R27, R29, 0x1, R2, P3 ;  /* 0x000000011d1b7824 */ /* 0x000fca00018e0602 */
[----:B------:R0:W-:Y:S04]  /*ad7f0*/  STL.64 [R1+0xc18], R26 ;  /* 0x000c181a01007387 */ /* 0x0001e80000100a00 */
[----:B0-----:R-:W2:Y:S04]  /*ad800*/  LDL.LU R26, [R1+0xb0] ;  /* 0x0000b000011a7983 */ /* 0x001ea80000300800 */
[----:B------:R-:W3:Y:S04]  /*ad810*/  LDL.LU R27, [R1+0xa8] ;  /* 0x0000a800011b7983 */ /* 0x000ee80000300800 */
[----:B------:R-:W4:Y:S04]  /*ad820*/  LDL.LU.64 R6, [R1+0x35a8] ;  /* 0x0035a80001067983 */ /* 0x000f280000300a00 */
[----:B------:R-:W2:Y:S04]  /*ad830*/  LDL.LU.64 R4, [R1+0x35a0] ;  /* 0x0035a00001047983 */ /* 0x000ea80000300a00 */
        /* <DEDUP_REMOVED lines=13> */
[----:B------:R-:W-:Y:S04]  /*ad910*/  STL [R1+0x3578], R16 ;  /* 0x0035781001007387 */ /* 0x000fe80000100800 */
[----:B------:R0:W-:Y:S04]  /*ad920*/  STL.64 [R1+0x3560], R24 ;  /* 0x0035601801007387 */ /* 0x0001e80000100a00 */
[----:B------:R4:W-:Y:S01]  /*ad930*/  STL.64 [R1+0x3550], R12 ;  /* 0x0035500c01007387 */ /* 0x0009e20000100a00 */
[----:B0-----:R-:W-:-:S02]  /*ad940*/  IADD3 R24, P3, R22, R3, RZ ;  /* 0x0000000316187210 */ /* 0x001fc40007f7e0ff */
[----:B---3--:R-:W-:-:S04]  /*ad950*/  SHF.R.U32.HI R16, RZ, 0x8, R27 ;  /* 0x00000008ff107819 */ /* 0x008fc8000001161b */
[----:B------:R-:W-:Y:S01]  /*ad960*/  LOP3.LUT R16, R16, 0xffff, RZ, 0xc0, !PT ;  /* 0x0000ffff10107812 */ /* 0x000fe200078ec0ff */
[----:B--2---:R-:W-:Y:S01]  /*ad970*/  IMAD.X R25, R29, 0x1, R4, P3 ;  /* 0x000000011d197824 */ /* 0x004fe200018e0604 */
[----:B----4-:R-:W-:-:S04]  /*ad980*/  SHF.R.U32.HI R13, RZ, 0x8, R17 ;  /* 0x00000008ff0d7819 */ /* 0x010fc80000011611 */
[----:B------:R-:W-:Y:S01]  /*ad990*/  LOP3.LUT R13, R13, 0xffff, RZ, 0xc0, !PT ;  /* 0x0000ffff0d0d7812 */ /* 0x000fe200078ec0ff */
[----:B------:R-:W-:Y:S01]  /*ad9a0*/  STL.64 [R1+0xbf0], R24 ;  /* 0x000bf01801007387 */ /* 0x000fe20000100a00 */
[----:B------:R-:W-:Y:S02]  /*ad9b0*/  SHF.R.U32.HI R12, RZ, 0x8, R15 ;  /* 0x00000008ff0c7819 */ /* 0x000fe4000001160f */
[----:B------:R-:W-:Y:S02]  /*ad9c0*/  SHF.R.U32.HI R15, RZ, 0x8, R26 ;  /* 0x00000008ff0f7819 */ /* 0x000fe4000001161a */
[----:B------:R-:W-:Y:S01]  /*ad9d0*/  LOP3.LUT R12, R12, 0xffff, RZ, 0xc0, !PT ;  /* 0x0000ffff0c0c7812 */ /* 0x000fe200078ec0ff */
[----:B------:R-:W2:Y:S01]  /*ad9e0*/  LDL.LU R26, [R1+0xd8] ;  /* 0x0000d800011a7983 */ /* 0x000ea20000300800 */
[----:B------:R-:W-:-:S03]  /*ad9f0*/  LOP3.LUT R15, R15, 0xffff, RZ, 0xc0, !PT ;  /* 0x0000ffff0f0f7812 */ /* 0x000fc600078ec0ff */
[----:B------:R-:W3:Y:S01]  /*ada00*/  LDL.LU R27, [R1+0xd0] ;  /* 0x0000d000011b7983 */ /* 0x000ee20000300800 */
[----:B------:R-:W-:Y:S02]  /*ada10*/  PRMT R17, R15, 0x3340, R16 ;  /* 0x000033400f117816 */ /* 0x000fe40000000010 */
[----:B------:R-:W-:Y:S02]  /*ada20*/  PRMT R15, R12, 0x3340, R13 ;  /* 0x000033400c0f7816 */ /* 0x000fe4000000000d */
[----:B------:R-:W-:-:S05]  /*ada30*/  IADD3 R12, P3, R22, R5, RZ ;  /* 0x00000005160c7210 */ /* 0x000fca0007f7e0ff */
[----:B------:R-:W-:-:S05]  /*ada40*/  IMAD.X R13, R29, 0x1, R7, P3 ;  /* 0x000000011d0d7824 */ /* 0x000fca00018e0607 */
[----:B------:R0:W-:Y:S02]  /*ada50*/  STL.64 [R1+0xc10], R12 ;  /* 0x000c100c01007387 */ /* 0x0001e40000100a00 */
[----:B0-----:R-:W-:Y:S02]  /*ada60*/  IADD3 R12, P3, R22, R6, RZ ;  /* 0x00000006160c7210 */ /* 0x001fe40007f7e0ff */
[----:B------:R-:W4:Y:S03]  /*ada70*/  LDL.LU R22, [R1+0x3598] ;  /* 0x0035980001167983 */ /* 0x000f260000300800 */
[----:B------:R-:W-:Y:S02]  /*ada80*/  IMAD.X R13, R29, 0x1, R8, P3 ;  /* 0x000000011d0d7824 */ /* 0x000fe400018e0608 */
[----:B------:R-:W4:Y:S01]  /*ada90*/  LDL.LU R29, [R1+0x3594] ;  /* 0x00359400011d7983 */ /* 0x000f220000300800 */
[----:B------:R-:W-:-:S03]  /*adaa0*/  SHF.R.U32.HI R11, RZ, 0x8, R11 ;  /* 0x00000008ff0b7819 */ /* 0x000fc6000001160b */
[----:B------:R0:W-:Y:S01]  /*adab0*/  STL.64 [R1+0xc08], R12 ;  /* 0x000c080c01007387 */ /* 0x0001e20000100a00 */
[----:B------:R-:W-:Y:S02]  /*adac0*/  LOP3.LUT R11, R11, 0xffff, RZ, 0xc0, !PT ;  /* 0x0000ffff0b0b7812 */ /* 0x000fe400078ec0ff */
[----:B0-----:R-:W-:Y:S02]  /*adad0*/  SHF.R.U32.HI R13, RZ, 0x8, R14 ;  /* 0x00000008ff0d7819 */ /* 0x001fe4000001160e */
[----:B------:R-:W-:Y:S02]  /*adae0*/  SHF.R.U32.HI R12, RZ, 0x8, R18 ;  /* 0x00000008ff0c7819 */ /* 0x000fe40000011612 */
[----:B------:R-:W-:Y:S02]  /*adaf0*/  LOP3.LUT R13, R13, 0xffff, RZ, 0xc0, !PT ;  /* 0x0000ffff0d0d7812 */ /* 0x000fe400078ec0ff */
[----:B------:R-:W-:Y:S02]  /*adb00*/  LOP3.LUT R12, R12, 0xffff, RZ, 0xc0, !PT ;  /* 0x0000ffff0c0c7812 */ /* 0x000fe400078ec0ff */
[----:B------:R-:W-:-:S02]  /*adb10*/  PRMT R13, R13, 0x3340, R0 ;  /* 0x000033400d0d7816 */ /* 0x000fc40000000000 */
[----:B------:R-:W-:Y:S02]  /*adb20*/  PRMT R16, R11, 0x3340, R12 ;  /* 0x000033400b107816 */ /* 0x000fe4000000000c */
[----:B------:R-:W-:Y:S02]  /*adb30*/  SHF.R.S32.HI R11, RZ, 0x1f, R28 ;  /* 0x0000001fff0b7819 */ /* 0x000fe4000001141c */
[----:B------:R-:W-:Y:S01]  /*adb40*/  IADD3 R12, P3, R28, R0, RZ ;  /* 0x000000001c0c7210 */ /* 0x000fe20007f7e0ff */
[----:B------:R0:W-:Y:S04]  /*adb50*/  STL [R1+0x18], R13 ;  /* 0x0000180d01007387 */ /* 0x0001e80000100800 */
[----:B0-----:R-:W-:-:S05]  /*adb60*/  IMAD.X R13, R11, 0x1, R2, P3 ;  /* 0x000000010b0d7824 */ /* 0x001fca00018e0602 */
[----:B------:R3:W-:Y:S04]  /*adb70*/  STL.64 [R1+0xc00], R12 ;  /* 0x000c000c01007387 */ /* 0x0007e80000100a00 */
[----:B------:R-:W4:Y:S04]  /*adb80*/  LDL.LU R24, [R1+0x110] ;  /* 0x0001100001187983 */ /* 0x000f280000300800 */
[----:B------:R-:W4:Y:S01]  /*adb90*/  LDL.LU R25, [R1+0xfc] ;  /* 0x0000fc0001197983 */ /* 0x000f220000300800 */
[----:B--2---:R-:W-:-:S03]  /*adba0*/  SHF.R.U32.HI R14, RZ, 0x8, R26 ;  /* 0x00000008ff0e7819 */ /* 0x004fc6000001161a */
[----:B------:R-:W2:Y:S01]  /*adbb0*/  LDL.LU R26, [R1+0xf8] ;  /* 0x0000f800011a7983 */ /* 0x000ea20000300800 */
[----:B---3--:R-:W-:-:S03]  /*adbc0*/  SHF.R.U32.HI R12, RZ, 0x8, R27 ;  /* 0x00000008ff0c7819 */ /* 0x008fc6000001161b */
[----:B------:R-:W3:Y:S04]  /*adbd0*/  LDL.LU R27, [R1+0xf4] ;  /* 0x0000f400011b7983 */ /* 0x000ee80000300800 */
[----:B------:R-:W3:Y:S01]  /*adbe0*/  LDL R18, [R1+0x1c] ;  /* 0x00001c0001127983 */ /* 0x000ee20000100800 */
[----:B----4-:R-:W-:-:S03]  /*adbf0*/  SHF.R.U32.HI R13, RZ, 0x8, R29 ;  /* 0x00000008ff0d7819 */ /* 0x010fc6000001161d */
[----:B------:R-:W4:Y:S04]  /*adc00*/  LDL.LU R29, [R1+0x174] ;  /* 0x00017400011d7983 */ /* 0x000f280000300800 */
[----:B------:R0:W-:Y:S04]  /*adc10*/  STL.64 [R1+0x3570], R22 ;  /* 0x0035701601007387 */ /* 0x0001e80000100a00 */
[----:B0-----:R-:W2:Y:S04]  /*adc20*/  LDL.LU R23, [R1+0xdc] ;  /* 0x0000dc0001177983 */ /* 0x001ea80000300800 */
[----:B------:R-:W3:Y:S04]  /*adc30*/  LDL.LU R22, [R1+0x18] ;  /* 0x0000180001167983 */ /* 0x000ee80000300800 */
[----:B------:R0:W-:Y:S01]  /*adc40*/  STL.64 [R1+0x3568], R20 ;  /* 0x0035681401007387 */ /* 0x0001e20000100a00 */
[----:B------:R-:W-:-:S02]  /*adc50*/  LOP3.LUT R13, R13, 0xffff, RZ, 0xc0, !PT ;  /* 0x0000ffff0d0d7812 */ /* 0x000fc400078ec0ff */
[----:B------:R-:W-:Y:S02]  /*adc60*/  LOP3.LUT R12, R12, 0xffff, RZ, 0xc0, !PT ;  /* 0x0000ffff0c0c7812 */ /* 0x000fe400078ec0ff */
[----:B0-----:R-:W-:Y:S02]  /*adc70*/  IADD3 R20, P3, R28, R3, RZ ;  /* 0x000000031c147210 */ /* 0x001fe40007f7e0ff */
[----:B------:R-:W-:Y:S02]  /*adc80*/  PRMT R12, R12, 0x3340, R13 ;  /* 0x000033400c0c7816 */ /* 0x000fe4000000000d */
[----:B------:R-:W4:Y:S01]  /*adc90*/  LDL.LU R13, [R1+0x5c] ;  /* 0x00005c00010d7983 */ /* 0x000f220000300800 */
[----:B------:R-:W-:-:S05]  /*adca0*/  IMAD.X R21, R11, 0x1, R4, P3 ;  /* 0x000000010b157824 */ /* 0x000fca00018e0604 */
[----:B------:R2:W-:Y:S01]  /*adcb0*/  STL.64 [R1+0xc38], R20 ;  /* 0x000c381401007387 */ /* 0x0005e20000100a00 */
[----:B------:R-:W-:Y:S02]  /*adcc0*/  SHF.R.U32.HI R9, RZ, 0x8, R9 ;  /* 0x00000008ff097819 */ /* 0x000fe40000011609 */
[----:B------:R-:W-:Y:S02]  /*adcd0*/  LOP3.LUT R14, R14, 0xffff, RZ, 0xc0, !PT ;  /* 0x0000ffff0e0e7812 */ /* 0x000fe400078ec0ff */
[----:B------:R-:W-:Y:S02]  /*adce0*/  LOP3.LUT R9, R9, 0xffff, RZ, 0xc0, !PT ;  /* 0x0000ffff09097812 */ /* 0x000fe400078ec0ff */
[--C-:B------:R-:W-:Y:S02]  /*adcf0*/  PRMT R14, R14, 0x3340, R0.reuse ;  /* 0x000033400e0e7816 */ /* 0x100fe40000000000 */
[----:B------:R-:W-:Y:S02]  /*add00*/  PRMT R9, R9, 0x3340, R0 ;  /* 0x0000334009097816 */ /* 0x000fe40000000000 */
[----:B--2---:R-:W-:-:S04]  /*add10*/  SHF.R.U32.HI R20, RZ, 0x8, R23 ;  /* 0x00000008ff147819 */ /* 0x004fc80000011617 */
[----:B------:R-:W-:-:S04]  /*add20*/  LOP3.LUT R20, R20, 0xffff, RZ, 0xc0, !PT ;  /* 0x0000ffff14147812 */ /* 0x000fc800078ec0ff */
[----:B------:R-:W-:Y:S02]  /*add30*/  PRMT R23, R20, 0x3340, R0 ;  /* 0x0000334014177816 */ /* 0x000fe40000000000 */
[----:B------:R-:W-:Y:S02]  /*add40*/  IADD3 R20, P3, R28, R5, RZ ;  /* 0x000000051c147210 */ /* 0x000fe40007f7e0ff */
[----:B---3--:R-:W-:Y:S02]  /*add50*/  PRMT R22, R17, 0x5410, R22 ;  /* 0x0000541011167816 */ /* 0x008fe40000000016 */
[----:B------:R-:W2:Y:S01]  /*add60*/  LDL.LU R17, [R1+0x3590] ;  /* 0x0035900001117983 */ /* 0x000ea20000300800 */
[----:B------:R-:W-:-:S05]  /*add70*/  IMAD.X R21, R11, 0x1, R7, P3 ;  /* 0x000000010b157824 */ /* 0x000fca00018e0607 */
[----:B------:R0:W-:Y:S02]  /*add80*/  STL.64 [R1+0xc78], R20 ;  /* 0x000c781401007387 */ /* 0x0001e40000100a00 */
[----:B0-----:R-:W-:Y:S02]  /*add90*/  IADD3 R20, P3, R28, R6, RZ ;  /* 0x000000061c147210 */ /* 0x001fe40007f7e0ff */
[----:B------:R-:W3:Y:S03]  /*adda0*/  LDL.LU R28, [R1+0x358c] ;  /* 0x00358c00011c7983 */ /* 0x000ee60000300800 */
[----:B------:R-:W-:Y:S02]  /*addb0*/  IMAD.X R21, R11, 0x1, R8, P3 ;  /* 0x000000010b157824 */ /* 0x000fe400018e0608 */
[----:B------:R-:W2:Y:S04]  /*addc0*/  LDL.LU R11, [R1+0x3588] ;  /* 0x00358800010b7983 */ /* 0x000ea80000300800 */
[----:B------:R0:W-:Y:S02]  /*addd0*/  STL.64 [R1+0xc70], R20 ;  /* 0x000c701401007387 */ /* 0x0001e40000100a00 */
[----:B0-----:R-:W-:-:S02]  /*adde0*/  PRMT R21, R15, 0x5410, R9 ;  /* 0x000054100f157816 */ /* 0x001fc40000000009 */
[----:B------:R-:W3:Y:S01]  /*addf0*/  LDL.LU R9, [R1+0x3584] ;  /* 0x0035840001097983 */ /* 0x000ee20000300800 */
[----:B------:R-:W-:-:S03]  /*ade00*/  PRMT R20, R16, 0x5410, R14 ;  /* 0x0000541010147816 */ /* 0x000fc6000000000e */
[----:B------:R-:W2:Y:S04]  /*ade10*/  LDL.LU R15, [R1+0x3580] ;  /* 0x00358000010f7983 */ /* 0x000ea80000300800 */
[----:B------:R-:W2:Y:S04]  /*ade20*/  LDL.LU R14, [R1+0x357c] ;  /* 0x00357c00010e7983 */ /* 0x000ea80000300800 */
[----:B------:R-:W3:Y:S01]  /*ade30*/  LDL.LU R16, [R1+0x3578] ;  /* 0x0035780001107983 */ /* 0x000ee20000300800 */
[----:B------:R-:W-:Y:S02]  /*ade40*/  PRMT R12, R12, 0x5410, R23 ;  /* 0x000054100c0c7816 */ /* 0x000fe40000000017 */
[----:B------:R-:W-:-:S02]  /*ade50*/  PRMT R24, R22, 0x5210, R24 ;  /* 0x0000521016187816 */ /* 0x000fc40000000018 */
[----:B------:R-:W-:Y:S02]  /*ade60*/  PRMT R25, R21, 0x5210, R25 ;  /* 0x0000521015197816 */ /* 0x000fe40000000019 */
[----:B------:R-:W-:Y:S02]  /*ade70*/  PRMT R26, R20, 0x5210, R26 ;  /* 0x00005210141a7816 */ /* 0x000fe4000000001a */
[----:B------:R-:W0:Y:S04]  /*ade80*/  LDS.128 R20, [R18] ;  /* 0x0000000012147984 */ /* 0x000e280000000c00 */
[----:B0-----:R-:W-:Y:S04]  /*ade90*/  STL.64 [R1+0x270], R20 ;  /* 0x0002701401007387 */ /* 0x001fe80000100a00 */
[----:B------:R-:W-:Y:S04]  /*adea0*/  STL.64 [R1+0x278], R22 ;  /* 0x0002781601007387 */ /* 0x000fe80000100a00 */
[----:B------:R4:W0:Y:S01]  /*adeb0*/  LDS.128 R20, [R18+0x400] ;  /* 0x0004000012147984 */ /* 0x0008220000000c00 */
[----:B------:R-:W-:Y:S01]  /*adec0*/  PRMT R27, R12, 0x5210, R27 ;  /* 0x000052100c1b7816 */ /* 0x000fe2000000001b */
[----:B------:R-:W-:Y:S01]  /*aded0*/  BAR.SYNC.DEFER_BLOCKING 0x0 ;  /* 0x0000000000007b1d */ /* 0x000fe20000010000 */
[----:B----4-:R-:W-:-:S05]  /*adee0*/  SHF.R.S32.HI R18, RZ, 0x1f, R29 ;  /* 0x0000001fff127819 */ /* 0x010fca000001141d */
[----:B0-----:R-:W-:Y:S04]  /*adef0*/  STL.64 [R1+0x280], R20 ;  /* 0x0002801401007387 */ /* 0x001fe80000100a00 */
[----:B------:R0:W-:Y:S04]  /*adf00*/  STL.64 [R1+0x288], R22 ;  /* 0x0002881601007387 */ /* 0x0001e80000100a00 */
[----:B0-----:R-:W4:Y:S04]  /*adf10*/  LDL.LU.64 R22, [R1+0x3570] ;  /* 0x0035700001167983 */ /* 0x001f280000300a00 */
[----:B------:R-:W4:Y:S04]  /*adf20*/  LDL.LU.64 R20, [R1+0x3568] ;  /* 0x0035680001147983 */ /* 0x000f280000300a00 */
[----:B---3--:R0:W-:Y:S04]  /*adf30*/  STSM.16.M88.4 [R16], R24 ;  /* 0x0000001810007844 */ /* 0x0081e80000000200 */
[----:B0-----:R-:W3:Y:S01]  /*adf40*/  LDL.LU.64 R24, [R1+0x3560] ;  /* 0x0035600001187983 */ /* 0x001ee20000300a00 */
[----:B------:R-:W-:-:S05]  /*adf50*/  IADD3 R26, P3, R29, R0, RZ ;  /* 0x000000001d1a7210 */ /* 0x000fca0007f7e0ff */
[----:B------:R-:W-:Y:S01]  /*adf60*/  IMAD.X R27, R18, 0x1, R2, P3 ;  /* 0x00000001121b7824 */ /* 0x000fe200018e0602 */
[----:B------:R-:W-:Y:S04]  /*adf70*/  STL [R1+0x3548], R16 ;  /* 0x0035481001007387 */ /* 0x000fe80000100800 */
[----:B------:R0:W-:Y:S04]  /*adf80*/  STL.64 [R1+0xbf8], R26 ;  /* 0x000bf81a01007387 */ /* 0x0001e80000100a00 */
[----:B0-----:R-:W3:Y:S01]  /*adf90*/  LDL.LU.64 R26, [R1+0x3558] ;  /* 0x00355800011a7983 */ /* 0x001ee20000300a00 */
[----:B------:R-:W-:-:S02]  /*adfa0*/  SHF.R.U32.HI R9, RZ, 0x8, R9 ;  /* 0x00000008ff097819 */ /* 0x000fc40000011609 */
[----:B------:R-:W-:Y:S02]  /*adfb0*/  SHF.R.U32.HI R13, RZ, 0x8, R13 ;  /* 0x00000008ff0d7819 */ /* 0x000fe4000001160d */
[----:B------:R-:W-:Y:S02]  /*adfc0*/  LOP3.LUT R9, R9, 0xffff, RZ, 0xc0, !PT ;  /* 0x0000ffff09097812 */ /* 0x000fe400078ec0ff */
[----:B------:R-:W-:Y:S02]  /*adfd0*/  SHF.R.U32.HI R16, RZ, 0x8, R28 ;  /* 0x00000008ff107819 */ /* 0x000fe4000001161c */
[----:B------:R-:W-:Y:S02]  /*adfe0*/  LOP3.LUT R13, R13, 0xffff, RZ, 0xc0, !PT ;  /* 0x0000ffff0d0d7812 */ /* 0x000fe400078ec0ff */
[----:B------:R-:W-:-:S04]  /*adff0*/  LOP3.LUT R16, R16, 0xffff, RZ, 0xc0, !PT ;  /* 0x0000ffff10107812 */ /* 0x000fc800078ec0ff */
[----:B------:R-:W-:Y:S02]  /*ae000*/  PRMT R16, R13, 0x3340, R16 ;  /* 0x000033400d107816 */ /* 0x000fe40000000010 */
[----:B--2---:R-:W-:-:S04]  /*ae010*/  SHF.R.U32.HI R14, RZ, 0x8, R14 ;  /* 0x00000008ff0e7819 */ /* 0x004fc8000001160e */
[----:B------:R-:W-:Y:S02]  /*ae020*/  LOP3.LUT R14, R14, 0xffff, RZ, 0xc0, !PT ;  /* 0x0000ffff0e0e7812 */ /* 0x000fe400078ec0ff */
[----:B----4-:R-:W-:-:S04]  /*ae030*/  SHF.R.U32.HI R23, RZ, 0x8, R23 ;  /* 0x00000008ff177819 */ /* 0x010fc80000011617 */
[----:B------:R-:W-:-:S04]  /*ae040*/  LOP3.LUT R23, R23, 0xffff, RZ, 0xc0, !PT ;  /* 0x0000ffff17177812 */ /* 0x000fc800078ec0ff */
[----:B------:R-:W-:Y:S02]  /*ae050*/  PRMT R14, R14, 0x3340, R23 ;  /* 0x000033400e0e7816 */ /* 0x000fe40000000017 */
[----:B---3--:R-:W-:Y:S02]  /*ae060*/  SHF.R.U32.HI R12, RZ, 0x8, R24 ;  /* 0x00000008ff0c7819 */ /* 0x008fe40000011618 */
[----:B------:R-:W2:Y:S02]  /*ae070*/  LDL.LU R24, [R1+0x178] ;  /* 0x0001780001187983 */ /* 0x000ea40000300800 */
[----:B------:R-:W-:-:S04]  /*ae080*/  LOP3.LUT R12, R12, 0xffff, RZ, 0xc0, !PT ;  /* 0x0000ffff0c0c7812 */ /* 0x000fc800078ec0ff */
[----:B------:R-:W-:Y:S02]  /*ae090*/  PRMT R9, R9, 0x3340, R12 ;  /* 0x0000334009097816 */ /* 0x000fe4000000000c */
[----:B------:R-:W-:-:S05]  /*ae0a0*/  IADD3 R12, P3, R29, R3, RZ ;  /* 0x000000031d0c7210 */ /* 0x000fca0007f7e0ff */
[----:B------:R-:W-:-:S05]  /*ae0b0*/  IMAD.X R13, R18, 0x1, R4, P3 ;  /* 0x00000001120d7824 */ /* 0x000fca00018e0604 */
        /* <DEDUP_REMOVED lines=8> */
[----:B------:R-:W-:-:S05]  /*ae140*/  IMAD.X R13, R18, 0x1, R7, P3 ;  /* 0x00000001120d7824 */ /* 0x000fca00018e0607 */
[----:B------:R0:W-:Y:S04]  /*ae150*/  STL.64 [R1+0xc68], R12 ;  /* 0x000c680c01007387 */ /* 0x0001e80000100a00 */
[----:B0-----:R-:W3:Y:S01]  /*ae160*/  LDL.LU.64 R12, [R1+0x3550] ;  /* 0x00355000010c7983 */ /* 0x001ee20000300a00 */
[----:B------:R-:W-:-:S05]  /*ae170*/  IADD3 R28, P3, R29, R6, RZ ;  /* 0x000000061d1c7210 */ /* 0x000fca0007f7e0ff */
[----:B------:R-:W-:Y:S02]  /*ae180*/  IMAD.X R29, R18, 0x1, R8, P3 ;  /* 0x00000001121d7824 */ /* 0x000fe400018e0608 */
[----:B------:R-:W4:Y:S04]  /*ae190*/  LDL.LU R18, [R1+0x354c] ;  /* 0x00354c0001127983 */ /* 0x000f280000300800 */
[----:B------:R2:W-:Y:S04]  /*ae1a0*/  STL.64 [R1+0xc60], R28 ;  /* 0x000c601c01007387 */ /* 0x0005e80000100a00 */
[----:B------:R-:W4:Y:S01]  /*ae1b0*/  LDL.LU R23, [R1+0x17c] ;  /* 0x00017c0001177983 */ /* 0x000f220000300800 */
[----:B------:R-:W-:-:S02]  /*ae1c0*/  SHF.R.U32.HI R25, RZ, 0x8, R25 ;  /* 0x00000008ff197819 */ /* 0x000fc40000011619 */
[----:B------:R-:W-:Y:S02]  /*ae1d0*/  SHF.R.U32.HI R22, RZ, 0x8, R22 ;  /* 0x00000008ff167819 */ /* 0x000fe40000011616 */
[----:B------:R-:W-:Y:S02]  /*ae1e0*/  LOP3.LUT R25, R25, 0xffff, RZ, 0xc0, !PT ;  /* 0x0000ffff19197812 */ /* 0x000fe400078ec0ff */
[----:B------:R-:W-:Y:S02]  /*ae1f0*/  LOP3.LUT R22, R22, 0xffff, RZ, 0xc0, !PT ;  /* 0x0000ffff16167812 */ /* 0x000fe400078ec0ff */
[----:B------:R-:W-:Y:S02]  /*ae200*/  PRMT R16, R16, 0x5410, R26 ;  /* 0x0000541010107816 */ /* 0x000fe4000000001a */
[----:B------:R-:W-:Y:S02]  /*ae210*/  PRMT R9, R9, 0x5410, R27 ;  /* 0x0000541009097816 */ /* 0x000fe4000000001b */
[----:B--2---:R-:W-:-:S02]  /*ae220*/  IADD3 R28, P3, R24, R0, RZ ;  /* 0x00000000181c7210 */ /* 0x004fc40007f7e0ff */
[----:B---3--:R-:W-:-:S04]  /*ae230*/  SHF.R.U32.HI R12, RZ, 0x8, R12 ;  /* 0x00000008ff0c7819 */ /* 0x008fc8000001160c */
[----:B------:R-:W-:-:S04]  /*ae240*/  LOP3.LUT R12, R12, 0xffff, RZ, 0xc0, !PT ;  /* 0x0000ffff0c0c7812 */ /* 0x000fc800078ec0ff */
[----:B------:R-:W-:Y:S02]  /*ae250*/  PRMT R12, R12, 0x3340, R25 ;  /* 0x000033400c0c7816 */ /* 0x000fe40000000019 */
[----:B------:R-:W-:Y:S02]  /*ae260*/  PRMT R25, R22, 0x3340, R0 ;  /* 0x0000334016197816 */ /* 0x000fe40000000000 */
[----:B------:R-:W-:-:S05]  /*ae270*/  SHF.R.S32.HI R22, RZ, 0x1f, R24 ;  /* 0x0000001fff167819 */ /* 0x000fca0000011418 */
[----:B------:R-:W-:-:S05]  /*ae280*/  IMAD.X R29, R22, 0x1, R2, P3 ;  /* 0x00000001161d7824 */ /* 0x000fca00018e0602 */
[----:B------:R0:W-:Y:S02]  /*ae290*/  STL.64 [R1+0xc58], R28 ;  /* 0x000c581c01007387 */ /* 0x0001e40000100a00 */
[----:B0-----:R-:W-:-:S05]  /*ae2a0*/  IADD3 R28, P3, R24, R3, RZ ;  /* 0x00000003181c7210 */ /* 0x001fca0007f7e0ff */
[----:B------:R-:W-:Y:S01]  /*ae2b0*/  IMAD.X R29, R22, 0x1, R4, P3 ;  /* 0x00000001161d7824 */ /* 0x000fe200018e0604 */
[----:B------:R-:W-:Y:S02]  /*ae2c0*/  IADD3 R26, P3, R24, R5, RZ ;  /* 0x00000005181a7210 */ /* 0x000fe40007f7e0ff */
[----:B----4-:R-:W-:-:S03]  /*ae2d0*/  SHF.R.U32.HI R18, RZ, 0x8, R18 ;  /* 0x00000008ff127819 */ /* 0x010fc60000011612 */
[----:B------:R-:W-:Y:S01]  /*ae2e0*/  IMAD.X R27, R22, 0x1, R7, P3 ;  /* 0x00000001161b7824 */ /* 0x000fe200018e0607 */
[----:B------:R-:W-:Y:S02]  /*ae2f0*/  IADD3 R24, P3, R24, R6, RZ ;  /* 0x0000000618187210 */ /* 0x000fe40007f7e0ff */
[----:B------:R-:W-:Y:S02]  /*ae300*/  LOP3.LUT R18, R18, 0xffff, RZ, 0xc0, !PT ;  /* 0x0000ffff12127812 */ /* 0x000fe400078ec0ff */
[----:B------:R-:W-:Y:S01]  /*ae310*/  PRMT R12, R12, 0x5410, R25 ;  /* 0x000054100c0c7816 */ /* 0x000fe20000000019 */
[----:B------:R-:W-:Y:S01]  /*ae320*/  IMAD.X R25, R22, 0x1, R8, P3 ;  /* 0x0000000116197824 */ /* 0x000fe200018e0608 */
[----:B------:R-:W-:Y:S01]  /*ae330*/  PRMT R18, R18, 0x3340, R0 ;  /* 0x0000334012127816 */ /* 0x000fe20000000000 */
[----:B------:R-:W-:Y:S04]  /*ae340*/  STL.64 [R1+0xc90], R28 ;  /* 0x000c901c01007387 */ /* 0x000fe80000100a00 */
[----:B------:R0:W-:Y:S01]  /*ae350*/  STL.64 [R1+0xcb0], R26 ;  /* 0x000cb01a01007387 */ /* 0x0001e20000100a00 */
[----:B------:R-:W-:-:S03]  /*ae360*/  PRMT R14, R14, 0x5410, R18 ;  /* 0x000054100e0e7816 */ /* 0x000fc60000000012 */
[----:B------:R1:W-:Y:S01]  /*ae370*/  STL.64 [R1+0xca8], R24 ;  /* 0x000ca81801007387 */ /* 0x0003e20000100a00 */
[----:B------:R-:W-:Y:S02]  /*ae380*/  PRMT R14, R14, 0x5210, R15 ;  /* 0x000052100e0e7816 */ /* 0x000fe4000000000f */
[----:B0-----:R-:W-:Y:S01]  /*ae390*/  PRMT R26, R16, 0x5210, R17 ;  /* 0x00005210101a7816 */ /* 0x001fe20000000011 */
[----:B------:R-:W2:Y:S01]  /*ae3a0*/  LDL.LU R28, [R1+0x180] ;  /* 0x00018000011c7983 */ /* 0x000ea20000300800 */
[----:B------:R-:W-:Y:S02]  /*ae3b0*/  IADD3 R16, P3, R23, R0, RZ ;  /* 0x0000000017107210 */ /* 0x000fe40007f7e0ff */
[----:B-1----:R-:W-:Y:S02]  /*ae3c0*/  PRMT R25, R9, 0x5210, R11 ;  /* 0x0000521009197816 */ /* 0x002fe4000000000b */
[----:B------:R-:W-:Y:S02]  /*ae3d0*/  SHF.R.S32.HI R9, RZ, 0x1f, R23 ;  /* 0x0000001fff097819 */ /* 0x000fe40000011417 */
[----:B------:R-:W-:-:S03]  /*ae3e0*/  PRMT R15, R12, 0x5210, R13 ;  /* 0x000052100c0f7816 */ /* 0x000fc6000000000d */
[----:B------:R-:W-:Y:S01]  /*ae3f0*/  IMAD.X R17, R9, 0x1, R2, P3 ;  /* 0x0000000109117824 */ /* 0x000fe200018e0602 */
[----:B------:R-:W-:-:S04]  /*ae400*/  IADD3 R12, P3, R23, R3, RZ ;  /* 0x00000003170c7210 */ /* 0x000fc80007f7e0ff */
[----:B------:R0:W-:Y:S01]  /*ae410*/  STL.64 [R1+0xca0], R16 ;  /* 0x000ca01001007387 */ /* 0x0001e20000100a00 */
[----:B------:R-:W-:-:S03]  /*ae420*/  IMAD.X R13, R9, 0x1, R4, P3 ;  /* 0x00000001090d7824 */ /* 0x000fc600018e0604 */
[----:B0-----:R-:W3:Y:S04]  /*ae430*/  LDL.LU R16, [R1+0x3548] ;  /* 0x0035480001107983 */ /* 0x001ee80000300800 */
[----:B------:R-:W4:Y:S04]  /*ae440*/  LDL.LU R11, [R1+0x184] ;  /* 0x00018400010b7983 */ /* 0x000f280000300800 */
[----:B------:R-:W2:Y:S04]  /*ae450*/  LDL.LU R17, [R1+0x10f0] ;  /* 0x0010f00001117983 */ /* 0x000ea80000300800 */
[----:B------:R-:W2:Y:S04]  /*ae460*/  LDL.LU R18, [R1+0x10f4] ;  /* 0x0010f40001127983 */ /* 0x000ea80000300800 */
[----:B------:R-:W2:Y:S04]  /*ae470*/  LDL.LU R24, [R1+0x10f8] ;  /* 0x0010f80001187983 */ /* 0x000ea80000300800 */
[----:B------:R0:W-:Y:S04]  /*ae480*/  STL.64 [R1+0xcb8], R12 ;  /* 0x000cb80c01007387 */ /* 0x0001e80000100a00 */
[----:B0-----:R-:W3:Y:S04]  /*ae490*/  LDL.LU R13, [R1+0x10fc] ;  /* 0x0010fc00010d7983 */ /* 0x001ee80000300800 */
[----:B------:R-:W2:Y:S04]  /*ae4a0*/  LDL.LU R22, [R1+0x1140] ;  /* 0x0011400001167983 */ /* 0x000ea80000300800 */
[----:B------:R-:W3:Y:S04]  /*ae4b0*/  LDL.LU R12, [R1+0x1144] ;  /* 0x00114400010c7983 */ /* 0x000ee80000300800 */
[----:B---3--:R0:W-:Y:S02]  /*ae4c0*/  STL.64 [R1+0x3540], R12 ;  /* 0x0035400c01007387 */ /* 0x0081e40000100a00 */
[----:B0-----:R-:W-:Y:S01]  /*ae4d0*/  IMAD.MOV.U32 R12, RZ, RZ, R26 ;  /* 0x000000ffff0c7224 */ /* 0x001fe200078e001a */
[----:B------:R-:W-:Y:S01]  /*ae4e0*/  IADD3 R26, P3, R23, R5, RZ ;  /* 0x00000005171a7210 */ /* 0x000fe20007f7e0ff */
[----:B------:R-:W-:Y:S04]  /*ae4f0*/  STL [R1+0x3538], R5 ;  /* 0x0035380501007387 */ /* 0x000fe80000100800 */
[----:B------:R-:W-:Y:S01]  /*ae500*/  IMAD.X R27, R9, 0x1, R7, P3 ;  /* 0x00000001091b7824 */ /* 0x000fe200018e0607 */
[----:B------:R0:W-:Y:S04]  /*ae510*/  STL [R1+0x353c], R7 ;  /* 0x00353c0701007387 */ /* 0x0001e80000100800 */
[----:B------:R1:W-:Y:S01]  /*ae520*/  STL.64 [R1+0xcc8], R26 ;  /* 0x000cc81a01007387 */ /* 0x0003e20000100a00 */
[----:B------:R-:W-:-:S03]  /*ae530*/  IMAD.MOV.U32 R13, RZ, RZ, R25 ;  /* 0x000000ffff0d7224 */ /* 0x000fc600078e0019 */
[----:B0-----:R-:W3:Y:S04]  /*ae540*/  LDL.LU R7, [R1+0x1148] ;  /* 0x0011480001077983 */ /* 0x001ee80000300800 */
[----:B------:R-:W3:Y:S01]  /*ae550*/  LDL.LU R5, [R1+0x114c] ;  /* 0x00114c0001057983 */ /* 0x000ee20000300800 */
[----:B-1----:R-:W-:-:S05]  /*ae560*/  IADD3 R26, P3, R23, R6, RZ ;  /* 0x00000006171a7210 */ /* 0x002fca0007f7e0ff */
[----:B------:R-:W-:Y:S01]  /*ae570*/  IMAD.X R27, R9, 0x1, R8, P3 ;  /* 0x00000001091b7824 */ /* 0x000fe200018e0608 */
[----:B----4-:R0:W-:Y:S04]  /*ae580*/  STL.64 [R1+0x3530], R10 ;  /* 0x0035300a01007387 */ /* 0x0101e80000100a00 */
[----:B------:R-:W-:Y:S04]  /*ae590*/  STL.64 [R1+0xcc0], R26 ;  /* 0x000cc01a01007387 */ /* 0x000fe80000100a00 */
[----:B------:R2:W-:Y:S04]  /*ae5a0*/  STSM.16.M88.4 [R16+0x200], R12 ;  /* 0x0002000c10007844 */ /* 0x0005e80000000200 */
[----:B0-----:R-:W4:Y:S04]  /*ae5b0*/  LDL.LU R10, [R1+0x1130] ;  /* 0x00113000010a7983 */ /* 0x001f280000300800 */
[----:B------:R-:W4:Y:S04]  /*ae5c0*/  LDL.LU R11, [R1+0x1134] ;  /* 0x00113400010b7983 */ /* 0x000f280000300800 */
[----:B------:R-:W4:Y:S04]  /*ae5d0*/  LDL.LU R29, [R1+0x1138] ;  /* 0x00113800011d7983 */ /* 0x000f280000300800 */
[----:B------:R-:W4:Y:S01]  /*ae5e0*/  LDL.LU R25, [R1+0x113c] ;  /* 0x00113c0001197983 */ /* 0x000f220000300800 */
[----:B--2---:R-:W-:-:S03]  /*ae5f0*/  F2FP.SATFINITE.E4M3.F32.PACK_AB_MERGE_C R12, R18, R17, RZ ;  /* 0x00000011120c723e */ /* 0x004fc600048070ff */
[----:B------:R-:W2:Y:S04]  /*ae600*/  LDL.LU R26, [R1+0x1120] ;  /* 0x00112000011a7983 */ /* 0x000ea80000300800 */
[----:B------:R-:W2:Y:S04]  /*ae610*/  LDL.LU R23, [R1+0x1124] ;  /* 0x0011240001177983 */ /* 0x000ea80000300800 */
[----:B------:R-:W2:Y:S04]  /*ae620*/  LDL.LU R9, [R1+0x1128] ;  /* 0x0011280001097983 */ /* 0x000ea80000300800 */
[----:B------:R-:W2:Y:S01]  /*ae630*/  LDL.LU R14, [R1+0x112c] ;  /* 0x00112c00010e7983 */ /* 0x000ea20000300800 */
[----:B------:R-:W-:-:S03]  /*ae640*/  SHF.R.S32.HI R27, RZ, 0x1f, R28 ;  /* 0x0000001fff1b7819 */ /* 0x000fc6000001141c */
[----:B------:R-:W2:Y:S04]  /*ae650*/  LDL.LU R15, [R1+0x1160] ;  /* 0x00116000010f7983 */ /* 0x000ea80000300800 */
[----:B------:R-:W2:Y:S04]  /*ae660*/  LDL.LU R16, [R1+0x1164] ;  /* 0x0011640001107983 */ /* 0x000ea80000300800 */
[----:B------:R0:W-:Y:S04]  /*ae670*/  STL [R1+0x10a4], R12 ;  /* 0x0010a40c01007387 */ /* 0x0001e80000100800 */
[----:B------:R-:W2:Y:S04]  /*ae680*/  LDL.LU R17, [R1+0x1168] ;  /* 0x0011680001117983 */ /* 0x000ea80000300800 */
[----:B------:R-:W2:Y:S01]  /*ae690*/  LDL.LU R18, [R1+0x116c] ;  /* 0x00116c0001127983 */ /* 0x000ea20000300800 */
[----:B------:R-:W-:Y:S01]  /*ae6a0*/  BAR.SYNC.DEFER_BLOCKING 0x0 ;  /* 0x0000000000007b1d */ /* 0x000fe20000010000 */
[----:B0-----:R-:W-:-:S05]  /*ae6b0*/  IADD3 R12, P3, R28, R0, RZ ;  /* 0x000000001c0c7210 */ /* 0x001fca0007f7e0ff */
[----:B------:R-:W-:-:S05]  /*ae6c0*/  IMAD.X R13, R27, 0x1, R2, P3 ;  /* 0x000000011b0d7824 */ /* 0x000fca00018e0602 */
[----:B------:R0:W-:Y:S04]  /*ae6d0*/  STL.64 [R1+0xc88], R12 ;  /* 0x000c880c01007387 */ /* 0x0001e80000100a00 */
[----:B0-----:R-:W4:Y:S01]  /*ae6e0*/  LDL.LU.64 R12, [R1+0x3540] ;  /* 0x00354000010c7983 */ /* 0x001f220000300a00 */
[----:B---3--:R-:W-:Y:S02]  /*ae6f0*/  F2FP.SATFINITE.E4M3.F32.PACK_AB_MERGE_C R5, R5, R7, RZ ;  /* 0x000000070505723e */ /* 0x008fe400048070ff */
[----:B----4-:R-:W-:Y:S02]  /*ae700*/  F2FP.SATFINITE.E4M3.F32.PACK_AB_MERGE_C R22, R12, R22, RZ ;  /* 0x000000160c16723e */ /* 0x010fe400048070ff */
[----:B------:R-:W-:Y:S02]  /*ae710*/  IADD3 R12, P3, R28, R3, RZ ;  /* 0x000000031c0c7210 */ /* 0x000fe40007f7e0ff */
[----:B------:R-:W-:-:S03]  /*ae720*/  F2FP.SATFINITE.E4M3.F32.PACK_AB_MERGE_C R24, R13, R24, RZ ;  /* 0x000000180d18723e */ /* 0x000fc600048070ff */
[----:B------:R-:W-:Y:S02]  /*ae730*/  IMAD.X R13, R27, 0x1, R4, P3 ;  /* 0x000000011b0d7824 */ /* 0x000fe400018e0604 */
[----:B------:R0:W-:Y:S04]  /*ae740*/  STL [R1+0x10a0], R24 ;  /* 0x0010a01801007387 */ /* 0x0001e80000100800 */
[----:B------:R-:W-:Y:S04]  /*ae750*/  STL [R1+0x109c], R22 ;  /* 0x00109c1601007387 */ /* 0x000fe80000100800 */
[----:B0-----:R-:W3:Y:S04]  /*ae760*/  LDL.LU R24, [R1+0xe20] ;  /* 0x000e200001187983 */ /* 0x001ee80000300800 */
[----:B------:R0:W-:Y:S04]  /*ae770*/  STL.64 [R1+0xc50], R12 ;  /* 0x000c500c01007387 */ /* 0x0001e80000100a00 */
[----:B0-----:R-:W3:Y:S04]  /*ae780*/  LDL.LU R13, [R1+0xe24] ;  /* 0x000e2400010d7983 */ /* 0x001ee80000300800 */
[----:B------:R-:W4:Y:S04]  /*ae790*/  LDL.LU R22, [R1+0xe28] ;  /* 0x000e280001167983 */ /* 0x000f280000300800 */
[----:B------:R-:W4:Y:S04]  /*ae7a0*/  LDL.LU R12, [R1+0xe2c] ;  /* 0x000e2c00010c7983 */ /* 0x000f280000300800 */
[----:B------:R-:W2:Y:S04]  /*ae7b0*/  LDL.LU R7, [R1+0x353c] ;  /* 0x00353c0001077983 */ /* 0x000ea80000300800 */
[----:B------:R0:W-:Y:S04]  /*ae7c0*/  STL [R1+0x1098], R5 ;  /* 0x0010980501007387 */ /* 0x0001e80000100800 */
[----:B0-----:R-:W3:Y:S01]  /*ae7d0*/  LDL.LU R5, [R1+0x3538] ;  /* 0x0035380001057983 */ /* 0x001ee20000300800 */
[----:B------:R-:W-:-:S05]  /*ae7e0*/  F2FP.SATFINITE.E4M3.F32.PACK_AB_MERGE_C R11, R11, R10, RZ ;  /* 0x0000000a0b0b723e */ /* 0x000fca00048070ff */
[----:B------:R2:W-:Y:S01]  /*ae7f0*/  STL [R1+0x1064], R11 ;  /* 0x0010640b01007387 */ /* 0x0005e20000100800 */
[----:B---3--:R-:W-:-:S05]  /*ae800*/  IADD3 R10, P3, R28, R5, RZ ;  /* 0x000000051c0a7210 */ /* 0x008fca0007f7e0ff */
[----:B--2---:R-:W-:-:S05]  /*ae810*/  IMAD.X R11, R27, 0x1, R7, P3 ;  /* 0x000000011b0b7824 */ /* 0x004fca00018e0607 */
[----:B------:R0:W-:Y:S02]  /*ae820*/  STL.64 [R1+0xc28], R10 ;  /* 0x000c280a01007387 */ /* 0x0001e40000100a00 */
[----:B0-----:R-:W-:-:S05]  /*ae830*/  IADD3 R10, P3, R28, R6, RZ ;  /* 0x000000061c0a7210 */ /* 0x001fca0007f7e0ff */
[----:B------:R-:W-:-:S05]  /*ae840*/  IMAD.X R11, R27, 0x1, R8, P3 ;  /* 0x000000011b0b7824 */ /* 0x000fca00018e0608 */
[----:B------:R0:W-:Y:S04]  /*ae850*/  STL.64 [R1+0xc20], R10 ;  /* 0x000c200a01007387 */ /* 0x0001e80000100a00 */
[----:B0-----:R-:W2:Y:S04]  /*ae860*/  LDL.LU.64 R10, [R1+0x3530] ;  /* 0x00353000010a7983 */ /* 0x001ea80000300a00 */
[----:B------:R-:W3:Y:S01]  /*ae870*/  LDL.LU R28, [R1+0x188] ;  /* 0x00018800011c7983 */ /* 0x000ee20000300800 */
[----:B------:R-:W-:Y:S02]  /*ae880*/  F2FP.SATFINITE.E4M3.F32.PACK_AB_MERGE_C R25, R25, R29, RZ ;  /* 0x0000001d1919723e */ /* 0x000fe400048070ff */
[----:B------:R-:W-:-:S02]  /*ae890*/  F2FP.SATFINITE.E4M3.F32.PACK_AB_MERGE_C R23, R23, R26, RZ ;  /* 0x0000001a1717723e */ /* 0x000fc400048070ff */
[----:B------:R-:W-:Y:S01]  /*ae8a0*/  F2FP.SATFINITE.E4M3.F32.PACK_AB_MERGE_C R14, R14, R9, RZ ;  /* 0x000000090e0e723e */ /* 0x000fe200048070ff */
[----:B---3--:R-:W-:Y:S04]  /*ae8b0*/  STL [R1+0x3528], R28 ;  /* 0x0035281c01007387 */ /* 0x008fe80000100800 */
[----:B------:R-:W-:Y:S04]  /*ae8c0*/  STL [R1+0x81c], R25 ;  /* 0x00081c1901007387 */ /* 0x000fe80000100800 */
[----:B------:R-:W-:Y:S04]  /*ae8d0*/  STL [R1+0x7fc], R23 ;  /* 0x0007fc1701007387 */ /* 0x000fe80000100800 */
[----:B------:R0:W-:Y:S04]  /*ae8e0*/  STL [R1+0x7f8], R14 ;  /* 0x0007f80e01007387 */ /* 0x0001e80000100800 */
[----:B0-----:R-:W3:Y:S01]  /*ae8f0*/  LDL.LU R14, [R1+0x18c] ;  /* 0x00018c00010e7983 */ /* 0x001ee20000300800 */
[----:B--2---:R-:W-:-:S02]  /*ae900*/  SHF.R.S32.HI R9, RZ, 0x1f, R11 ;  /* 0x0000001fff097819 */ /* 0x004fc4000001140b */
[----:B------:R-:W-:Y:S02]  /*ae910*/  IADD3 R26, P3, R11, R0, RZ ;  /* 0x000000000b1a7210 */ /* 0x000fe40007f7e0ff */
[----:B------:R-:W-:-:S03]  /*ae920*/  F2FP.SATFINITE.E4M3.F32.PACK_AB_MERGE_C R15, R16, R15, RZ ;  /* 0x0000000f100f723e */ /* 0x000fc600048070ff */
[----:B------:R-:W-:Y:S01]  /*ae930*/  IMAD.X R27, R9, 0x1, R2, P3 ;  /* 0x00000001091b7824 */ /* 0x000fe200018e0602 */
[----:B------:R-:W-:Y:S02]  /*ae940*/  IADD3 R28, P3, R11, R3, RZ ;  /* 0x000000030b1c7210 */ /* 0x000fe40007f7e0ff */
[----:B------:R-:W-:-:S03]  /*ae950*/  F2FP.SATFINITE.E4M3.F32.PACK_AB_MERGE_C R23, R13, R24, RZ ;  /* 0x000000180d17723e */ /* 0x000fc600048070ff */
[----:B------:R-:W-:Y:S01]  /*ae960*/  IMAD.X R29, R9, 0x1, R4, P3 ;  /* 0x00000001091d7824 */ /* 0x000fe200018e0604 */
[----:B---3--:R0:W-:Y:S04]  /*ae970*/  STL [R1+0x3518], R14 ;  /* 0x0035180e01007387 */ /* 0x0081e80000100800 */
[----:B------:R1:W-:Y:S01]  /*ae980*/  STL.64 [R1+0xb98], R26 ;  /* 0x000b981a01007387 */ /* 0x0003e20000100a00 */
[----:B0-----:R-:W-:-:S03]  /*ae990*/  F2FP.SATFINITE.E4M3.F32.PACK_AB_MERGE_C R14, R18, R17, RZ ;  /* 0x00000011120e723e */ /* 0x001fc600048070ff */
[----:B-1----:R-:W2:Y:S04]  /*ae9a0*/  LDL.LU R27, [R1+0xe14] ;  /* 0x000e1400011b7983 */ /* 0x002ea80000300800 */
[----:B------:R0:W-:Y:S04]  /*ae9b0*/  STL [R1+0x774], R15 ;  /* 0x0007740f01007387 */ /* 0x0001e80000100800 */
[----:B0-----:R-:W3:Y:S04]  /*ae9c0*/  LDL.LU R15, [R1+0xe18] ;  /* 0x000e1800010f7983 */ /* 0x001ee80000300800 */
[----:B------:R4:W-:Y:S04]  /*ae9d0*/  STL [R1+0x778], R14 ;  /* 0x0007780e01007387 */ /* 0x0009e80000100800 */
[----:B------:R-:W3:Y:S04]  /*ae9e0*/  LDL.LU R16, [R1+0xe1c] ;  /* 0x000e1c0001107983 */ /* 0x000ee80000300800 */
[----:B------:R-:W3:Y:S01]  /*ae9f0*/  LDL.LU R17, [R1+0xbb0] ;  /* 0x000bb00001117983 */ /* 0x000ee20000300800 */
[----:B----4-:R-:W-:-:S02]  /*aea00*/  F2FP.SATFINITE.E4M3.F32.PACK_AB_MERGE_C R14, R12, R22, RZ ;  /* 0x000000160c0e723e */ /* 0x010fc400048070ff */
[----:B------:R-:W-:Y:S01]  /*aea10*/  IADD3 R12, P3, R11, R5, RZ ;  /* 0x000000050b0c7210 */ /* 0x000fe20007f7e0ff */
[----:B------:R-:W4:Y:S04]  /*aea20*/  LDL.LU R18, [R1+0xbb4] ;  /* 0x000bb40001127983 */ /* 0x000f280000300800 */
[----:B------:R0:W-:Y:S01]  /*aea30*/  STL.64 [R1+0xb90], R28 ;  /* 0x000b901c01007387 */ /* 0x0001e20000100a00 */
[----:B------:R-:W-:-:S03]  /*aea40*/  IMAD.X R13, R9, 0x1, R7, P3 ;  /* 0x00000001090d7824 */ /* 0x000fc600018e0607 */
[----:B------:R-:W-:Y:S04]  /*aea50*/  STL [R1+0x6b4], R23 ;  /* 0x0006b41701007387 */ /* 0x000fe80000100800 */
[----:B------:R-:W-:Y:S01]  /*aea60*/  STL [R1+0x6bc], R14 ;  /* 0x0006bc0e01007387 */ /* 0x000fe20000100800 */
[----:B0-----:R-:W-:-:S03]  /*aea70*/  IADD3 R28, P3, R11, R6, RZ ;  /* 0x000000060b1c7210 */ /* 0x001fc60007f7e0ff */
[----:B------:R-:W4:Y:S04]  /*aea80*/  LDL.LU R24, [R1+0xbb8] ;  /* 0x000bb80001187983 */ /* 0x000f280000300800 */
[----:B------:R0:W-:Y:S01]  /*aea90*/  STL.64 [R1+0xb88], R12 ;  /* 0x000b880c01007387 */ /* 0x0001e20000100a00 */
[----:B------:R-:W-:-:S03]  /*aeaa0*/  IMAD.X R29, R9, 0x1, R8, P3 ;  /* 0x00000001091d7824 */ /* 0x000fc600018e0608 */
[----:B0-----:R-:W4:Y:S04]  /*aeab0*/  LDL.LU R13, [R1+0xbbc] ;  /* 0x000bbc00010d7983 */ /* 0x001f280000300800 */
[----:B------:R-:W4:Y:S04]  /*aeac0*/  LDL.LU R22, [R1+0x12b0] ;  /* 0x0012b00001167983 */ /* 0x000f280000300800 */
[----:B------:R-:W4:Y:S04]  /*aead0*/  LDL.LU R12, [R1+0x12b4] ;  /* 0x0012b400010c7983 */ /* 0x000f280000300800 */
[----:B------:R0:W-:Y:S04]  /*aeae0*/  STL.64 [R1+0x3520], R6 ;  /* 0x0035200601007387 */ /* 0x0001e80000100a00 */
[----:B0-----:R-:W2:Y:S04]  /*aeaf0*/  LDL.LU R7, [R1+0xe10] ;  /* 0x000e100001077983 */ /* 0x001ea80000300800 */
[----:B------:R0:W-:Y:S04]  /*aeb00*/  STL.64 [R1+0xb80], R28 ;  /* 0x000b801c01007387 */ /* 0x0001e80000100a00 */
[----:B0-----:R-:W4:Y:S04]  /*aeb10*/  LDL.LU R28, [R1+0x3528] ;  /* 0x00352800011c7983 */ /* 0x001f280000300800 */
[----:B------:R-:W4:Y:S04]  /*aeb20*/  LDL.LU R14, [R1+0x12b8] ;  /* 0x0012b800010e7983 */ /* 0x000f280000300800 */
[----:B------:R-:W3:Y:S04]  /*aeb30*/  LDL.LU R29, [R1+0x12a8] ;  /* 0x0012a800011d7983 */ /* 0x000ee80000300800 */
[----:B---3--:R0:W-:Y:S04]  /*aeb40*/  STL [R1+0x3508], R29 ;  /* 0x0035081d01007387 */ /* 0x0081e80000100800 */
[----:B0-----:R-:W3:Y:S04]  /*aeb50*/  LDL.LU R29, [R1+0x12a4] ;  /* 0x0012a400011d7983 */ /* 0x001ee80000300800 */
[----:B------:R-:W3:Y:S04]  /*aeb60*/  LDL.LU R25, [R1+0x12ac] ;  /* 0x0012ac0001197983 */ /* 0x000ee80000300800 */
[----:B------:R-:W3:Y:S04]  /*aeb70*/  LDL.LU R26, [R1+0x1290] ;  /* 0x00129000011a7983 */ /* 0x000ee80000300800 */
[----:B------:R-:W3:Y:S04]  /*aeb80*/  LDL.LU R23, [R1+0x1294] ;  /* 0x0012940001177983 */ /* 0x000ee80000300800 */
[----:B------:R-:W3:Y:S01]  /*aeb90*/  LDL.LU R9, [R1+0x1298] ;  /* 0x0012980001097983 */ /* 0x000ee20000300800 */
[----:B--2---:R-:W-:-:S02]  /*aeba0*/  F2FP.SATFINITE.E4M3.F32.PACK_AB_MERGE_C R27, R27, R7, RZ ;  /* 0x000000071b1b723e */ /* 0x004fc400048070ff */
[----:B------:R-:W-:Y:S02]  /*aebb0*/  F2FP.SATFINITE.E4M3.F32.PACK_AB_MERGE_C R7, R16, R15, RZ ;  /* 0x0000000f1007723e */ /* 0x000fe400048070ff */
[----:B----4-:R-:W-:Y:S01]  /*aebc0*/  F2FP.SATFINITE.E4M3.F32.PACK_AB_MERGE_C R6, R18, R17, RZ ;  /* 0x000000111206723e */ /* 0x010fe200048070ff */
[----:B---3--:R0:W-:Y:S04]  /*aebd0*/  STL.64 [R1+0x3510], R8 ;  /* 0x0035100801007387 */ /* 0x0081e80000100a00 */
[----:B0-----:R-:W2:Y:S04]  /*aebe0*/  LDL.LU R8, [R1+0x12bc] ;  /* 0x0012bc0001087983 */ /* 0x001ea80000300800 */
[----:B------:R-:W3:Y:S04]  /*aebf0*/  LDL.LU R9, [R1+0x12a0] ;  /* 0x0012a00001097983 */ /* 0x000ee80000300800 */
[----:B------:R-:W4:Y:S04]  /*aec00*/  LDL.LU R11, [R1+0x129c] ;  /* 0x00129c00010b7983 */ /* 0x000f280000300800 */
[----:B------:R0:W-:Y:S04]  /*aec10*/  STL [R1+0x428], R27 ;  /* 0x0004281b01007387 */ /* 0x0001e80000100800 */
[----:B------:R-:W4:Y:S04]  /*aec20*/  LDL.LU R15, [R1+0x1280] ;  /* 0x00128000010f7983 */ /* 0x000f280000300800 */
[----:B------:R-:W-:Y:S01]  /*aec30*/  STL [R1+0x424], R7 ;  /* 0x0004240701007387 */ /* 0x000fe20000100800 */
[----:B0-----:R-:W-:-:S03]  /*aec40*/  SHF.R.S32.HI R27, RZ, 0x1f, R28 ;  /* 0x0000001fff1b7819 */ /* 0x001fc6000001141c */
[----:B------:R-:W4:Y:S04]  /*aec50*/  LDL.LU R16, [R1+0x1284] ;  /* 0x0012840001107983 */ /* 0x000f280000300800 */
[----:B------:R0:W-:Y:S04]  /*aec60*/  STL [R1+0x10b0], R6 ;  /* 0x0010b00601007387 */ /* 0x0001e80000100800 */
[----:B------:R-:W4:Y:S04]  /*aec70*/  LDL.LU R17, [R1+0x1288] ;  /* 0x0012880001117983 */ /* 0x000f280000300800 */
[----:B------:R-:W4:Y:S01]  /*aec80*/  LDL.LU R18, [R1+0x128c] ;  /* 0x00128c0001127983 */ /* 0x000f220000300800 */
[----:B0-----:R-:W-:-:S05]  /*aec90*/  IADD3 R6, P3, R28, R0, RZ ;  /* 0x000000001c067210 */ /* 0x001fca0007f7e0ff */
[----:B------:R-:W-:-:S05]  /*aeca0*/  IMAD.X R7, R27, 0x1, R2, P3 ;  /* 0x000000011b077824 */ /* 0x000fca00018e0602 */
[----:B------:R0:W-:Y:S02]  /*aecb0*/  STL.64 [R1+0xb78], R6 ;  /* 0x000b780601007387 */ /* 0x0001e40000100a00 */
[----:B0-----:R-:W-:Y:S02]  /*aecc0*/  F2FP.SATFINITE.E4M3.F32.PACK_AB_MERGE_C R7, R13, R24, RZ ;  /* 0x000000180d07723e */ /* 0x001fe400048070ff */
[----:B------:R-:W-:-:S03]  /*aecd0*/  F2FP.SATFINITE.E4M3.F32.PACK_AB_MERGE_C R6, R12, R22, RZ ;  /* 0x000000160c06723e */ /* 0x000fc600048070ff */
[----:B------:R-:W-:Y:S04]  /*aece0*/  STL [R1+0x10b4], R7 ;  /* 0x0010b40701007387 */ /* 0x000fe80000100800 */
[----:B------:R-:W4:Y:S04]  /*aecf0*/  LDL.LU R24, [R1+0x1270] ;  /* 0x0012700001187983 */ /* 0x000f280000300800 */
[----:B------:R0:W-:Y:S04]  /*aed00*/  STL [R1+0xbb8], R6 ;  /* 0x000bb80601007387 */ /* 0x0001e80000100800 */
[----:B------:R-:W4:Y:S04]  /*aed10*/  LDL.LU R13, [R1+0x1274] ;  /* 0x00127400010d7983 */ /* 0x000f280000300800 */
[----:B------:R-:W4:Y:S01]  /*aed20*/  LDL.LU R22, [R1+0x1278] ;  /* 0x0012780001167983 */ /* 0x000f220000300800 */
[----:B0-----:R-:W-:-:S03]  /*aed30*/  IADD3 R6, P3, R28, R3, RZ ;  /* 0x000000031c067210 */ /* 0x001fc60007f7e0ff */
[----:B------:R-:W4:Y:S02]  /*aed40*/  LDL.LU R12, [R1+0x127c] ;  /* 0x00127c00010c7983 */ /* 0x000f240000300800 */
[----:B------:R-:W-:-:S05]  /*aed50*/  IMAD.X R7, R27, 0x1, R4, P3 ;  /* 0x000000011b077824 */ /* 0x000fca00018e0604 */
[----:B------:R0:W-:Y:S04]  /*aed60*/  STL.64 [R1+0xb70], R6 ;  /* 0x000b700601007387 */ /* 0x0001e80000100a00 */
[----:B0-----:R-:W4:Y:S01]  /*aed70*/  LDL.LU.64 R6, [R1+0x3520] ;  /* 0x0035200001067983 */ /* 0x001f220000300a00 */
[----:B--2---:R-:W-:-:S03]  /*aed80*/  F2FP.SATFINITE.E4M3.F32.PACK_AB_MERGE_C R8, R8, R14, RZ ;  /* 0x0000000e0808723e */ /* 0x004fc600048070ff */
[----:B------:R-:W2:Y:S04]  /*aed90*/  LDL.LU R14, [R1+0x3518] ;  /* 0x00351800010e7983 */ /* 0x000ea80000300800 */
[----:B------:R0:W-:Y:S01]  /*aeda0*/  STL [R1+0xbbc], R8 ;  /* 0x000bbc0801007387 */ /* 0x0001e20000100800 */
[----:B---3--:R-:W-:Y:S02]  /*aedb0*/  F2FP.SATFINITE.E4M3.F32.PACK_AB_MERGE_C R29, R29, R9, RZ ;  /* 0x000000091d1d723e */ /* 0x008fe400048070ff */
[----:B0-----:R-:W-:-:S03]  /*aedc0*/  IADD3 R8, P3, R28, R5, RZ ;  /* 0x000000051c087210 */ /* 0x001fc60007f7e0ff */
[----:B------:R-:W-:Y:S02]  /*aedd0*/  STL [R1+0xbb0], R29 ;  /* 0x000bb01d01007387 */ /* 0x000fe40000100800 */
[----:B----4-:R-:W-:-:S05]  /*aede0*/  IMAD.X R9, R27, 0x1, R7, P3 ;  /* 0x000000011b097824 */ /* 0x010fca00018e0607 */
[----:B------:R0:W-:Y:S04]  /*aedf0*/  STL.64 [R1+0xb68], R8 ;  /* 0x000b680801007387 */ /* 0x0001e80000100a00 */
[----:B0-----:R-:W3:Y:S01]  /*aee00*/  LDL.LU.64 R8, [R1+0x3510] ;  /* 0x0035100001087983 */ /* 0x001ee20000300a00 */
[----:B------:R-:W-:-:S05]  /*aee10*/  IADD3 R28, P3, R28, R6, RZ ;  /* 0x000000061c1c7210 */ /* 0x000fca0007f7e0ff */
[----:B---3--:R-:W-:-:S05]  /*aee20*/  IMAD.X R29, R27, 0x1, R8, P3 ;  /* 0x000000011b1d7824 */ /* 0x008fca00018e0608 */
[----:B------:R0:W-:Y:S04]  /*aee30*/  STL.64 [R1+0xb60], R28 ;  /* 0x000b601c01007387 */ /* 0x0001e80000100a00 */
[----:B0-----:R-:W3:Y:S01]  /*aee40*/  LDL.LU R29, [R1+0x3508] ;  /* 0x00350800011d7983 */ /* 0x001ee20000300800 */
[----:B------:R-:W-:Y:S02]  /*aee50*/  F2FP.SATFINITE.E4M3.F32.PACK_AB_MERGE_C R23, R23, R26, RZ ;  /* 0x0000001a1717723e */ /* 0x000fe400048070ff */
[----:B------:R-:W-:Y:S02]  /*aee60*/  F2FP.SATFINITE.E4M3.F32.PACK_AB_MERGE_C R11, R11, R9, RZ ;  /* 0x000000090b0b723e */ /* 0x000fe400048070ff */
[----:B---3--:R-:W-:-:S05]  /*aee70*/  F2FP.SATFINITE.E4M3.F32.PACK_AB_MERGE_C R25, R25, R29, RZ ;  /* 0x0000001d1919723e */ /* 0x008fca00048070ff */
[----:B------:R-:W-:Y:S04]  /*aee80*/  STL [R1+0xbb4], R25 ;  /* 0x000bb41901007387 */ /* 0x000fe80000100800 */
[----:B------:R-:W3:Y:S04]  /*aee90*/  LDL.LU R29, [R1+0x190] ;  /* 0x00019000011d7983 */ /* 0x000ee80000300800 */
[----:B------:R-:W-:Y:S04]  /*aeea0*/  STL [R1+0x804], R23 ;  /* 0x0008041701007387 */ /* 0x000fe80000100800 */
[----:B------:R0:W-:Y:S04]  /*aeeb0*/  STL [R1+0xe18], R11 ;  /* 0x000e180b01007387 */ /* 0x0001e80000100800 */
[----:B0-----:R-:W4:Y:S01]  /*aeec0*/  LDL.LU R11, [R1+0x194] ;  /* 0x00019400010b7983 */ /* 0x001f220000300800 */
[----:B--2---:R-:W-:-:S02]  /*aeed0*/  SHF.R.S32.HI R9, RZ, 0x1f, R14 ;  /* 0x0000001fff097819 */ /* 0x004fc4000001140e */
[----:B------:R-:W-:Y:S02]  /*aeee0*/  IADD3 R26, P3, R14, R0, RZ ;  /* 0x000000000e1a7210 */ /* 0x000fe40007f7e0ff */
[----:B------:R-:W-:-:S03]  /*aeef0*/  F2FP.SATFINITE.E4M3.F32.PACK_AB_MERGE_C R15, R16, R15, RZ ;  /* 0x0000000f100f723e */ /* 0x000fc600048070ff */
[C---:B------:R-:W-:Y:S01]  /*aef00*/  IMAD.X R27, R9.reuse, 0x1, R2, P3 ;  /* 0x00000001091b7824 */ /* 0x040fe200018e0602 */
[----:B------:R-:W-:Y:S01]  /*aef10*/  IADD3 R16, P3, R14, R3, RZ ;  /* 0x000000030e107210 */ /* 0x000fe20007f7e0ff */
[----:B----4-:R0:W-:Y:S04]  /*aef20*/  STL [R1+0x34f0], R11 ;  /* 0x0034f00b01007387 */ /* 0x0101e80000100800 */
[----:B------:R-:W-:Y:S01]  /*aef30*/  STL.64 [R1+0xb58], R26 ;  /* 0x000b581a01007387 */ /* 0x000fe20000100a00 */
[----:B0-----:R-:W-:Y:S01]  /*aef40*/  F2FP.SATFINITE.E4M3.F32.PACK_AB_MERGE_C R11, R18, R17, RZ ;  /* 0x00000011120b723e */ /* 0x001fe200048070ff */
[----:B------:R-:W-:Y:S02]  /*aef50*/  IMAD.X R17, R9, 0x1, R4, P3 ;  /* 0x0000000109117824 */ /* 0x000fe400018e0604 */
[----:B------:R0:W-:Y:S04]  /*aef60*/  STL [R1+0x780], R15 ;  /* 0x0007800f01007387 */ /* 0x0001e80000100800 */
[----:B------:R1:W-:Y:S04]  /*aef70*/  STL.64 [R1+0x3500], R2 ;  /* 0x0035000201007387 */ /* 0x0003e80000100a00 */
[----:B------:R-:W-:Y:S04]  /*aef80*/  STL [R1+0x77c], R11 ;  /* 0x00077c0b01007387 */ /* 0x000fe80000100800 */
[----:B0-----:R-:W2:Y:S01]  /*aef90*/  LDL.LU R15, [R1+0x14e0] ;  /* 0x0014e000010f7983 */ /* 0x001ea20000300800 */
[----:B-1----:R-:W-:-:S03]  /*aefa0*/  F2FP.SATFINITE.E4M3.F32.PACK_AB_MERGE_C R3, R13, R24, RZ ;  /* 0x000000180d03723e */ /* 0x002fc600048070ff */
[----:B------:R0:W-:Y:S01]  /*aefb0*/  STL.64 [R1+0xb50], R16 ;  /* 0x000b501001007387 */ /* 0x0001e20000100a00 */
[----:B------:R-:W-:-:S03]  /*aefc0*/  F2FP.SATFINITE.E4M3.F32.PACK_AB_MERGE_C R2, R12, R22, RZ ;  /* 0x000000160c02723e */ /* 0x000fc600048070ff */
[----:B0-----:R-:W2:Y:S04]  /*aefd0*/  LDL.LU R16, [R1+0x14e4] ;  /* 0x0014e40001107983 */ /* 0x001ea80000300800 */
[----:B------:R-:W4:Y:S04]  /*aefe0*/  LDL.LU R17, [R1+0x14e8] ;  /* 0x0014e80001117983 */ /* 0x000f280000300800 */
[----:B------:R-:W4:Y:S04]  /*aeff0*/  LDL.LU R18, [R1+0x14ec] ;  /* 0x0014ec0001127983 */ /* 0x000f280000300800 */
[----:B------:R-:W-:Y:S04]  /*af000*/  STL [R1+0x6b8], R3 ;  /* 0x0006b80301007387 */ /* 0x000fe80000100800 */
[----:B------:R0:W-:Y:S04]  /*af010*/  STL [R1+0x758], R2 ;  /* 0x0007580201007387 */ /* 0x0001e80000100800 */
[----:B------:R-:W3:Y:S04]  /*af020*/  LDL.LU R25, [R1+0x14d4] ;  /* 0x0014d40001197983 */ /* 0x000ee80000300800 */
[----:B------:R-:W3:Y:S04]  /*af030*/  LDL.LU R11, [R1+0x14d8] ;  /* 0x0014d800010b7983 */ /* 0x000ee80000300800 */
[----:B------:R-:W3:Y:S01]  /*af040*/  LDL.LU R27, [R1+0xdf8] ;  /* 0x000df800011b7983 */ /* 0x000ee20000300800 */
[----:B0-----:R-:W-:-:S03]  /*af050*/  IADD3 R2, P3, R14, R5, RZ ;  /* 0x000000050e027210 */ /* 0x001fc60007f7e0ff */
[----:B------:R-:W3:Y:S04]  /*af060*/  LDL.LU R28, [R1+0xdfc] ;  /* 0x000dfc00011c7983 */ /* 0x000ee80000300800 */
[----:B------:R-:W3:Y:S04]  /*af070*/  LDL.LU R23, [R1+0x11e0] ;  /* 0x0011e00001177983 */ /* 0x000ee80000300800 */
[----:B------:R-:W3:Y:S04]  /*af080*/  LDL.LU R24, [R1+0x11e4] ;  /* 0x0011e40001187983 */ /* 0x000ee80000300800 */
[----:B------:R0:W-:Y:S02]  /*af090*/  STL.64 [R1+0x34f8], R4 ;  /* 0x0034f80401007387 */ /* 0x0001e40000100a00 */
[----:B0-----:R-:W-:-:S02]  /*af0a0*/  IMAD.MOV.U32 R4, RZ, RZ, R9 ;  /* 0x000000ffff047224 */ /* 0x001fc400078e0009 */
[----:B------:R-:W3:Y:S02]  /*af0b0*/  LDL.LU R5, [R1+0x14d0] ;  /* 0x0014d00001057983 */ /* 0x000ee40000300800 */
[----:B------:R-:W-:-:S05]  /*af0c0*/  IMAD.X R3, R4, 0x1, R7, P3 ;  /* 0x0000000104037824 */ /* 0x000fca00018e0607 */
[----:B------:R0:W-:Y:S04]  /*af0d0*/  STL.64 [R1+0xb48], R2 ;  /* 0x000b480201007387 */ /* 0x0001e80000100a00 */
[----:B------:R1:W-:Y:S01]  /*af0e0*/  STL.64 [R1+0x34e8], R6 ;  /* 0x0034e80601007387 */ /* 0x0003e20000100a00 */
[----:B0-----:R-:W-:-:S03]  /*af0f0*/  IADD3 R2, P3, R14, R6, RZ ;  /* 0x000000060e027210 */ /* 0x001fc60007f7e0ff */
[----:B-1----:R-:W3:Y:S04]  /*af100*/  LDL.LU R6, [R1+0xdf0] ;  /* 0x000df00001067983 */ /* 0x002ee80000300800 */
[----:B------:R-:W3:Y:S04]  /*af110*/  LDL.LU R7, [R1+0xdf4] ;  /* 0x000df40001077983 */ /* 0x000ee80000300800 */
[----:B------:R-:W2:Y:S01]  /*af120*/  LDL.LU R26, [R1+0x11e8] ;  /* 0x0011e800011a7983 */ /* 0x000ea20000300800 */
[----:B------:R-:W-:-:S03]  /*af130*/  IMAD.X R3, R4, 0x1, R8, P3 ;  /* 0x0000000104037824 */ /* 0x000fc600018e0608 */
[----:B--2---:R0:W-:Y:S04]  /*af140*/  STL [R1+0x34e0], R26 ;  /* 0x0034e01a01007387 */ /* 0x0041e80000100800 */
[----:B0-----:R-:W2:Y:S04]  /*af150*/  LDL.LU R26, [R1+0x14dc] ;  /* 0x0014dc00011a7983 */ /* 0x001ea80000300800 */
[----:B------:R-:W2:Y:S04]  /*af160*/  LDL.LU R13, [R1+0x11ec] ;  /* 0x0011ec00010d7983 */ /* 0x000ea80000300800 */
[----:B------:R-:W2:Y:S04]  /*af170*/  LDL.LU R22, [R1+0x11d0] ;  /* 0x0011d00001167983 */ /* 0x000ea80000300800 */
[----:B------:R-:W2:Y:S04]  /*af180*/  LDL.LU R9, [R1+0x11d4] ;  /* 0x0011d40001097983 */ /* 0x000ea80000300800 */
[----:B------:R-:W2:Y:S04]  /*af190*/  LDL.LU R12, [R1+0x11d8] ;  /* 0x0011d800010c7983 */ /* 0x000ea80000300800 */
[----:B------:R-:W2:Y:S04]  /*af1a0*/  LDL.LU R14, [R1+0x11dc] ;  /* 0x0011dc00010e7983 */ /* 0x000ea80000300800 */
[----:B------:R0:W-:Y:S04]  /*af1b0*/  STL.64 [R1+0xb40], R2 ;  /* 0x000b400201007387 */ /* 0x0001e80000100a00 */
[----:B0-----:R-:W2:Y:S01]  /*af1c0*/  LDL.LU.64 R2, [R1+0x3500] ;  /* 0x0035000001027983 */ /* 0x001ea20000300a00 */
[----:B------:R-:W-:-:S02]  /*af1d0*/  F2FP.SATFINITE.E4M3.F32.PACK_AB_MERGE_C R16, R16, R15, RZ ;  /* 0x0000000f1010723e */ /* 0x000fc400048070ff */
[----:B----4-:R-:W-:Y:S01]  /*af1e0*/  F2FP.SATFINITE.E4M3.F32.PACK_AB_MERGE_C R4, R18, R17, RZ ;  /* 0x000000111204723e */ /* 0x010fe200048070ff */
[----:B------:R-:W4:Y:S04]  /*af1f0*/  LDL.LU R15, [R1+0x11c0] ;  /* 0x0011c000010f7983 */ /* 0x000f280000300800 */
[----:B------:R0:W-:Y:S04]  /*af200*/  STL [R1+0x5d8], R16 ;  /* 0x0005d81001007387 */ /* 0x0001e80000100800 */
[----:B0-----:R-:W4:Y:S04]  /*af210*/  LDL.LU R16, [R1+0x11c4] ;  /* 0x0011c40001107983 */ /* 0x001f280000300800 */
[----:B------:R3:W-:Y:S04]  /*af220*/  STL [R1+0xe2c], R4 ;  /* 0x000e2c0401007387 */ /* 0x0007e80000100800 */
[----:B------:R-:W4:Y:S04]  /*af230*/  LDL.LU R17, [R1+0x11c8] ;  /* 0x0011c80001117983 */ /* 0x000f280000300800 */
[----:B------:R-:W4:Y:S01]  /*af240*/  LDL.LU R18, [R1+0x11cc] ;  /* 0x0011cc0001127983 */ /* 0x000f220000300800 */
[----:B---3--:R-:W-:-:S02]  /*af250*/  F2FP.SATFINITE.E4M3.F32.PACK_AB_MERGE_C R4, R25, R5, RZ ;  /* 0x000000051904723e */ /* 0x008fc400048070ff */
[----:B------:R-:W-:-:S03]  /*af260*/  SHF.R.S32.HI R25, RZ, 0x1f, R29 ;  /* 0x0000001fff197819 */ /* 0x000fc6000001141d */
[----:B------:R0:W-:Y:S02]  /*af270*/  STL [R1+0x420], R4 ;  /* 0x0004200401007387 */ /* 0x0001e40000100800 */
[----:B0-----:R-:W-:-:S05]  /*af280*/  IADD3 R4, P3, R29, R0, RZ ;  /* 0x000000001d047210 */ /* 0x001fca0007f7e0ff */
[----:B--2---:R-:W-:-:S05]  /*af290*/  IMAD.X R5, R25, 0x1, R2, P3 ;  /* 0x0000000119057824 */ /* 0x004fca00018e0602 */
[----:B------:R0:W-:Y:S04]  /*af2a0*/  STL.64 [R1+0xae8], R4 ;  /* 0x000ae80401007387 */ /* 0x0001e80000100a00 */
[----:B0-----:R-:W2:Y:S01]  /*af2b0*/  LDL.LU.64 R4, [R1+0x34f8] ;  /* 0x0034f80001047983 */ /* 0x001ea20000300a00 */
[----:B------:R-:W-:-:S03]  /*af2c0*/  F2FP.SATFINITE.E4M3.F32.PACK_AB_MERGE_C R26, R26, R11, RZ ;  /* 0x0000000b1a1a723e */ /* 0x000fc600048070ff */
[----:B------:R-:W3:Y:S04]  /*af2d0*/  LDL.LU R11, [R1+0x34f0] ;  /* 0x0034f000010b7983 */ /* 0x000ee80000300800 */
[----:B------:R0:W-:Y:S02]  /*af2e0*/  STL [R1+0x40c], R26 ;  /* 0x00040c1a01007387 */ /* 0x0001e40000100800 */
[----:B0-----:R-:W-:Y:S02]  /*af2f0*/  F2FP.SATFINITE.E4M3.F32.PACK_AB_MERGE_C R26, R7, R6, RZ ;  /* 0x00000006071a723e */ /* 0x001fe400048070ff */
[----:B------:R-:W-:-:S03]  /*af300*/  IADD3 R6, P3, R29, R3, RZ ;  /* 0x000000031d067210 */ /* 0x000fc60007f7e0ff */
[----:B------:R-:W-:Y:S02]  /*af310*/  STL [R1+0x10a8], R26 ;  /* 0x0010a81a01007387 */ /* 0x000fe40000100800 */
[----:B--2---:R-:W-:-:S05]  /*af320*/  IMAD.X R7, R25, 0x1, R4, P3 ;  /* 0x0000000119077824 */ /* 0x004fca00018e0604 */
[----:B------:R0:W-:Y:S04]  /*af330*/  STL.64 [R1+0xae0], R6 ;  /* 0x000ae00601007387 */ /* 0x0001e80000100a00 */
[----:B0-----:R-:W2:Y:S01]  /*af340*/  LDL.LU.64 R6, [R1+0x34e8] ;  /* 0x0034e80001067983 */ /* 0x001ea20000300a00 */
[----:B------:R-:W-:Y:S02]  /*af350*/  F2FP.SATFINITE.E4M3.F32.PACK_AB_MERGE_C R27, R28, R27, RZ ;  /* 0x0000001b1c1b723e */ /* 0x000fe400048070ff */
[----:B------:R-:W-:Y:S02]  /*af360*/  F2FP.SATFINITE.E4M3.F32.PACK_AB_MERGE_C R26, R24, R23, RZ ;  /* 0x00000017181a723e */ /* 0x000fe400048070ff */
[----:B------:R-:W4:Y:S04]  /*af370*/  LDL.LU R23, [R1+0x11b0] ;  /* 0x0011b00001177983 */ /* 0x000f280000300800 */
[----:B------:R-:W-:Y:S04]  /*af380*/  STL [R1+0x10ac], R27 ;  /* 0x0010ac1b01007387 */ /* 0x000fe80000100800 */
[----:B------:R-:W4:Y:S04]  /*af390*/  LDL.LU R24, [R1+0x11b4] ;  /* 0x0011b40001187983 */ /* 0x000f280000300800 */
[----:B------:R0:W-:Y:S02]  /*af3a0*/  STL [R1+0x818], R26 ;  /* 0x0008181a01007387 */ /* 0x0001e40000100800 */
[----:B0-----:R-:W-:-:S05]  /*af3b0*/  IADD3 R26, P3, R29, R5, RZ ;  /* 0x000000051d1a7210 */ /* 0x001fca0007f7e0ff */
[----:B--2---:R-:W-:-:S05]  /*af3c0*/  IMAD.X R27, R25, 0x1, R7, P3 ;  /* 0x00000001191b7824 */ /* 0x004fca00018e0607 */
[----:B------:R0:W-:Y:S04]  /*af3d0*/  STL.64 [R1+0xad8], R26 ;  /* 0x000ad81a01007387 */ /* 0x0001e80000100a00 */
[----:B------:R-:W2:Y:S01]  /*af3e0*/  LDL.LU R28, [R1+0x198] ;  /* 0x00019800011c7983 */ /* 0x000ea20000300800 */
[----:B0-----:R-:W-:-:S05]  /*af3f0*/  IADD3 R26, P3, R29, R6, RZ ;  /* 0x000000061d1a7210 */ /* 0x001fca0007f7e0ff */
[----:B------:R-:W-:-:S05]  /*af400*/  IMAD.X R27, R25, 0x1, R8, P3 ;  /* 0x00000001191b7824 */ /* 0x000fca00018e0608 */
[----:B------:R0:W-:Y:S04]  /*af410*/  STL.64 [R1+0xad0], R26 ;  /* 0x000ad01a01007387 */ /* 0x0001e80000100a00 */
[----:B0-----:R-:W3:Y:S02]  /*af420*/  LDL.LU R26, [R1+0x34e0] ;  /* 0x0034e000011a7983 */ /* 0x001ee40000300800 */
[----:B---3--:R-:W-:Y:S02]  /*af430*/  F2FP.SATFINITE.E4M3.F32.PACK_AB_MERGE_C R25, R13, R26, RZ ;  /* 0x0000001a0d19723e */ /* 0x008fe400048070ff */
[----:B------:R-:W-:Y:S02]  /*af440*/  F2FP.SATFINITE.E4M3.F32.PACK_AB_MERGE_C R13, R9, R22, RZ ;  /* 0x00000016090d723e */ /* 0x000fe400048070ff */
[----:B------:R-:W-:Y:S01]  /*af450*/  F2FP.SATFINITE.E4M3.F32.PACK_AB_MERGE_C R9, R14, R12, RZ ;  /* 0x0000000c0e09723e */ /* 0x000fe200048070ff */
[----:B------:R-:W-:Y:S01]  /*af460*/  STL [R1+0x800], R25 ;  /* 0x0008001901007387 */ /* 0x000fe20000100800 */
[----:B------:R-:W-:-:S03]  /*af470*/  IADD3 R26, P3, R11, R0, RZ ;  /* 0x000000000b1a7210 */ /* 0x000fc60007f7e0ff */
[----:B------:R0:W-:Y:S01]  /*af480*/  STL [R1+0x7f0], R13 ;  /* 0x0007f00d01007387 */ /* 0x0001e20000100800 */
[----:B----4-:R-:W-:-:S03]  /*af490*/  F2FP.SATFINITE.E4M3.F32.PACK_AB_MERGE_C R14, R16, R15, RZ ;  /* 0x0000000f100e723e */ /* 0x010fc600048070ff */
[----:B0-----:R-:W3:Y:S04]  /*af4a0*/  LDL.LU R13, [R1+0x11b8] ;  /* 0x0011b800010d7983 */ /* 0x001ee80000300800 */
[----:B------:R0:W-:Y:S01]  /*af4b0*/  STL [R1+0x784], R9 ;  /* 0x0007840901007387 */ /* 0x0001e20000100800 */
[----:B------:R-:W-:-:S03]  /*af4c0*/  F2FP.SATFINITE.E4M3.F32.PACK_AB_MERGE_C R12, R18, R17, RZ ;  /* 0x00000011120c723e */ /* 0x000fc600048070ff */
[----:B------:R-:W3:Y:S01]  /*af4d0*/  LDL.LU R22, [R1+0x11bc] ;  /* 0x0011bc0001167983 */ /* 0x000ee20000300800 */
[----:B0-----:R-:W-:-:S05]  /*af4e0*/  SHF.R.S32.HI R9, RZ, 0x1f, R11 ;  /* 0x0000001fff097819 */ /* 0x001fca000001140b */
[----:B------:R-:W-:Y:S02]  /*af4f0*/  IMAD.X R27, R9, 0x1, R2, P3 ;  /* 0x00000001091b7824 */ /* 0x000fe400018e0602 */
[----:B------:R-:W-:-:S03]  /*af500*/  IMAD.MOV.U32 R18, RZ, RZ, R19 ;  /* 0x000000ffff127224 */ /* 0x000fc600078e0013 */
[----:B------:R-:W-:Y:S04]  /*af510*/  STL.64 [R1+0xac8], R26 ;  /* 0x000ac81a01007387 */ /* 0x000fe80000100a00 */
[----:B------:R0:W-:Y:S04]  /*af520*/  STL [R1+0x75c], R14 ;  /* 0x00075c0e01007387 */ /* 0x0001e80000100800 */
[----:B------:R1:W-:Y:S04]  /*af530*/  STL [R1+0x760], R12 ;  /* 0x0007600c01007387 */ /* 0x0003e80000100800 */
[----:B0-----:R-:W4:Y:S04]  /*af540*/  LDL.LU R14, [R1+0x11a0] ;  /* 0x0011a000010e7983 */ /* 0x001f280000300800 */
[----:B------:R-:W4:Y:S04]  /*af550*/  LDL.LU R19, [R1+0x11a4] ;  /* 0x0011a40001137983 */ /* 0x000f280000300800 */
[----:B-1----:R-:W2:Y:S04]  /*af560*/  LDL.LU R12, [R1+0x11a8] ;  /* 0x0011a800010c7983 */ /* 0x002ea80000300800 */
[----:B------:R-:W2:Y:S04]  /*af570*/  LDL.LU R15, [R1+0x11ac] ;  /* 0x0011ac00010f7983 */ /* 0x000ea80000300800 */
[----:B------:R-:W4:Y:S04]  /*af580*/  LDL.LU R16, [R1+0x14c0] ;  /* 0x0014c00001107983 */ /* 0x000f280000300800 */
[----:B------:R-:W4:Y:S04]  /*af590*/  LDL.LU R17, [R1+0x14c4] ;  /* 0x0014c40001117983 */ /* 0x000f280000300800 */
[----:B------:R-:W3:Y:S01]  /*af5a0*/  LDL.LU R26, [R1+0x19c] ;  /* 0x00019c00011a7983 */ /* 0x000ee20000300800 */
[----:B------:R-:W-:-:S03]  /*af5b0*/  F2FP.SATFINITE.E4M3.F32.PACK_AB_MERGE_C R23, R24, R23, RZ ;  /* 0x000000171817723e */ /* 0x000fc600048070ff */
[----:B---3--:R0:W-:Y:S02]  /*af5c0*/  STL [R1+0x34c4], R26 ;  /* 0x0034c41a01007387 */ /* 0x0081e40000100800 */
[----:B0-----:R-:W-:Y:S02]  /*af5d0*/  IADD3 R26, P3, R11, R3, RZ ;  /* 0x000000030b1a7210 */ /* 0x001fe40007f7e0ff */
[----:B------:R-:W-:Y:S03]  /*af5e0*/  STL [R1+0x34cc], R3 ;  /* 0x0034cc0301007387 */ /* 0x000fe60000100800 */
[----:B------:R-:W-:Y:S01]  /*af5f0*/  IMAD.X R27, R9, 0x1, R4, P3 ;  /* 0x00000001091b7824 */ /* 0x000fe200018e0604 */
[----:B------:R0:W-:Y:S04]  /*af600*/  STL [R1+0x34d0], R4 ;  /* 0x0034d00401007387 */ /* 0x0001e80000100800 */
[----:B0-----:R-:W3:Y:S04]  /*af610*/  LDL.LU R4, [R1+0x14c8] ;  /* 0x0014c80001047983 */ /* 0x001ee80000300800 */
[----:B------:R0:W-:Y:S04]  /*af620*/  STL.64 [R1+0xac0], R26 ;  /* 0x000ac01a01007387 */ /* 0x0001e80000100a00 */
[----:B------:R-:W3:Y:S04]  /*af630*/  LDL.LU R3, [R1+0x14cc] ;  /* 0x0014cc0001037983 */ /* 0x000ee80000300800 */
[----:B------:R-:W-:Y:S04]  /*af640*/  STL [R1+0x5dc], R23 ;  /* 0x0005dc1701007387 */ /* 0x000fe80000100800 */
[----:B0-----:R-:W3:Y:S04]  /*af650*/  LDL.LU R26, [R1+0x14b4] ;  /* 0x0014b400011a7983 */ /* 0x001ee80000300800 */
[----:B------:R-:W2:Y:S04]  /*af660*/  LDL.LU R27, [R1+0x14b8] ;  /* 0x0014b800011b7983 */ /* 0x000ea80000300800 */
[----:B--2---:R0:W-:Y:S04]  /*af670*/  STL [R1+0x34c8], R27 ;  /* 0x0034c81b01007387 */ /* 0x0041e80000100800 */
[----:B0-----:R-:W2:Y:S01]  /*af680*/  LDL.LU R27, [R1+0x14b0] ;  /* 0x0014b000011b7983 */ /* 0x001ea20000300800 */
[----:B------:R-:W-:-:S02]  /*af690*/  F2FP.SATFINITE.E4M3.F32.PACK_AB_MERGE_C R13, R22, R13, RZ ;  /* 0x0000000d160d723e */ /* 0x000fc400048070ff */
[----:B------:R-:W-:Y:S02]  /*af6a0*/  F2FP.SATFINITE.E4M3.F32.PACK_AB_MERGE_C R24, R15, R12, RZ ;  /* 0x0000000c0f18723e */ /* 0x000fe400048070ff */
[----:B----4-:R-:W-:Y:S02]  /*af6b0*/  F2FP.SATFINITE.E4M3.F32.PACK_AB_MERGE_C R15, R17, R16, RZ ;  /* 0x00000010110f723e */ /* 0x010fe400048070ff */
[----:B---3--:R-:W-:Y:S01]  /*af6c0*/  F2FP.SATFINITE.E4M3.F32.PACK_AB_MERGE_C R3, R3, R4, RZ ;  /* 0x000000040303723e */ /* 0x008fe200048070ff */
[----:B--2---:R0:W-:Y:S04]  /*af6d0*/  STL.64 [R1+0x34d8], R26 ;  /* 0x0034d81a01007387 */ /* 0x0041e80000100a00 */
[----:B------:R-:W2:Y:S04]  /*af6e0*/  LDL.LU R29, [R1+0x14bc] ;  /* 0x0014bc00011d7983 */ /* 0x000ea80000300800 */
[----:B------:R-:W3:Y:S01]  /*af6f0*/  LDL.LU R25, [R1+0xb30] ;  /* 0x000b300001197983 */ /* 0x000ee20000300800 */
[----:B0-----:R-:W-:-:S03]  /*af700*/  IADD3 R26, P3, R11, R5, RZ ;  /* 0x000000050b1a7210 */ /* 0x001fc60007f7e0ff */
[----:B------:R-:W3:Y:S02]  /*af710*/  LDL.LU R23, [R1+0xb34] ;  /* 0x000b340001177983 */ /* 0x000ee40000300800 */
[----:B------:R-:W-:Y:S02]  /*af720*/  IMAD.X R27, R9, 0x1, R7, P3 ;  /* 0x00000001091b7824 */ /* 0x000fe400018e0607 */
[----:B------:R-:W-:Y:S04]  /*af730*/  STL [R1+0x694], R13 ;  /* 0x0006940d01007387 */ /* 0x000fe80000100800 */
[----:B------:R0:W-:Y:S02]  /*af740*/  STL.64 [R1+0xab8], R26 ;  /* 0x000ab81a01007387 */ /* 0x0001e40000100a00 */
[----:B0-----:R-:W-:-:S05]  /*af750*/  IADD3 R26, P3, R11, R6, RZ ;  /* 0x000000060b1a7210 */ /* 0x001fca0007f7e0ff */
[----:B------:R-:W-:Y:S01]  /*af760*/  IMAD.X R27, R9, 0x1, R8, P3 ;  /* 0x00000001091b7824 */ /* 0x000fe200018e0608 */
[----:B------:R-:W-:-:S04]  /*af770*/  F2FP.SATFINITE.E4M3.F32.PACK_AB_MERGE_C R9, R19, R14, RZ ;  /* 0x0000000e1309723e */ /* 0x000fc800048070ff */
[----:B------:R0:W-:Y:S04]  /*af780*/  STL.64 [R1+0xab0], R26 ;  /* 0x000ab01a01007387 */ /* 0x0001e80000100a00 */
[----:B------:R-:W4:Y:S04]  /*af790*/  LDL.LU R13, [R1+0xb38] ;  /* 0x000b3800010d7983 */ /* 0x000f280000300800 */
[----:B------:R-:W4:Y:S04]  /*af7a0*/  LDL.LU R14, [R1+0xb3c] ;  /* 0x000b3c00010e7983 */ /* 0x000f280000300800 */
[----:B------:R1:W-:Y:S04]  /*af7b0*/  STL [R1+0x5d0], R9 ;  /* 0x0005d00901007387 */ /* 0x0003e80000100800 */
[----:B------:R-:W4:Y:S01]  /*af7c0*/  LDL.LU R22, [R1+0xb20] ;  /* 0x000b200001167983 */ /* 0x000f220000300800 */
[----:B0-----:R-:W-:-:S03]  /*af7d0*/  IADD3 R26, P3, R28, R0, RZ ;  /* 0x000000001c1a7210 */ /* 0x001fc60007f7e0ff */
[----:B-1----:R-:W4:Y:S04]  /*af7e0*/  LDL.LU R9, [R1+0xb24] ;  /* 0x000b240001097983 */ /* 0x002f280000300800 */
[----:B------:R-:W4:Y:S04]  /*af7f0*/  LDL.LU R11, [R1+0xb28] ;  /* 0x000b2800010b7983 */ /* 0x000f280000300800 */
[----:B------:R-:W4:Y:S04]  /*af800*/  LDL.LU R19, [R1+0xb2c] ;  /* 0x000b2c0001137983 */ /* 0x000f280000300800 */
[----:B------:R-:W4:Y:S04]  /*af810*/  LDL.LU R12, [R1+0xb10] ;  /* 0x000b1000010c7983 */ /* 0x000f280000300800 */
[----:B------:R0:W-:Y:S04]  /*af820*/  STL [R1+0x4ec], R24 ;  /* 0x0004ec1801007387 */ /* 0x0001e80000100800 */
[----:B------:R-:W4:Y:S01]  /*af830*/  LDL.LU R16, [R1+0xb14] ;  /* 0x000b140001107983 */ /* 0x000f220000300800 */
[----:B0-----:R-:W-:-:S03]  /*af840*/  SHF.R.S32.HI R24, RZ, 0x1f, R28 ;  /* 0x0000001fff187819 */ /* 0x001fc6000001141c */
[----:B------:R-:W-:Y:S02]  /*af850*/  STL [R1+0x408], R15 ;  /* 0x0004080f01007387 */ /* 0x000fe40000100800 */
[----:B------:R-:W-:-:S05]  /*af860*/  IMAD.X R27, R24, 0x1, R2, P3 ;  /* 0x00000001181b7824 */ /* 0x000fca00018e0602 */
[----:B------:R0:W-:Y:S04]  /*af870*/  STL.64 [R1+0xaa8], R26 ;  /* 0x000aa81a01007387 */ /* 0x0001e80000100a00 */
[----:B0-----:R-:W2:Y:S04]  /*af880*/  LDL.LU.64 R26, [R1+0x34d8] ;  /* 0x0034d800011a7983 */ /* 0x001ea80000300a00 */
[----:B------:R-:W4:Y:S04]  /*af890*/  LDL.LU R15, [R1+0xb18] ;  /* 0x000b1800010f7983 */ /* 0x000f280000300800 */
[----:B------:R-:W4:Y:S04]  /*af8a0*/  LDL.LU R17, [R1+0xb1c] ;  /* 0x000b1c0001117983 */ /* 0x000f280000300800 */
[----:B------:R-:W3:Y:S04]  /*af8b0*/  LDL.LU R4, [R1+0x34d0] ;  /* 0x0034d00001047983 */ /* 0x000ee80000300800 */
[----:B------:R0:W-:Y:S04]  /*af8c0*/  STL [R1+0x41c], R3 ;  /* 0x00041c0301007387 */ /* 0x0001e80000100800 */
[----:B0-----:R-:W4:Y:S01]  /*af8d0*/  LDL.LU R3, [R1+0x34cc] ;  /* 0x0034cc0001037983 */ /* 0x001f220000300800 */
[----:B--2---:R-:W-:-:S05]  /*af8e0*/  F2FP.SATFINITE.E4M3.F32.PACK_AB_MERGE_C R27, R26, R27, RZ ;  /* 0x0000001b1a1b723e */ /* 0x004fca00048070ff */
[----:B------:R3:W-:Y:S01]  /*af8f0*/  STL [R1+0x350], R27 ;  /* 0x0003501b01007387 */ /* 0x0007e20000100800 */
[----:B----4-:R-:W-:-:S05]  /*af900*/  IADD3 R26, P3, R28, R3, RZ ;  /* 0x000000031c1a7210 */ /* 0x010fca0007f7e0ff */
[----:B---3--:R-:W-:-:S05]  /*af910*/  IMAD.X R27, R24, 0x1, R4, P3 ;  /* 0x00000001181b7824 */ /* 0x008fca00018e0604 */
[----:B------:R0:W-:Y:S04]  /*af920*/  STL.64 [R1+0xaa0], R26 ;  /* 0x000aa01a01007387 */ /* 0x0001e80000100a00 */
[----:B0-----:R-:W2:Y:S01]  /*af930*/  LDL.LU R27, [R1+0x34c8] ;  /* 0x0034c800011b7983 */ /* 0x001ea20000300800 */
[----:B------:R-:W-:Y:S02]  /*af940*/  IADD3 R26, P3, R28, R5, RZ ;  /* 0x000000051c1a7210 */ /* 0x000fe40007f7e0ff */
[----:B------:R-:W-:Y:S02]  /*af950*/  F2FP.SATFINITE.E4M3.F32.PACK_AB_MERGE_C R23, R23, R25, RZ ;  /* 0x000000191717723e */ /* 0x000fe400048070ff */
[----:B--2---:R-:W-:Y:S01]  /*af960*/  F2FP.SATFINITE.E4M3.F32.PACK_AB_MERGE_C R29, R29, R27, RZ ;  /* 0x0000001b1d1d723e */ /* 0x004fe200048070ff */
[----:B------:R-:W-:-:S04]  /*af970*/  IMAD.X R27, R24, 0x1, R7, P3 ;  /* 0x00000001181b7824 */ /* 0x000fc800018e0607 */
[----:B------:R-:W-:Y:S04]  /*af980*/  STL [R1+0xbc], R29 ;  /* 0x0000bc1d01007387 */ /* 0x000fe80000100800 */
[----:B------:R-:W-:Y:S04]  /*af990*/  STL [R1+0x7f4], R23 ;  /* 0x0007f41701007387 */ /* 0x000fe80000100800 */
[----:B------:R0:W-:Y:S04]  /*af9a0*/  STL.64 [R1+0xa98], R26 ;  /* 0x000a981a01007387 */ /* 0x0001e80000100a00 */
[----:B0-----:R-:W2:Y:S04]  /*af9b0*/  LDL.LU R26, [R1+0x34c4] ;  /* 0x0034c400011a7983 */ /* 0x001ea80000300800 */
[----:B------:R-:W3:Y:S01]  /*af9c0*/  LDL.LU R29, [R1+0xb00] ;  /* 0x000b0000011d7983 */ /* 0x000ee20000300800 */
[----:B------:R-:W-:-:S02]  /*af9d0*/  IADD3 R28, P3, R28, R6, RZ ;  /* 0x000000061c1c7210 */ /* 0x000fc40007f7e0ff */
[----:B------:R-:W-:Y:S02]  /*af9e0*/  F2FP.SATFINITE.E4M3.F32.PACK_AB_MERGE_C R14, R14, R13, RZ ;  /* 0x0000000d0e0e723e */ /* 0x000fe400048070ff */
[----:B------:R-:W-:Y:S02]  /*af9f0*/  F2FP.SATFINITE.E4M3.F32.PACK_AB_MERGE_C R13, R9, R22, RZ ;  /* 0x00000016090d723e */ /* 0x000fe400048070ff */
[----:B------:R-:W-:Y:S02]  /*afa00*/  F2FP.SATFINITE.E4M3.F32.PACK_AB_MERGE_C R9, R19, R11, RZ ;  /* 0x0000000b1309723e */ /* 0x000fe400048070ff */
[----:B------:R-:W-:Y:S02]  /*afa10*/  F2FP.SATFINITE.E4M3.F32.PACK_AB_MERGE_C R11, R16, R12, RZ ;  /* 0x0000000c100b723e */ /* 0x000fe400048070ff */
[----:B------:R-:W-:Y:S01]  /*afa20*/  F2FP.SATFINITE.E4M3.F32.PACK_AB_MERGE_C R12, R17, R15, RZ ;  /* 0x0000000f110c723e */ /* 0x000fe200048070ff */
[----:B---3--:R0:W-:Y:S04]  /*afa30*/  STL [R1+0x34c0], R29 ;  /* 0x0034c01d01007387 */ /* 0x0081e80000100800 */
[----:B------:R-:W3:Y:S04]  /*afa40*/  LDL.LU R25, [R1+0xb04] ;  /* 0x000b040001197983 */ /* 0x000ee80000300800 */
[----:B------:R-:W4:Y:S01]  /*afa50*/  LDL.LU R23, [R1+0x1a0] ;  /* 0x0001a00001177983 */ /* 0x000f220000300800 */
[----:B0-----:R-:W-:-:S03]  /*afa60*/  IMAD.X R29, R24, 0x1, R8, P3 ;  /* 0x00000001181d7824 */ /* 0x001fc600018e0608 */
[----:B------:R-:W-:Y:S01]  /*afa70*/  STL [R1+0x3184], R14 ;  /* 0x0031840e01007387 */ /* 0x000fe20000100800 */
[----:B--2---:R-:W-:-:S03]  /*afa80*/  SHF.R.S32.HI R24, RZ, 0x1f, R26 ;  /* 0x0000001fff187819 */ /* 0x004fc6000001141a */
[----:B------:R0:W-:Y:S04]  /*afa90*/  STL.64 [R1+0xa90], R28 ;  /* 0x000a901c01007387 */ /* 0x0001e80000100a00 */
[----:B------:R1:W-:Y:S01]  /*afaa0*/  STL [R1+0x764], R13 ;  /* 0x0007640d01007387 */ /* 0x0003e20000100800 */
[----:B0-----:R-:W-:-:S03]  /*afab0*/  IADD3 R28, P3, R26, R0, RZ ;  /* 0x000000001a1c7210 */ /* 0x001fc60007f7e0ff */
[----:B-1----:R-:W2:Y:S02]  /*afac0*/  LDL.LU R13, [R1+0xaf0] ;  /* 0x000af000010d7983 */ /* 0x002ea40000300800 */
[----:B------:R-:W-:Y:S02]  /*afad0*/  IMAD.X R29, R24, 0x1, R2, P3 ;  /* 0x00000001181d7824 */ /* 0x000fe400018e0602 */
[----:B------:R0:W-:Y:S04]  /*afae0*/  STL [R1+0x768], R9 ;  /* 0x0007680901007387 */ /* 0x0001e80000100800 */
[----:B------:R-:W4:Y:S04]  /*afaf0*/  LDL.LU R19, [R1+0xaf4] ;  /* 0x000af40001137983 */ /* 0x000f280000300800 */
[----:B0-----:R-:W4:Y:S04]  /*afb00*/  LDL.LU R9, [R1+0xaf8] ;  /* 0x000af80001097983 */ /* 0x001f280000300800 */
[----:B------:R-:W4:Y:S04]  /*afb10*/  LDL.LU R16, [R1+0xafc] ;  /* 0x000afc0001107983 */ /* 0x000f280000300800 */
[----:B------:R-:W-:Y:S04]  /*afb20*/  STL.64 [R1+0xa88], R28 ;  /* 0x000a881c01007387 */ /* 0x000fe80000100a00 */
[----:B------:R0:W-:Y:S04]  /*afb30*/  STL [R1+0x69c], R11 ;  /* 0x00069c0b01007387 */ /* 0x0001e80000100800 */
[----:B------:R-:W4:Y:S04]  /*afb40*/  LDL.LU R14, [R1+0x14a4] ;  /* 0x0014a400010e7983 */ /* 0x000f280000300800 */
[----:B0-----:R-:W4:Y:S04]  /*afb50*/  LDL.LU R11, [R1+0x14a8] ;  /* 0x0014a800010b7983 */ /* 0x001f280000300800 */
[----:B------:R0:W-:Y:S04]  /*afb60*/  STL [R1+0x698], R12 ;  /* 0x0006980c01007387 */ /* 0x0001e80000100800 */
[----:B0-----:R-:W2:Y:S01]  /*afb70*/  LDL.LU R12, [R1+0x14ac] ;  /* 0x0014ac00010c7983 */ /* 0x001ea20000300800 */
[----:B------:R-:W-:-:S05]  /*afb80*/  IADD3 R28, P3, R26, R3, RZ ;  /* 0x000000031a1c7210 */ /* 0x000fca0007f7e0ff */
[----:B------:R-:W-:Y:S01]  /*afb90*/  IMAD.X R29, R24, 0x1, R4, P3 ;  /* 0x00000001181d7824 */ /* 0x000fe200018e0604 */
[----:B--2---:R0:W-:Y:S04]  /*afba0*/  STL.64 [R1+0x34b8], R12 ;  /* 0x0034b80c01007387 */ /* 0x0041e80000100a00 */
[----:B0-----:R-:W2:Y:S04]  /*afbb0*/  LDL.LU R12, [R1+0xb08] ;  /* 0x000b0800010c7983 */ /* 0x001ea80000300800 */
[----:B------:R-:W2:Y:S04]  /*afbc0*/  LDL.LU R13, [R1+0xb0c] ;  /* 0x000b0c00010d7983 */ /* 0x000ea80000300800 */
[----:B------:R-:W4:Y:S04]  /*afbd0*/  LDL.LU R15, [R1+0x1490] ;  /* 0x00149000010f7983 */ /* 0x000f280000300800 */
[----:B------:R-:W4:Y:S04]  /*afbe0*/  LDL.LU R17, [R1+0x1494] ;  /* 0x0014940001117983 */ /* 0x000f280000300800 */
[----:B------:R0:W-:Y:S04]  /*afbf0*/  STL.64 [R1+0xa80], R28 ;  /* 0x000a801c01007387 */ /* 0x0001e80000100a00 */
[----:B0-----:R-:W3:Y:S04]  /*afc00*/  LDL.LU R29, [R1+0x34c0] ;  /* 0x0034c000011d7983 */ /* 0x001ee80000300800 */
[----:B------:R-:W4:Y:S01]  /*afc10*/  LDL.LU R22, [R1+0x1a4] ;  /* 0x0001a40001167983 */ /* 0x000f220000300800 */
[----:B---3--:R-:W-:-:S05]  /*afc20*/  F2FP.SATFINITE.E4M3.F32.PACK_AB_MERGE_C R25, R25, R29, RZ ;  /* 0x0000001d1919723e */ /* 0x008fca00048070ff */
[----:B------:R-:W-:Y:S04]  /*afc30*/  STL [R1+0x5d4], R25 ;  /* 0x0005d41901007387 */ /* 0x000fe80000100800 */
[----:B------:R-:W3:Y:S04]  /*afc40*/  LDL.LU R27, [R1+0x1498] ;  /* 0x00149800011b7983 */ /* 0x000ee80000300800 */
[----:B------:R-:W2:Y:S04]  /*afc50*/  LDL.LU R28, [R1+0x149c] ;  /* 0x00149c00011c7983 */ /* 0x000ea80000300800 */
[----:B------:R-:W2:Y:S04]  /*afc60*/  LDL.LU R29, [R1+0xa70] ;  /* 0x000a7000011d7983 */ /* 0x000ea80000300800 */
[----:B--2---:R0:W-:Y:S02]  /*afc70*/  STL.64 [R1+0x34b0], R28 ;  /* 0x0034b01c01007387 */ /* 0x0041e40000100a00 */
[----:B0-----:R-:W-:-:S02]  /*afc80*/  F2FP.SATFINITE.E4M3.F32.PACK_AB_MERGE_C R28, R13, R12, RZ ;  /* 0x0000000c0d1c723e */ /* 0x001fc400048070ff */
[----:B------:R-:W2:Y:S01]  /*afc90*/  LDL.LU R29, [R1+0x14a0] ;  /* 0x0014a000011d7983 */ /* 0x000ea20000300800 */
[----:B------:R-:W-:-:S03]  /*afca0*/  IADD3 R12, P3, R26, R5, RZ ;  /* 0x000000051a0c7210 */ /* 0x000fc60007f7e0ff */
[----:B------:R-:W3:Y:S02]  /*afcb0*/  LDL.LU R25, [R1+0xa74] ;  /* 0x000a740001197983 */ /* 0x000ee40000300800 */
[----:B------:R-:W-:Y:S02]  /*afcc0*/  IMAD.X R13, R24, 0x1, R7, P3 ;  /* 0x00000001180d7824 */ /* 0x000fe400018e0607 */
[----:B------:R-:W-:Y:S04]  /*afcd0*/  STL [R1+0xdf8], R28 ;  /* 0x000df81c01007387 */ /* 0x000fe80000100800 */
[----:B------:R0:W-:Y:S02]  /*afce0*/  STL.64 [R1+0xa18], R12 ;  /* 0x000a180c01007387 */ /* 0x0001e40000100a00 */
[----:B0-----:R-:W-:-:S05]  /*afcf0*/  IADD3 R12, P3, R26, R6, RZ ;  /* 0x000000061a0c7210 */ /* 0x001fca0007f7e0ff */
[----:B------:R-:W-:-:S05]  /*afd00*/  IMAD.X R13, R24, 0x1, R8, P3 ;  /* 0x00000001180d7824 */ /* 0x000fca00018e0608 */
[----:B------:R0:W-:Y:S04]  /*afd10*/  STL.64 [R1+0xa10], R12 ;  /* 0x000a100c01007387 */ /* 0x0001e80000100a00 */
[----:B0-----:R-:W3:Y:S01]  /*afd20*/  LDL.LU.64 R12, [R1+0x34b8] ;  /* 0x0034b800010c7983 */ /* 0x001ee20000300a00 */
[----:B----4-:R-:W-:-:S03]  /*afd30*/  F2FP.SATFINITE.E4M3.F32.PACK_AB_MERGE_C R28, R16, R9, RZ ;  /* 0x00000009101c723e */ /* 0x010fc600048070ff */
[----:B------:R-:W4:Y:S01]  /*afd40*/  LDL.LU R26, [R1+0xa78] ;  /* 0x000a7800011a7983 */ /* 0x000f220000300800 */
[----:B--2---:R-:W-:Y:S02]  /*afd50*/  F2FP.SATFINITE.E4M3.F32.PACK_AB_MERGE_C R29, R14, R29, RZ ;  /* 0x0000001d0e1d723e */ /* 0x004fe400048070ff */
[----:B------:R-:W-:Y:S02]  /*afd60*/  SHF.R.S32.HI R14, RZ, 0x1f, R23 ;  /* 0x0000001fff0e7819 */ /* 0x000fe40000011417 */
[----:B---3--:R-:W-:Y:S02]  /*afd70*/  F2FP.SATFINITE.E4M3.F32.PACK_AB_MERGE_C R13, R19, R13, RZ ;  /* 0x0000000d130d723e */ /* 0x008fe400048070ff */
[----:B------:R-:W4:Y:S04]  /*afd80*/  LDL.LU R19, [R1+0xa7c] ;  /* 0x000a7c0001137983 */ /* 0x000f280000300800 */
[----:B------:R0:W-:Y:S04]  /*afd90*/  STL [R1+0x4c4], R13 ;  /* 0x0004c40d01007387 */ /* 0x0001e80000100800 */
[----:B------:R-:W2:Y:S04]  /*afda0*/  LDL.LU R24, [R1+0xa60] ;  /* 0x000a600001187983 */ /* 0x000ea80000300800 */
[----:B0-----:R-:W2:Y:S04]  /*afdb0*/  LDL.LU R13, [R1+0xa64] ;  /* 0x000a6400010d7983 */ /* 0x001ea80000300800 */
[----:B------:R-:W3:Y:S04]  /*afdc0*/  LDL.LU R9, [R1+0xa68] ;  /* 0x000a680001097983 */ /* 0x000ee80000300800 */
[----:B------:R-:W3:Y:S04]  /*afdd0*/  LDL.LU R16, [R1+0xa6c] ;  /* 0x000a6c0001107983 */ /* 0x000ee80000300800 */
[----:B------:R0:W-:Y:S04]  /*afde0*/  STL [R1+0x4e8], R28 ;  /* 0x0004e81c01007387 */ /* 0x0001e80000100800 */
[----:B------:R1:W-:Y:S01]  /*afdf0*/  STL [R1+0x418], R29 ;  /* 0x0004181d01007387 */ /* 0x0003e20000100800 */
[----:B0-----:R-:W-:-:S05]  /*afe00*/  IADD3 R28, P3, R23, R0, RZ ;  /* 0x00000000171c7210 */ /* 0x001fca0007f7e0ff */
[----:B-1----:R-:W-:-:S05]  /*afe10*/  IMAD.X R29, R14, 0x1, R2, P3 ;  /* 0x000000010e1d7824 */ /* 0x002fca00018e0602 */
[----:B------:R0:W-:Y:S02]  /*afe20*/  STL.64 [R1+0xa08], R28 ;  /* 0x000a081c01007387 */ /* 0x0001e40000100a00 */
[----:B0-----:R-:W-:Y:S02]  /*afe30*/  F2FP.SATFINITE.E4M3.F32.PACK_AB_MERGE_C R28, R12, R11, RZ ;  /* 0x0000000b0c1c723e */ /* 0x001fe400048070ff */
[----:B------:R-:W3:Y:S04]  /*afe40*/  LDL.LU R11, [R1+0xa50] ;  /* 0x000a5000010b7983 */ /* 0x000ee80000300800 */
[----:B------:R0:W-:Y:S01]  /*afe50*/  STL [R1+0x4c0], R28 ;  /* 0x0004c01c01007387 */ /* 0x0001e20000100800 */
[----:B------:R-:W-:-:S03]  /*afe60*/  F2FP.SATFINITE.E4M3.F32.PACK_AB_MERGE_C R12, R17, R15, RZ ;  /* 0x0000000f110c723e */ /* 0x000fc600048070ff */
[----:B------:R-:W3:Y:S01]  /*afe70*/  LDL.LU R15, [R1+0xa54] ;  /* 0x000a5400010f7983 */ /* 0x000ee20000300800 */
[----:B0-----:R-:W-:-:S03]  /*afe80*/  IADD3 R28, P3, R23, R3, RZ ;  /* 0x00000003171c7210 */ /* 0x001fc60007f7e0ff */
[----:B------:R-:W-:Y:S02]  /*afe90*/  STL [R1+0xb0], R12 ;  /* 0x0000b00c01007387 */ /* 0x000fe40000100800 */
[----:B------:R-:W-:-:S05]  /*afea0*/  IMAD.X R29, R14, 0x1, R4, P3 ;  /* 0x000000010e1d7824 */ /* 0x000fca00018e0604 */
[----:B------:R0:W-:Y:S04]  /*afeb0*/  STL.64 [R1+0xa00], R28 ;  /* 0x000a001c01007387 */ /* 0x0001e80000100a00 */
[----:B0-----:R-:W4:Y:S04]  /*afec0*/  LDL.LU.64 R28, [R1+0x34b0] ;  /* 0x0034b000011c7983 */ /* 0x001f280000300a00 */
[----:B------:R-:W3:Y:S04]  /*afed0*/  LDL.LU R12, [R1+0xa58] ;  /* 0x000a5800010c7983 */ /* 0x000ee80000300800 */
[----:B------:R-:W3:Y:S01]  /*afee0*/  LDL.LU R17, [R1+0xa5c] ;  /* 0x000a5c0001117983 */ /* 0x000ee20000300800 */
[----:B----4-:R-:W-:-:S02]  /*afef0*/  F2FP.SATFINITE.E4M3.F32.PACK_AB_MERGE_C R27, R28, R27, RZ ;  /* 0x0000001b1c1b723e */ /* 0x010fc400048070ff */
[----:B------:R-:W-:Y:S02]  /*aff00*/  IADD3 R28, P3, R23, R5, RZ ;  /* 0x00000005171c7210 */ /* 0x000fe40007f7e0ff */
[----:B------:R-:W-:-:S03]  /*aff10*/  F2FP.SATFINITE.E4M3.F32.PACK_AB_MERGE_C R25, R25, R29, RZ ;  /* 0x0000001d1919723e */ /* 0x000fc600048070ff */
[----:B------:R-:W-:Y:S01]  /*aff20*/  IMAD.X R29, R14, 0x1, R7, P3 ;  /* 0x000000010e1d7824 */ /* 0x000fe200018e0607 */
[----:B------:R-:W-:Y:S04]  /*aff30*/  STL [R1+0xe1c], R27 ;  /* 0x000e1c1b01007387 */ /* 0x000fe80000100800 */
[----:B------:R-:W-:Y:S04]  /*aff40*/  STL [R1+0x770], R25 ;  /* 0x0007701901007387 */ /* 0x000fe80000100800 */
[----:B------:R0:W-:Y:S04]  /*aff50*/  STL.64 [R1+0x9f8], R28 ;  /* 0x0009f81c01007387 */ /* 0x0001e80000100a00 */
[----:B------:R2:W-:Y:S01]  /*aff60*/  STL.64 [R1+0x34a8], R6 ;  /* 0x0034a80601007387 */ /* 0x0005e20000100a00 */
[----:B0-----:R-:W-:-:S03]  /*aff70*/  IADD3 R28, P3, R23, R6, RZ ;  /* 0x00000006171c7210 */ /* 0x001fc60007f7e0ff */
[----:B------:R-:W4:Y:S01]  /*aff80*/  LDL.LU R23, [R1+0x1a8] ;  /* 0x0001a80001177983 */ /* 0x000f220000300800 */
[----:B------:R-:W-:Y:S01]  /*aff90*/  F2FP.SATFINITE.E4M3.F32.PACK_AB_MERGE_C R19, R19, R26, RZ ;  /* 0x0000001a1313723e */ /* 0x000fe200048070ff */
[----:B------:R-:W-:Y:S01]  /*affa0*/  IMAD.X R29, R14, 0x1, R8, P3 ;  /* 0x000000010e1d7824 */ /* 0x000fe200018e0608 */
[----:B--2---:R-:W-:Y:S01]  /*affb0*/  F2FP.SATFINITE.E4M3.F32.PACK_AB_MERGE_C R6, R13, R24, RZ ;  /* 0x000000180d06723e */ /* 0x004fe200048070ff */
[----:B----4-:R0:W-:Y:S04]  /*affc0*/  STL [R1+0x3498], R23 ;  /* 0x0034981701007387 */ /* 0x0101e80000100800 */
[----:B------:R-:W-:Y:S04]  /*affd0*/  STL [R1+0x32ac], R19 ;  /* 0x0032ac1301007387 */ /* 0x000fe80000100800 */
[----:B------:R-:W-:Y:S04]  /*affe0*/  STL.64 [R1+0x9f0], R28 ;  /* 0x0009f01c01007387 */ /* 0x000fe80000100a00 */
[----:B------:R-:W2:Y:S04]  /*afff0*/  LDL.LU R24, [R1+0xa44] ;  /* 0x000a440001187983 */ /* 0x000ea80000300800 */
[----:B0-----:R-:W4:Y:S04]  /*b0000*/  LDL.LU R23, [R1+0xa4c] ;  /* 0x000a4c0001177983 */ /* 0x001f280000300800 */
[----:B------:R3:W-:Y:S02]  /*b0010*/  STL [R1+0x6b0], R6 ;  /* 0x0006b00601007387 */ /* 0x0007e40000100800 */
[----:B---3--:R-:W-:-:S02]  /*b0020*/  F2FP.SATFINITE.E4M3.F32.PACK_AB_MERGE_C R6, R16, R9, RZ ;  /* 0x000000091006723e */ /* 0x008fc400048070ff */
[----:B------:R-:W3:Y:S01]  /*b0030*/  LDL.LU R9, [R1+0xa30] ;  /* 0x000a300001097983 */ /* 0x000ee20000300800 */
[----:B------:R-:W-:-:S03]  /*b0040*/  SHF.R.S32.HI R13, RZ, 0x1f, R22 ;  /* 0x0000001fff0d7819 */ /* 0x000fc60000011416 */
[----:B---3--:R0:W-:Y:S04]  /*b0050*/  STL.64 [R1+0x34a0], R8 ;  /* 0x0034a00801007387 */ /* 0x0081e80000100a00 */
[----:B------:R1:W-:Y:S04]  /*b0060*/  STL [R1+0x6a4], R6 ;  /* 0x0006a40601007387 */ /* 0x0003e80000100800 */
[----:B0-----:R-:W2:Y:S01]  /*b0070*/  LDL.LU R8, [R1+0xa40] ;  /* 0x000a400001087983 */ /* 0x001ea20000300800 */
[----:B-1----:R-:W-:-:S03]  /*b0080*/  IADD3 R6, P3, R22, R0, RZ ;  /* 0x0000000016067210 */ /* 0x002fc60007f7e0ff */
[----:B------:R-:W4:Y:S02]  /*b0090*/  LDL.LU R9, [R1+0xa48] ;  /* 0x000a480001097983 */ /* 0x000f240000300800 */
[----:B------:R-:W-:Y:S02]  /*b00a0*/  IMAD.X R7, R13, 0x1, R2, P3 ;  /* 0x000000010d077824 */ /* 0x000fe400018e0602 */
[----:B------:R-:W3:Y:S04]  /*b00b0*/  LDL.LU R16, [R1+0xa34] ;  /* 0x000a340001107983 */ /* 0x000ee80000300800 */
[----:B------:R0:W-:Y:S02]  /*b00c0*/  STL.64 [R1+0x9e8], R6 ;  /* 0x0009e80601007387 */ /* 0x0001e40000100a00 */
[----:B0-----:R-:W-:-:S02]  /*b00d0*/  F2FP.SATFINITE.E4M3.F32.PACK_AB_MERGE_C R6, R15, R11, RZ ;  /* 0x0000000b0f06723e */ /* 0x001fc400048070ff */
[----:B------:R-:W3:Y:S04]  /*b00e0*/  LDL.LU R11, [R1+0xa38] ;  /* 0x000a3800010b7983 */ /* 0x000ee80000300800 */
[----:B------:R-:W3:Y:S04]  /*b00f0*/  LDL.LU R15, [R1+0xa3c] ;  /* 0x000a3c00010f7983 */ /* 0x000ee80000300800 */
[----:B------:R0:W-:Y:S02]  /*b0100*/  STL [R1+0x690], R6 ;  /* 0x0006900601007387 */ /* 0x0001e40000100800 */
[----:B0-----:R-:W-:-:S05]  /*b0110*/  F2FP.SATFINITE.E4M3.F32.PACK_AB_MERGE_C R6, R17, R12, RZ ;  /* 0x0000000c1106723e */ /* 0x001fca00048070ff */
[----:B------:R0:W-:Y:S04]  /*b0120*/  STL [R1+0x68c], R6 ;  /* 0x00068c0601007387 */ /* 0x0001e80000100800 */
[----:B------:R-:W3:Y:S04]  /*b0130*/  LDL.LU R14, [R1+0x1484] ;  /* 0x00148400010e7983 */ /* 0x000ee80000300800 */
[----:B------:R-:W2:Y:S01]  /*b0140*/  LDL.LU R19, [R1+0x1488] ;  /* 0x0014880001137983 */ /* 0x000ea20000300800 */
[----:B0-----:R-:W-:-:S05]  /*b0150*/  IADD3 R6, P3, R22, R3, RZ ;  /* 0x0000000316067210 */ /* 0x001fca0007f7e0ff */
[----:B------:R-:W-:Y:S01]  /*b0160*/  IMAD.X R7, R13, 0x1, R4, P3 ;  /* 0x000000010d077824 */ /* 0x000fe200018e0604 */
[----:B--2---:R0:W-:Y:S04]  /*b0170*/  STL.64 [R1+0x3490], R18 ;  /* 0x0034901201007387 */ /* 0x0041e80000100a00 */
        /* <DEDUP_REMOVED lines=9> */
[----:B0-----:R-:W3:Y:S01]  /*b0210*/  LDL.LU.64 R6, [R1+0x34a8] ;  /* 0x0034a80001067983 */ /* 0x001ee20000300a00 */
[----:B------:R-:W-:-:S03]  /*b0220*/  F2FP.SATFINITE.E4M3.F32.PACK_AB_MERGE_C R8, R24, R8, RZ ;  /* 0x000000081808723e */ /* 0x000fc600048070ff */
[----:B------:R-:W2:Y:S04]  /*b0230*/  LDL.LU R24, [R1+0x1ac] ;  /* 0x0001ac0001187983 */ /* 0x000ea80000300800 */
[----:B------:R0:W-:Y:S01]  /*b0240*/  STL [R1+0x5cc], R8 ;  /* 0x0005cc0801007387 */ /* 0x0001e20000100800 */
[----:B----4-:R-:W-:Y:S02]  /*b0250*/  F2FP.SATFINITE.E4M3.F32.PACK_AB_MERGE_C R18, R23, R9, RZ ;  /* 0x000000091712723e */ /* 0x010fe400048070ff */
[----:B0-----:R-:W-:-:S03]  /*b0260*/  IADD3 R8, P3, R22, R5, RZ ;  /* 0x0000000516087210 */ /* 0x001fc60007f7e0ff */
[----:B------:R-:W-:Y:S02]  /*b0270*/  STL [R1+0x5c8], R18 ;  /* 0x0005c81201007387 */ /* 0x000fe40000100800 */
[----:B---3--:R-:W-:-:S05]  /*b0280*/  IMAD.X R9, R13, 0x1, R7, P3 ;  /* 0x000000010d097824 */ /* 0x008fca00018e0607 */
[----:B------:R0:W-:Y:S04]  /*b0290*/  STL.64 [R1+0x9d8], R8 ;  /* 0x0009d80801007387 */ /* 0x0001e80000100a00 */
[----:B0-----:R-:W3:Y:S01]  /*b02a0*/  LDL.LU.64 R8, [R1+0x34a0] ;  /* 0x0034a00001087983 */ /* 0x001ee20000300a00 */
[----:B------:R-:W-:-:S05]  /*b02b0*/  IADD3 R22, P3, R22, R6, RZ ;  /* 0x0000000616167210 */ /* 0x000fca0007f7e0ff */
[----:B---3--:R-:W-:-:S05]  /*b02c0*/  IMAD.X R23, R13, 0x1, R8, P3 ;  /* 0x000000010d177824 */ /* 0x008fca00018e0608 */
[----:B------:R0:W-:Y:S04]  /*b02d0*/  STL.64 [R1+0x9d0], R22 ;  /* 0x0009d01601007387 */ /* 0x0001e80000100a00 */
[----:B0-----:R-:W3:Y:S01]  /*b02e0*/  LDL.LU R23, [R1+0x3498] ;  /* 0x0034980001177983 */ /* 0x001ee20000300800 */
[----:B------:R-:W-:-:S03]  /*b02f0*/  F2FP.SATFINITE.E4M3.F32.PACK_AB_MERGE_C R9, R16, R9, RZ ;  /* 0x000000091009723e */ /* 0x000fc600048070ff */
[----:B------:R-:W4:Y:S01]  /*b0300*/  LDL.LU R13, [R1+0xa28] ;  /* 0x000a2800010d7983 */ /* 0x000f220000300800 */
[----:B------:R-:W-:-:S03]  /*b0310*/  F2FP.SATFINITE.E4M3.F32.PACK_AB_MERGE_C R18, R15, R11, RZ ;  /* 0x0000000b0f12723e */ /* 0x000fc600048070ff */
[----:B------:R-:W4:Y:S04]  /*b0320*/  LDL.LU R22, [R1+0xa2c] ;  /* 0x000a2c0001167983 */ /* 0x000f280000300800 */
[----:B------:R0:W-:Y:S01]  /*b0330*/  STL [R1+0x4d0], R9 ;  /* 0x0004d00901007387 */ /* 0x0001e20000100800 */
[----:B--2---:R-:W-:-:S03]  /*b0340*/  F2FP.SATFINITE.E4M3.F32.PACK_AB_MERGE_C R19, R14, R19, RZ ;  /* 0x000000130e13723e */ /* 0x004fc600048070ff */
[----:B0-----:R-:W2:Y:S04]  /*b0350*/  LDL.LU R9, [R1+0x9a0] ;  /* 0x0009a00001097983 */ /* 0x001ea80000300800 */
[----:B------:R-:W2:Y:S04]  /*b0360*/  LDL.LU R16, [R1+0x9a4] ;  /* 0x0009a40001107983 */ /* 0x000ea80000300800 */
[----:B------:R-:W4:Y:S04]  /*b0370*/  LDL.LU R11, [R1+0x9a8] ;  /* 0x0009a800010b7983 */ /* 0x000f280000300800 */
[----:B------:R-:W4:Y:S04]  /*b0380*/  LDL.LU R15, [R1+0x9ac] ;  /* 0x0009ac00010f7983 */ /* 0x000f280000300800 */
[----:B------:R0:W-:Y:S04]  /*b0390*/  STL [R1+0x4d4], R18 ;  /* 0x0004d41201007387 */ /* 0x0001e80000100800 */
[----:B------:R1:W-:Y:S01]  /*b03a0*/  STL [R1+0x204], R19 ;  /* 0x0002041301007387 */ /* 0x0003e20000100800 */
[----:B---3--:R-:W-:-:S02]  /*b03b0*/  SHF.R.S32.HI R14, RZ, 0x1f, R23 ;  /* 0x0000001fff0e7819 */ /* 0x008fc40000011417 */
[----:B0-----:R-:W-:-:S05]  /*b03c0*/  IADD3 R18, P3, R23, R0, RZ ;  /* 0x0000000017127210 */ /* 0x001fca0007f7e0ff */
[----:B-1----:R-:W-:-:S05]  /*b03d0*/  IMAD.X R19, R14, 0x1, R2, P3 ;  /* 0x000000010e137824 */ /* 0x002fca00018e0602 */
[----:B------:R0:W-:Y:S04]  /*b03e0*/  STL.64 [R1+0x9c8], R18 ;  /* 0x0009c81201007387 */ /* 0x0001e80000100a00 */
[----:B0-----:R-:W3:Y:S01]  /*b03f0*/  LDL.LU.64 R18, [R1+0x3490] ;  /* 0x0034900001127983 */ /* 0x001ee20000300a00 */
[----:B------:R-:W-:Y:S02]  /*b0400*/  F2FP.SATFINITE.E4M3.F32.PACK_AB_MERGE_C R12, R17, R12, RZ ;  /* 0x0000000c110c723e */ /* 0x000fe400048070ff */
[----:B---3--:R-:W-:Y:S02]  /*b0410*/  F2FP.SATFINITE.E4M3.F32.PACK_AB_MERGE_C R27, R27, R19, RZ ;  /* 0x000000131b1b723e */ /* 0x008fe400048070ff */
[----:B------:R-:W-:Y:S02]  /*b0420*/  F2FP.SATFINITE.E4M3.F32.PACK_AB_MERGE_C R19, R29, R28, RZ ;  /* 0x0000001c1d13723e */ /* 0x000fe400048070ff */
[----:B------:R-:W-:Y:S01]  /*b0430*/  IADD3 R28, P3, R23, R3, RZ ;  /* 0x00000003171c7210 */ /* 0x000fe20007f7e0ff */
[----:B------:R-:W-:Y:S04]  /*b0440*/  STL [R1+0x20c], R27 ;  /* 0x00020c1b01007387 */ /* 0x000fe80000100800 */
[----:B------:R0:W-:Y:S01]  /*b0450*/  STL [R1+0xb8], R19 ;  /* 0x0000b81301007387 */ /* 0x0001e20000100800 */
[----:B------:R-:W-:-:S05]  /*b0460*/  IMAD.X R29, R14, 0x1, R4, P3 ;  /* 0x000000010e1d7824 */ /* 0x000fca00018e0604 */
[----:B------:R1:W-:Y:S01]  /*b0470*/  STL.64 [R1+0x9c0], R28 ;  /* 0x0009c01c01007387 */ /* 0x0003e20000100a00 */
[----:B0-----:R-:W-:Y:S02]  /*b0480*/  F2FP.SATFINITE.E4M3.F32.PACK_AB_MERGE_C R19, R26, R25, RZ ;  /* 0x000000191a13723e */ /* 0x001fe400048070ff */
[----:B------:R-:W-:-:S05]  /*b0490*/  IADD3 R26, P3, R23, R5, RZ ;  /* 0x00000005171a7210 */ /* 0x000fca0007f7e0ff */
[----:B------:R-:W-:Y:S01]  /*b04a0*/  IMAD.X R27, R14, 0x1, R7, P3 ;  /* 0x000000010e1b7824 */ /* 0x000fe200018e0607 */
[----:B-1----:R-:W3:Y:S04]  /*b04b0*/  LDL.LU R28, [R1+0x990] ;  /* 0x00099000011c7983 */ /* 0x002ee80000300800 */
[----:B------:R-:W-:Y:S04]  /*b04c0*/  STL [R1+0xac], R19 ;  /* 0x0000ac1301007387 */ /* 0x000fe80000100800 */
[----:B------:R-:W3:Y:S04]  /*b04d0*/  LDL.LU R25, [R1+0x994] ;  /* 0x0009940001197983 */ /* 0x000ee80000300800 */
[----:B------:R0:W-:Y:S04]  /*b04e0*/  STL [R1+0xe24], R12 ;  /* 0x000e240c01007387 */ /* 0x0001e80000100800 */
[----:B0-----:R-:W3:Y:S04]  /*b04f0*/  LDL.LU R12, [R1+0x998] ;  /* 0x00099800010c7983 */ /* 0x001ee80000300800 */
[----:B------:R-:W3:Y:S04]  /*b0500*/  LDL.LU R17, [R1+0x99c] ;  /* 0x00099c0001117983 */ /* 0x000ee80000300800 */
[----:B------:R0:W-:Y:S04]  /*b0510*/  STL.64 [R1+0x9b8], R26 ;  /* 0x0009b81a01007387 */ /* 0x0001e80000100a00 */
[----:B0-----:R-:W3:Y:S01]  /*b0520*/  LDL.LU R27, [R1+0x3488] ;  /* 0x00348800011b7983 */ /* 0x001ee20000300800 */
[----:B------:R-:W-:-:S03]  /*b0530*/  IADD3 R26, P3, R23, R6, RZ ;  /* 0x00000006171a7210 */ /* 0x000fc60007f7e0ff */
[----:B------:R0:W-:Y:S04]  /*b0540*/  STL.64 [R1+0x3480], R6 ;  /* 0x0034800601007387 */ /* 0x0001e80000100a00 */
[----:B------:R1:W-:Y:S01]  /*b0550*/  STL [R1+0x9b0], R26 ;  /* 0x0009b01a01007387 */ /* 0x0003e20000100800 */
[----:B--2---:R-:W-:Y:S01]  /*b0560*/  F2FP.SATFINITE.E4M3.F32.PACK_AB_MERGE_C R16, R16, R9, RZ ;  /* 0x000000091010723e */ /* 0x004fe200048070ff */
[----:B0-----:R-:W-:Y:S01]  /*b0570*/  IMAD.MOV.U32 R6, RZ, RZ, R26 ;  /* 0x000000ffff067224 */ /* 0x001fe200078e001a */
[----:B----4-:R-:W-:Y:S02]  /*b0580*/  F2FP.SATFINITE.E4M3.F32.PACK_AB_MERGE_C R6, R22, R13, RZ ;  /* 0x0000000d1606723e */ /* 0x010fe400048070ff */
[----:B------:R-:W-:Y:S01]  /*b0590*/  SHF.R.S32.HI R23, RZ, 0x1f, R24 ;  /* 0x0000001fff177819 */ /* 0x000fe20000011418 */
[----:B-1----:R-:W-:-:S02]  /*b05a0*/  IMAD.MOV.U32 R26, RZ, RZ, R18 ;  /* 0x000000ffff1a7224 */ /* 0x002fc400078e0012 */
[----:B---3--:R-:W-:Y:S02]  /*b05b0*/  IMAD.MOV.U32 R7, RZ, RZ, R27 ;  /* 0x000000ffff077224 */ /* 0x008fe400078e001b */
[----:B------:R-:W-:Y:S01]  /*b05c0*/  IMAD.X R7, R14, 0x1, R8, P3 ;  /* 0x000000010e077824 */ /* 0x000fe200018e0608 */
[----:B------:R-:W2:Y:S04]  /*b05d0*/  LDL.LU R27, [R1+0x988] ;  /* 0x00098800011b7983 */ /* 0x000ea80000300800 */
[----:B------:R-:W2:Y:S04]  /*b05e0*/  LDL.LU R29, [R1+0x98c] ;  /* 0x00098c00011d7983 */ /* 0x000ea80000300800 */
[----:B------:R-:W-:Y:S04]  /*b05f0*/  STL [R1+0x9b4], R7 ;  /* 0x0009b40701007387 */ /* 0x000fe80000100800 */
[----:B------:R-:W3:Y:S04]  /*b0600*/  LDL.LU R19, [R1+0x1b0] ;  /* 0x0001b00001137983 */ /* 0x000ee80000300800 */
[----:B------:R0:W-:Y:S04]  /*b0610*/  STL [R1+0xe28], R6 ;  /* 0x000e280601007387 */ /* 0x0001e80000100800 */
[----:B------:R1:W-:Y:S01]  /*b0620*/  STL [R1+0x32a8], R16 ;  /* 0x0032a81001007387 */ /* 0x0003e20000100800 */
[----:B0-----:R-:W-:-:S03]  /*b0630*/  F2FP.SATFINITE.E4M3.F32.PACK_AB_MERGE_C R6, R15, R11, RZ ;  /* 0x0000000b0f06723e */ /* 0x001fc600048070ff */
[----:B-1----:R-:W4:Y:S04]  /*b0640*/  LDL.LU R16, [R1+0x984] ;  /* 0x0009840001107983 */ /* 0x002f280000300800 */
[----:B------:R0:W-:Y:S04]  /*b0650*/  STL [R1+0x74c], R6 ;  /* 0x00074c0601007387 */ /* 0x0001e80000100800 */
[----:B------:R-:W3:Y:S04]  /*b0660*/  LDL.LU R13, [R1+0x970] ;  /* 0x00097000010d7983 */ /* 0x000ee80000300800 */
[----:B------:R-:W3:Y:S01]  /*b0670*/  LDL.LU R22, [R1+0x974] ;  /* 0x0009740001167983 */ /* 0x000ee20000300800 */
[----:B0-----:R-:W-:-:S03]  /*b0680*/  IADD3 R6, P3, R24, R0, RZ ;  /* 0x0000000018067210 */ /* 0x001fc60007f7e0ff */
[----:B------:R0:W-:Y:S02]  /*b0690*/  STL [R1+0x3478], R26 ;  /* 0x0034781a01007387 */ /* 0x0001e40000100800 */
[----:B------:R-:W-:Y:S01]  /*b06a0*/  IMAD.X R7, R23, 0x1, R2, P3 ;  /* 0x0000000117077824 */ /* 0x000fe200018e0602 */
[----:B------:R-:W-:Y:S01]  /*b06b0*/  F2FP.SATFINITE.E4M3.F32.PACK_AB_MERGE_C R14, R25, R28, RZ ;  /* 0x0000001c190e723e */ /* 0x000fe200048070ff */
[----:B0-----:R-:W4:Y:S04]  /*b06c0*/  LDL.LU R26, [R1+0x980] ;  /* 0x00098000011a7983 */ /* 0x001f280000300800 */
[----:B------:R0:W-:Y:S01]  /*b06d0*/  STL.64 [R1+0x9a8], R6 ;  /* 0x0009a80601007387 */ /* 0x0001e20000100a00 */
[----:B------:R-:W-:-:S03]  /*b06e0*/  F2FP.SATFINITE.E4M3.F32.PACK_AB_MERGE_C R12, R17, R12, RZ ;  /* 0x0000000c110c723e */ /* 0x000fc600048070ff */
[----:B------:R-:W3:Y:S04]  /*b06f0*/  LDL.LU R9, [R1+0x978] ;  /* 0x0009780001097983 */ /* 0x000ee80000300800 */
[----:B------:R-:W3:Y:S01]  /*b0700*/  LDL.LU R11, [R1+0x97c] ;  /* 0x00097c00010b7983 */ /* 0x000ee20000300800 */
[----:B0-----:R-:W-:-:S03]  /*b0710*/  IADD3 R6, P3, R24, R3, RZ ;  /* 0x0000000318067210 */ /* 0x001fc60007f7e0ff */
[----:B------:R-:W3:Y:S02]  /*b0720*/  LDL.LU R15, [R1+0x960] ;  /* 0x00096000010f7983 */ /* 0x000ee40000300800 */
[----:B------:R-:W-:Y:S02]  /*b0730*/  IMAD.X R7, R23, 0x1, R4, P3 ;  /* 0x0000000117077824 */ /* 0x000fe400018e0604 */
[----:B------:R-:W3:Y:S04]  /*b0740*/  LDL.LU R18, [R1+0x964] ;  /* 0x0009640001127983 */ /* 0x000ee80000300800 */
[----:B------:R-:W-:Y:S04]  /*b0750*/  STL [R1+0x32c0], R14 ;  /* 0x0032c00e01007387 */ /* 0x000fe80000100800 */
[----:B------:R-:W-:Y:S04]  /*b0760*/  STL [R1+0x73c], R12 ;  /* 0x00073c0c01007387 */ /* 0x000fe80000100800 */
[----:B------:R0:W-:Y:S04]  /*b0770*/  STL.64 [R1+0x9a0], R6 ;  /* 0x0009a00601007387 */ /* 0x0001e80000100a00 */
[----:B0-----:R-:W3:Y:S04]  /*b0780*/  LDL.LU.64 R6, [R1+0x3480] ;  /* 0x0034800001067983 */ /* 0x001ee80000300a00 */
[----:B------:R-:W3:Y:S04]  /*b0790*/  LDL.LU R28, [R1+0x1460] ;  /* 0x00146000011c7983 */ /* 0x000ee80000300800 */
[----:B------:R-:W3:Y:S04]  /*b07a0*/  LDL.LU R25, [R1+0x1464] ;  /* 0x0014640001197983 */ /* 0x000ee80000300800 */
[----:B------:R-:W3:Y:S04]  /*b07b0*/  LDL.LU R12, [R1+0x1468] ;  /* 0x00146800010c7983 */ /* 0x000ee80000300800 */
[----:B------:R-:W3:Y:S01]  /*b07c0*/  LDL.LU R17, [R1+0x146c] ;  /* 0x00146c0001117983 */ /* 0x000ee20000300800 */
[----:B--2---:R-:W-:-:S02]  /*b07d0*/  F2FP.SATFINITE.E4M3.F32.PACK_AB_MERGE_C R14, R29, R27, RZ ;  /* 0x0000001b1d0e723e */ /* 0x004fc400048070ff */
[----:B----4-:R-:W-:Y:S02]  /*b07e0*/  F2FP.SATFINITE.E4M3.F32.PACK_AB_MERGE_C R16, R16, R26, RZ ;  /* 0x0000001a1010723e */ /* 0x010fe400048070ff */
[----:B------:R-:W-:-:S03]  /*b07f0*/  IADD3 R26, P3, R24, R5, RZ ;  /* 0x00000005181a7210 */ /* 0x000fc60007f7e0ff */
[----:B------:R-:W-:Y:S04]  /*b0800*/  STL [R1+0x688], R16 ;  /* 0x0006881001007387 */ /* 0x000fe80000100800 */
[----:B------:R0:W-:Y:S04]  /*b0810*/  STL.64 [R1+0x3470], R4 ;  /* 0x0034700401007387 */ /* 0x0001e80000100a00 */
[----:B------:R-:W-:Y:S01]  /*b0820*/  STL [R1+0xdf0], R14 ;  /* 0x000df00e01007387 */ /* 0x000fe20000100800 */
[----:B---3--:R-:W-:Y:S01]  /*b0830*/  IMAD.X R27, R23, 0x1, R7, P3 ;  /* 0x00000001171b7824 */ /* 0x008fe200018e0607 */
[----:B0-----:R-:W-:-:S04]  /*b0840*/  IADD3 R4, P3, R24, R6, RZ ;  /* 0x0000000618047210 */ /* 0x001fc80007f7e0ff */
[----:B------:R0:W-:Y:S01]  /*b0850*/  STL.64 [R1+0x998], R26 ;  /* 0x0009981a01007387 */ /* 0x0001e20000100a00 */
[----:B------:R-:W-:-:S03]  /*b0860*/  IMAD.X R5, R23, 0x1, R8, P3 ;  /* 0x0000000117057824 */ /* 0x000fc600018e0608 */
[----:B0-----:R-:W2:Y:S04]  /*b0870*/  LDL.LU R26, [R1+0x3478] ;  /* 0x00347800011a7983 */ /* 0x001ea80000300800 */
[----:B------:R0:W-:Y:S04]  /*b0880*/  STL.64 [R1+0x3468], R6 ;  /* 0x0034680601007387 */ /* 0x0001e80000100a00 */
[----:B0-----:R-:W3:Y:S04]  /*b0890*/  LDL.LU R6, [R1+0x968] ;  /* 0x0009680001067983 */ /* 0x001ee80000300800 */
[----:B------:R-:W3:Y:S04]  /*b08a0*/  LDL.LU R7, [R1+0x96c] ;  /* 0x00096c0001077983 */ /* 0x000ee80000300800 */
[----:B------:R-:W4:Y:S04]  /*b08b0*/  LDL.LU R16, [R1+0x1454] ;  /* 0x0014540001107983 */ /* 0x000f280000300800 */
[----:B------:R0:W-:Y:S04]  /*b08c0*/  STL.64 [R1+0x990], R4 ;  /* 0x0009900401007387 */ /* 0x0001e80000100a00 */
[----:B------:R-:W2:Y:S04]  /*b08d0*/  LDL.LU R27, [R1+0x1458] ;  /* 0x00145800011b7983 */ /* 0x000ea80000300800 */
[----:B------:R-:W2:Y:S01]  /*b08e0*/  LDL.LU R29, [R1+0x145c] ;  /* 0x00145c00011d7983 */ /* 0x000ea20000300800 */
[----:B0-----:R-:W-:-:S02]  /*b08f0*/  F2FP.SATFINITE.E4M3.F32.PACK_AB_MERGE_C R4, R22, R13, RZ ;  /* 0x0000000d1604723e */ /* 0x001fc400048070ff */
[----:B------:R-:W-:-:S03]  /*b0900*/  F2FP.SATFINITE.E4M3.F32.PACK_AB_MERGE_C R5, R11, R9, RZ ;  /* 0x000000090b05723e */ /* 0x000fc600048070ff */
[----:B------:R0:W-:Y:S04]  /*b0910*/  STL [R1+0x5ec], R4 ;  /* 0x0005ec0401007387 */ /* 0x0001e80000100800 */
[----:B------:R-:W2:Y:S04]  /*b0920*/  LDL.LU R23, [R1+0x1540] ;  /* 0x0015400001177983 */ /* 0x000ea80000300800 */
[----:B------:R-:W2:Y:S01]  /*b0930*/  LDL.LU R24, [R1+0x1544] ;  /* 0x0015440001187983 */ /* 0x000ea20000300800 */
[----:B0-----:R-:W-:-:S03]  /*b0940*/  F2FP.SATFINITE.E4M3.F32.PACK_AB_MERGE_C R4, R18, R15, RZ ;  /* 0x0000000f1204723e */ /* 0x001fc600048070ff */
[----:B------:R-:W2:Y:S04]  /*b0950*/  LDL.LU R13, [R1+0x8c0] ;  /* 0x0008c000010d7983 */ /* 0x000ea80000300800 */
[----:B------:R-:W2:Y:S01]  /*b0960*/  LDL.LU R22, [R1+0x8c4] ;  /* 0x0008c40001167983 */ /* 0x000ea20000300800 */
[----:B------:R-:W-:-:S03]  /*b0970*/  SHF.R.S32.HI R14, RZ, 0x1f, R19 ;  /* 0x0000001fff0e7819 */ /* 0x000fc60000011413 */
[----:B------:R-:W-:Y:S04]  /*b0980*/  STL [R1+0x5e8], R5 ;  /* 0x0005e80501007387 */ /* 0x000fe80000100800 */
[----:B------:R-:W2:Y:S04]  /*b0990*/  LDL.LU R9, [R1+0x8c8] ;  /* 0x0008c80001097983 */ /* 0x000ea80000300800 */
[----:B------:R0:W-:Y:S04]  /*b09a0*/  STL [R1+0x208], R4 ;  /* 0x0002080401007387 */ /* 0x0001e80000100800 */
[----:B------:R-:W2:Y:S04]  /*b09b0*/  LDL.LU R11, [R1+0x8cc] ;  /* 0x0008cc00010b7983 */ /* 0x000ea80000300800 */
[----:B------:R-:W2:Y:S01]  /*b09c0*/  LDL.LU R15, [R1+0x8b0] ;  /* 0x0008b000010f7983 */ /* 0x000ea20000300800 */
[----:B0-----:R-:W-:-:S03]  /*b09d0*/  IADD3 R4, P3, R19, R0, RZ ;  /* 0x0000000013047210 */ /* 0x001fc60007f7e0ff */
[----:B------:R-:W2:Y:S02]  /*b09e0*/  LDL.LU R18, [R1+0x8b4] ;  /* 0x0008b40001127983 */ /* 0x000ea40000300800 */
[----:B------:R-:W-:-:S05]  /*b09f0*/  IMAD.X R5, R14, 0x1, R2, P3 ;  /* 0x000000010e057824 */ /* 0x000fca00018e0602 */
[----:B------:R0:W-:Y:S04]  /*b0a00*/  STL.64 [R1+0x988], R4 ;  /* 0x0009880401007387 */ /* 0x0001e80000100a00 */
[----:B0-----:R-:W4:Y:S01]  /*b0a10*/  LDL.LU.64 R4, [R1+0x3470] ;  /* 0x0034700001047983 */ /* 0x001f220000300a00 */
[----:B------:R-:W-:Y:S02]  /*b0a20*/  F2FP.SATFINITE.E4M3.F32.PACK_AB_MERGE_C R25, R25, R28, RZ ;  /* 0x0000001c1919723e */ /* 0x000fe400048070ff */
[----:B------:R-:W-:Y:S02]  /*b0a30*/  F2FP.SATFINITE.E4M3.F32.PACK_AB_MERGE_C R12, R17, R12, RZ ;  /* 0x0000000c110c723e */ /* 0x000fe400048070ff */
[----:B---3--:R-:W-:Y:S02]  /*b0a40*/  F2FP.SATFINITE.E4M3.F32.PACK_AB_MERGE_C R7, R7, R6, RZ ;  /* 0x000000060707723e */ /* 0x008fe400048070ff */
[----:B------:R-:W-:-:S03]  /*b0a50*/  IADD3 R6, P3, R19, R3, RZ ;  /* 0x0000000313067210 */ /* 0x000fc60007f7e0ff */
[----:B------:R4:W-:Y:S04]  /*b0a60*/  STL [R1+0x340], R7 ;  /* 0x0003400701007387 */ /* 0x0009e80000100800 */
[----:B------:R-:W-:Y:S01]  /*b0a70*/  STL [R1+0x18c], R25 ;  /* 0x00018c1901007387 */ /* 0x000fe20000100800 */
[----:B----4-:R-:W-:-:S05]  /*b0a80*/  IMAD.X R7, R14, 0x1, R4, P3 ;  /* 0x000000010e077824 */ /* 0x010fca00018e0604 */
[----:B------:R0:W-:Y:S04]  /*b0a90*/  STL.64 [R1+0x980], R6 ;  /* 0x0009800601007387 */ /* 0x0001e80000100a00 */
[----:B0-----:R-:W3:Y:S04]  /*b0aa0*/  LDL.LU.64 R6, [R1+0x3468] ;  /* 0x0034680001067983 */ /* 0x001ee80000300a00 */
[----:B------:R-:W4:Y:S04]  /*b0ab0*/  LDL.LU R28, [R1+0x8b8] ;  /* 0x0008b800011c7983 */ /* 0x000f280000300800 */
[----:B------:R-:W4:Y:S04]  /*b0ac0*/  LDL.LU R25, [R1+0x8bc] ;  /* 0x0008bc0001197983 */ /* 0x000f280000300800 */
[----:B------:R0:W-:Y:S04]  /*b0ad0*/  STL [R1+0xdfc], R12 ;  /* 0x000dfc0c01007387 */ /* 0x0001e80000100800 */
[----:B0-----:R-:W4:Y:S04]  /*b0ae0*/  LDL.LU R12, [R1+0x8a0] ;  /* 0x0008a000010c7983 */ /* 0x001f280000300800 */
[----:B------:R-:W2:Y:S04]  /*b0af0*/  LDL.LU R17, [R1+0x8a4] ;  /* 0x0008a40001117983 */ /* 0x000ea80000300800 */
[----:B--2---:R0:W-:Y:S04]  /*b0b00*/  STL [R1+0x3460], R17 ;  /* 0x0034601101007387 */ /* 0x0041e80000100800 */
[----:B0-----:R-:W2:Y:S02]  /*b0b10*/  LDL.LU R17, [R1+0x1450] ;  /* 0x0014500001117983 */ /* 0x001ea40000300800 */
[----:B--2---:R-:W-:-:S02]  /*b0b20*/  F2FP.SATFINITE.E4M3.F32.PACK_AB_MERGE_C R17, R16, R17, RZ ;  /* 0x000000111011723e */ /* 0x004fc400048070ff */
[----:B------:R-:W-:-:S03]  /*b0b30*/  IADD3 R16, P3, R19, R5, RZ ;  /* 0x0000000513107210 */ /* 0x000fc60007f7e0ff */
[----:B------:R3:W-:Y:S02]  /*b0b40*/  STL [R1+0xa0], R17 ;  /* 0x0000a01101007387 */ /* 0x0007e40000100800 */
[----:B---3--:R-:W-:-:S05]  /*b0b50*/  IMAD.X R17, R14, 0x1, R7, P3 ;  /* 0x000000010e117824 */ /* 0x008fca00018e0607 */
[----:B------:R0:W-:Y:S02]  /*b0b60*/  STL.64 [R1+0x978], R16 ;  /* 0x0009781001007387 */ /* 0x0001e40000100a00 */
[----:B0-----:R-:W-:-:S05]  /*b0b70*/  IADD3 R16, P3, R19, R6, RZ ;  /* 0x0000000613107210 */ /* 0x001fca0007f7e0ff */
[----:B------:R-:W-:Y:S01]  /*b0b80*/  IMAD.X R17, R14, 0x1, R8, P3 ;  /* 0x000000010e117824 */ /* 0x000fe200018e0608 */
[----:B------:R-:W-:-:S04]  /*b0b90*/  F2FP.SATFINITE.E4M3.F32.PACK_AB_MERGE_C R14, R24, R23, RZ ;  /* 0x00000017180e723e */ /* 0x000fc800048070ff */
[----:B------:R0:W-:Y:S04]  /*b0ba0*/  STL.64 [R1+0x970], R16 ;  /* 0x0009701001007387 */ /* 0x0001e80000100a00 */
[----:B------:R-:W2:Y:S01]  /*b0bb0*/  LDL.LU R19, [R1+0x1b8] ;  /* 0x0001b80001137983 */ /* 0x000ea20000300800 */
[----:B0-----:R-:W-:-:S05]  /*b0bc0*/  F2FP.SATFINITE.E4M3.F32.PACK_AB_MERGE_C R16, R29, R27, RZ ;  /* 0x0000001b1d10723e */ /* 0x001fca00048070ff */
[----:B------:R0:W-:Y:S04]  /*b0bd0*/  STL [R1+0xb4], R16 ;  /* 0x0000b41001007387 */ /* 0x0001e80000100800 */
[----:B------:R1:W-:Y:S01]  /*b0be0*/  STL [R1+0xe20], R14 ;  /* 0x000e200e01007387 */ /* 0x0003e20000100800 */
[----:B------:R-:W-:Y:S02]  /*b0bf0*/  F2FP.SATFINITE.E4M3.F32.PACK_AB_MERGE_C R29, R22, R13, RZ ;  /* 0x0000000d161d723e */ /* 0x000fe400048070ff */
[----:B0-----:R-:W-:Y:S02]  /*b0c00*/  IADD3 R16, P3, R26, R0, RZ ;  /* 0x000000001a107210 */ /* 0x001fe40007f7e0ff */
[----:B-1----:R-:W-:Y:S02]  /*b0c10*/  SHF.R.S32.HI R14, RZ, 0x1f, R26 ;  /* 0x0000001fff0e7819 */ /* 0x002fe4000001141a */
[----:B------:R-:W-:-:S03]  /*b0c20*/  F2FP.SATFINITE.E4M3.F32.PACK_AB_MERGE_C R23, R11, R9, RZ ;  /* 0x000000090b17723e */ /* 0x000fc600048070ff */
[----:B------:R-:W-:Y:S01]  /*b0c30*/  IMAD.X R17, R14, 0x1, R2, P3 ;  /* 0x000000010e117824 */ /* 0x000fe200018e0602 */
[----:B------:R-:W-:Y:S01]  /*b0c40*/  F2FP.SATFINITE.E4M3.F32.PACK_AB_MERGE_C R9, R18, R15, RZ ;  /* 0x0000000f1209723e */ /* 0x000fe200048070ff */
[----:B------:R-:W-:Y:S04]  /*b0c50*/  STL [R1+0x32b8], R29 ;  /* 0x0032b81d01007387 */ /* 0x000fe80000100800 */
[----:B------:R-:W-:Y:S04]  /*b0c60*/  STL [R1+0x32c4], R23 ;  /* 0x0032c41701007387 */ /* 0x000fe80000100800 */
[----:B------:R-:W-:Y:S04]  /*b0c70*/  STL.64 [R1+0x968], R16 ;  /* 0x0009681001007387 */ /* 0x000fe80000100a00 */
[----:B------:R-:W3:Y:S04]  /*b0c80*/  LDL.LU R13, [R1+0x8a8] ;  /* 0x0008a800010d7983 */ /* 0x000ee80000300800 */
[----:B------:R0:W-:Y:S04]  /*b0c90*/  STL [R1+0x67c], R9 ;  /* 0x00067c0901007387 */ /* 0x0001e80000100800 */
[----:B------:R-:W3:Y:S04]  /*b0ca0*/  LDL.LU R22, [R1+0x8ac] ;  /* 0x0008ac0001167983 */ /* 0x000ee80000300800 */
[----:B------:R-:W2:Y:S04]  /*b0cb0*/  LDL.LU R24, [R1+0x890] ;  /* 0x0008900001187983 */ /* 0x000ea80000300800 */
[----:B0-----:R-:W2:Y:S04]  /*b0cc0*/  LDL.LU R9, [R1+0x894] ;  /* 0x0008940001097983 */ /* 0x001ea80000300800 */
[----:B------:R-:W2:Y:S04]  /*b0cd0*/  LDL.LU R11, [R1+0x898] ;  /* 0x00089800010b7983 */ /* 0x000ea80000300800 */
[----:B------:R-:W2:Y:S04]  /*b0ce0*/  LDL.LU R15, [R1+0x89c] ;  /* 0x00089c00010f7983 */ /* 0x000ea80000300800 */
[----:B------:R-:W4:Y:S01]  /*b0cf0*/  LDL.LU R18, [R1+0x1bc] ;  /* 0x0001bc0001127983 */ /* 0x000f220000300800 */
[----:B------:R-:W-:-:S05]  /*b0d00*/  IADD3 R16, P3, R26, R3, RZ ;  /* 0x000000031a107210 */ /* 0x000fca0007f7e0ff */
[----:B------:R-:W-:Y:S01]  /*b0d10*/  IMAD.X R17, R14, 0x1, R4, P3 ;  /* 0x000000010e117824 */ /* 0x000fe200018e0604 */
[----:B----4-:R-:W-:Y:S04]  /*b0d20*/  STL [R1+0x344c], R18 ;  /* 0x00344c1201007387 */ /* 0x010fe80000100800 */
[----:B------:R0:W-:Y:S04]  /*b0d30*/  STL.64 [R1+0x960], R16 ;  /* 0x0009601001007387 */ /* 0x0001e80000100a00 */
[----:B0-----:R-:W4:Y:S01]  /*b0d40*/  LDL.LU R17, [R1+0x3460] ;  /* 0x0034600001117983 */ /* 0x001f220000300800 */
[----:B------:R-:W-:-:S05]  /*b0d50*/  F2FP.SATFINITE.E4M3.F32.PACK_AB_MERGE_C R16, R25, R28, RZ ;  /* 0x0000001c1910723e */ /* 0x000fca00048070ff */
[----:B------:R-:W-:Y:S01]  /*b0d60*/  STL [R1+0x678], R16 ;  /* 0x0006781001007387 */ /* 0x000fe20000100800 */
[----:B----4-:R-:W-:-:S05]  /*b0d70*/  F2FP.SATFINITE.E4M3.F32.PACK_AB_MERGE_C R12, R17, R12, RZ ;  /* 0x0000000c110c723e */ /* 0x010fca00048070ff */
[----:B------:R0:W-:Y:S04]  /*b0d80*/  STL [R1+0x344], R12 ;  /* 0x0003440c01007387 */ /* 0x0001e80000100800 */
[----:B0-----:R-:W4:Y:S04]  /*b0d90*/  LDL.LU R12, [R1+0x888] ;  /* 0x00088800010c7983 */ /* 0x001f280000300800 */
[----:B------:R-:W3:Y:S04]  /*b0da0*/  LDL.LU R17, [R1+0x88c] ;  /* 0x00088c0001117983 */ /* 0x000ee80000300800 */
[----:B------:R-:W4:Y:S04]  /*b0db0*/  LDL.LU R18, [R1+0x1440] ;  /* 0x0014400001127983 */ /* 0x000f280000300800 */
[----:B------:R-:W4:Y:S04]  /*b0dc0*/  LDL.LU R23, [R1+0x1444] ;  /* 0x0014440001177983 */ /* 0x000f280000300800 */
[----:B------:R-:W4:Y:S04]  /*b0dd0*/  LDL.LU R29, [R1+0x1448] ;  /* 0x00144800011d7983 */ /* 0x000f280000300800 */
[----:B------:R-:W2:Y:S04]  /*b0de0*/  LDL.LU R16, [R1+0x144c] ;  /* 0x00144c0001107983 */ /* 0x000ea80000300800 */
[----:B--2---:R0:W-:Y:S04]  /*b0df0*/  STL [R1+0x3454], R16 ;  /* 0x0034541001007387 */ /* 0x0041e80000100800 */
[----:B0-----:R-:W3:Y:S04]  /*b0e00*/  LDL.LU R16, [R1+0x884] ;  /* 0x0008840001107983 */ /* 0x001ee80000300800 */
[----:B---3--:R0:W-:Y:S02]  /*b0e10*/  STL.64 [R1+0x3458], R16 ;  /* 0x0034581001007387 */ /* 0x0081e40000100a00 */
[----:B0-----:R-:W-:-:S05]  /*b0e20*/  IMAD.MOV.U32 R17, RZ, RZ, R26 ;  /* 0x000000ffff117224 */ /* 0x001fca00078e001a */
[----:B------:R-:W-:-:S05]  /*b0e30*/  IADD3 R26, P3, R17, R5, RZ ;  /* 0x00000005111a7210 */ /* 0x000fca0007f7e0ff */
[----:B------:R-:W-:-:S05]  /*b0e40*/  IMAD.X R27, R14, 0x1, R7, P3 ;  /* 0x000000010e1b7824 */ /* 0x000fca00018e0607 */
[----:B------:R0:W-:Y:S04]  /*b0e50*/  STL.64 [R1+0x948], R26 ;  /* 0x0009481a01007387 */ /* 0x0001e80000100a00 */
[----:B0-----:R-:W2:Y:S04]  /*b0e60*/  LDL.LU R27, [R1+0x1430] ;  /* 0x00143000011b7983 */ /* 0x001ea80000300800 */
[----:B------:R-:W3:Y:S01]  /*b0e70*/  LDL.LU R28, [R1+0x1434] ;  /* 0x00143400011c7983 */ /* 0x000ee20000300800 */
[----:B------:R-:W-:-:S05]  /*b0e80*/  IADD3 R16, P3, R17, R6, RZ ;  /* 0x0000000611107210 */ /* 0x000fca0007f7e0ff */
[----:B------:R-:W-:Y:S01]  /*b0e90*/  IMAD.X R17, R14, 0x1, R8, P3 ;  /* 0x000000010e117824 */ /* 0x000fe200018e0608 */
[----:B------:R-:W-:Y:S01]  /*b0ea0*/  F2FP.SATFINITE.E4M3.F32.PACK_AB_MERGE_C R14, R22, R13, RZ ;  /* 0x0000000d160e723e */ /* 0x000fe200048070ff */
[----:B---3--:R0:W-:Y:S04]  /*b0eb0*/  STL [R1+0x3450], R28 ;  /* 0x0034501c01007387 */ /* 0x0081e80000100800 */
[----:B0-----:R-:W3:Y:S04]  /*b0ec0*/  LDL.LU R28, [R1+0x880] ;  /* 0x00088000011c7983 */ /* 0x001ee80000300800 */
[----:B------:R-:W2:Y:S04]  /*b0ed0*/  LDL.LU R25, [R1+0x1438] ;  /* 0x0014380001197983 */ /* 0x000ea80000300800 */
[----:B------:R-:W2:Y:S04]  /*b0ee0*/  LDL.LU R26, [R1+0x143c] ;  /* 0x00143c00011a7983 */ /* 0x000ea80000300800 */
[----:B------:R-:W2:Y:S04]  /*b0ef0*/  LDL.LU R13, [R1+0x7e0] ;  /* 0x0007e000010d7983 */ /* 0x000ea80000300800 */
[----:B------:R-:W2:Y:S04]  /*b0f00*/  LDL.LU R22, [R1+0x7e4] ;  /* 0x0007e40001167983 */ /* 0x000ea80000300800 */
[----:B------:R-:W-:Y:S04]  /*b0f10*/  STL.64 [R1+0x940], R16 ;  /* 0x0009401001007387 */ /* 0x000fe80000100a00 */
[----:B------:R0:W-:Y:S02]  /*b0f20*/  STL [R1+0x348], R14 ;  /* 0x0003480e01007387 */ /* 0x0001e40000100800 */
[----:B0-----:R-:W-:-:S02]  /*b0f30*/  F2FP.SATFINITE.E4M3.F32.PACK_AB_MERGE_C R14, R9, R24, RZ ;  /* 0x00000018090e723e */ /* 0x001fc400048070ff */
[----:B------:R-:W-:Y:S02]  /*b0f40*/  IADD3 R16, P3, R19, R0, RZ ;  /* 0x0000000013107210 */ /* 0x000fe40007f7e0ff */
[----:B------:R-:W-:Y:S01]  /*b0f50*/  F2FP.SATFINITE.E4M3.F32.PACK_AB_MERGE_C R9, R15, R11, RZ ;  /* 0x0000000b0f09723e */ /* 0x000fe200048070ff */
[----:B------:R0:W-:Y:S04]  /*b0f60*/  STL [R1+0x190], R14 ;  /* 0x0001900e01007387 */ /* 0x0001e80000100800 */
[----:B------:R-:W2:Y:S04]  /*b0f70*/  LDL.LU R24, [R1+0x7e8] ;  /* 0x0007e80001187983 */ /* 0x000ea80000300800 */
[----:B------:R1:W-:Y:S01]  /*b0f80*/  STL [R1+0x19c], R9 ;  /* 0x00019c0901007387 */ /* 0x0003e20000100800 */
[----:B0-----:R-:W-:-:S03]  /*b0f90*/  SHF.R.S32.HI R14, RZ, 0x1f, R19 ;  /* 0x0000001fff0e7819 */ /* 0x001fc60000011413 */
[----:B-1----:R-:W2:Y:S04]  /*b0fa0*/  LDL.LU R9, [R1+0x7ec] ;  /* 0x0007ec0001097983 */ /* 0x002ea80000300800 */
[----:B------:R-:W2:Y:S01]  /*b0fb0*/  LDL.LU R11, [R1+0x7d0] ;  /* 0x0007d000010b7983 */ /* 0x000ea20000300800 */
[----:B------:R-:W-:-:S03]  /*b0fc0*/  IMAD.X R17, R14, 0x1, R2, P3 ;  /* 0x000000010e117824 */ /* 0x000fc600018e0602 */
[----:B------:R-:W2:Y:S04]  /*b0fd0*/  LDL.LU R15, [R1+0x7d4] ;  /* 0x0007d400010f7983 */ /* 0x000ea80000300800 */
[----:B------:R0:W-:Y:S04]  /*b0fe0*/  STL.64 [R1+0x938], R16 ;  /* 0x0009381001007387 */ /* 0x0001e80000100a00 */
[----:B0-----:R-:W3:Y:S02]  /*b0ff0*/  LDL.LU.64 R16, [R1+0x3458] ;  /* 0x0034580001107983 */ /* 0x001ee40000300a00 */
[----:B---3--:R-:W-:-:S02]  /*b1000*/  F2FP.SATFINITE.E4M3.F32.PACK_AB_MERGE_C R28, R16, R28, RZ ;  /* 0x0000001c101c723e */ /* 0x008fc400048070ff */
[----:B------:R-:W-:Y:S02]  /*b1010*/  IADD3 R16, P3, R19, R3, RZ ;  /* 0x0000000313107210 */ /* 0x000fe40007f7e0ff */
[----:B----4-:R-:W-:-:S03]  /*b1020*/  F2FP.SATFINITE.E4M3.F32.PACK_AB_MERGE_C R12, R17, R12, RZ ;  /* 0x0000000c110c723e */ /* 0x010fc600048070ff */
[----:B------:R-:W-:Y:S01]  /*b1030*/  IMAD.X R17, R14, 0x1, R4, P3 ;  /* 0x000000010e117824 */ /* 0x000fe200018e0604 */
[----:B------:R-:W-:Y:S04]  /*b1040*/  STL [R1+0x154], R28 ;  /* 0x0001541c01007387 */ /* 0x000fe80000100800 */
[----:B------:R-:W-:Y:S04]  /*b1050*/  STL [R1+0x14c], R12 ;  /* 0x00014c0c01007387 */ /* 0x000fe80000100800 */
[----:B------:R0:W-:Y:S04]  /*b1060*/  STL.64 [R1+0x930], R16 ;  /* 0x0009301001007387 */ /* 0x0001e80000100a00 */
[----:B0-----:R-:W3:Y:S01]  /*b1070*/  LDL.LU R16, [R1+0x3454] ;  /* 0x0034540001107983 */ /* 0x001ee20000300800 */
[----:B------:R-:W-:-:S02]  /*b1080*/  IADD3 R28, P3, R19, R5, RZ ;  /* 0x00000005131c7210 */ /* 0x000fc40007f7e0ff */
[----:B------:R-:W-:Y:S01]  /*b1090*/  F2FP.SATFINITE.E4M3.F32.PACK_AB_MERGE_C R18, R23, R18, RZ ;  /* 0x000000121712723e */ /* 0x000fe200048070ff */
[----:B------:R-:W4:Y:S04]  /*b10a0*/  LDL.LU R12, [R1+0x7d8] ;  /* 0x0007d800010c7983 */ /* 0x000f280000300800 */
[----:B------:R-:W4:Y:S04]  /*b10b0*/  LDL.LU R17, [R1+0x7dc] ;  /* 0x0007dc0001117983 */ /* 0x000f280000300800 */
[----:B------:R-:W-:Y:S01]  /*b10c0*/  STL [R1+0x9c], R18 ;  /* 0x00009c1201007387 */ /* 0x000fe20000100800 */
[----:B---3--:R-:W-:Y:S01]  /*b10d0*/  F2FP.SATFINITE.E4M3.F32.PACK_AB_MERGE_C R16, R16, R29, RZ ;  /* 0x0000001d1010723e */ /* 0x008fe200048070ff */
[----:B------:R-:W-:-:S04]  /*b10e0*/  IMAD.X R29, R14, 0x1, R7, P3 ;  /* 0x000000010e1d7824 */ /* 0x000fc800018e0607 */
[----:B------:R-:W-:Y:S04]  /*b10f0*/  STL [R1+0xa8], R16 ;  /* 0x0000a81001007387 */ /* 0x000fe80000100800 */
[----:B------:R0:W-:Y:S04]  /*b1100*/  STL.64 [R1+0x928], R28 ;  /* 0x0009281c01007387 */ /* 0x0001e80000100a00 */
[----:B0-----:R-:W3:Y:S01]  /*b1110*/  LDL.LU R28, [R1+0x3450] ;  /* 0x00345000011c7983 */ /* 0x001ee20000300800 */
[----:B------:R-:W-:-:S05]  /*b1120*/  IADD3 R18, P3, R19, R6, RZ ;  /* 0x0000000613127210 */ /* 0x000fca0007f7e0ff */
[----:B------:R-:W-:Y:S01]  /*b1130*/  IMAD.X R19, R14, 0x1, R8, P3 ;  /* 0x000000010e137824 */ /* 0x000fe200018e0608 */
[----:B--2---:R-:W-:-:S04]  /*b1140*/  F2FP.SATFINITE.E4M3.F32.PACK_AB_MERGE_C R14, R26, R25, RZ ;  /* 0x000000191a0e723e */ /* 0x004fc800048070ff */
[----:B------:R0:W-:Y:S04]  /*b1150*/  STL.64 [R1+0x920], R18 ;  /* 0x0009201201007387 */ /* 0x0001e80000100a00 */
[----:B0-----:R-:W2:Y:S01]  /*b1160*/  LDL.LU R18, [R1+0x344c] ;  /* 0x00344c0001127983 */ /* 0x001ea20000300800 */
[----:B---3--:R-:W-:-:S03]  /*b1170*/  F2FP.SATFINITE.E4M3.F32.PACK_AB_MERGE_C R16, R28, R27, RZ ;  /* 0x0000001b1c10723e */ /* 0x008fc600048070ff */
[----:B------:R-:W3:Y:S04]  /*b1180*/  LDL.LU R27, [R1+0x7c0] ;  /* 0x0007c000011b7983 */ /* 0x000ee80000300800 */
[----:B------:R-:W-:Y:S04]  /*b1190*/  STL [R1+0x94], R16 ;  /* 0x0000941001007387 */ /* 0x000fe80000100800 */
[----:B------:R-:W3:Y:S04]  /*b11a0*/  LDL.LU R26, [R1+0x7c4] ;  /* 0x0007c400011a7983 */ /* 0x000ee80000300800 */
[----:B------:R0:W-:Y:S04]  /*b11b0*/  STL [R1+0x4c], R14 ;  /* 0x00004c0e01007387 */ /* 0x0001e80000100800 */
[----:B0-----:R-:W4:Y:S01]  /*b11c0*/  LDL.LU R14, [R1+0x1c0] ;  /* 0x0001c000010e7983 */ /* 0x001f220000300800 */
[----:B------:R-:W-:-:S02]  /*b11d0*/  F2FP.SATFINITE.E4M3.F32.PACK_AB_MERGE_C R22, R22, R13, RZ ;  /* 0x0000000d1616723e */ /* 0x000fc400048070ff */
[----:B------:R-:W-:Y:S02]  /*b11e0*/  F2FP.SATFINITE.E4M3.F32.PACK_AB_MERGE_C R9, R9, R24, RZ ;  /* 0x000000180909723e */ /* 0x000fe400048070ff */
[----:B--2---:R-:W-:Y:S02]  /*b11f0*/  SHF.R.S32.HI R13, RZ, 0x1f, R18 ;  /* 0x0000001fff0d7819 */ /* 0x004fe40000011412 */
[----:B------:R-:W-:-:S05]  /*b1200*/  IADD3 R28, P3, R18, R0, RZ ;  /* 0x00000000121c7210 */ /* 0x000fca0007f7e0ff */
[----:B------:R-:W-:Y:S01]  /*b1210*/  IMAD.X R29, R13, 0x1, R2, P3 ;  /* 0x000000010d1d7824 */ /* 0x000fe200018e0602 */
[----:B----4-:R-:W-:Y:S04]  /*b1220*/  STL [R1+0x3448], R14 ;  /* 0x0034480e01007387 */ /* 0x010fe80000100800 */
[----:B------:R-:W-:Y:S04]  /*b1230*/  STL [R1+0x32b4], R22 ;  /* 0x0032b41601007387 */ /* 0x000fe80000100800 */
[----:B------:R0:W-:Y:S04]  /*b1240*/  STL [R1+0x3188], R9 ;  /* 0x0031880901007387 */ /* 0x0001e80000100800 */
[----:B------:R-:W-:Y:S01]  /*b1250*/  STL.64 [R1+0x918], R28 ;  /* 0x0009181c01007387 */ /* 0x000fe20000100a00 */
[----:B0-----:R-:W-:-:S05]  /*b1260*/  F2FP.SATFINITE.E4M3.F32.PACK_AB_MERGE_C R9, R15, R11, RZ ;  /* 0x0000000b0f09723e */ /* 0x001fca00048070ff */
[----:B------:R-:W-:Y:S04]  /*b1270*/  STL [R1+0x34c], R9 ;  /* 0x00034c0901007387 */ /* 0x000fe80000100800 */
[----:B------:R-:W2:Y:S04]  /*b1280*/  LDL.LU R14, [R1+0x7c8] ;  /* 0x0007c800010e7983 */ /* 0x000ea80000300800 */
[----:B------:R-:W4:Y:S04]  /*b1290*/  LDL.LU R11, [R1+0x7b8] ;  /* 0x0007b800010b7983 */ /* 0x000f280000300800 */
[----:B------:R-:W4:Y:S04]  /*b12a0*/  LDL.LU R15, [R1+0x7bc] ;  /* 0x0007bc00010f7983 */ /* 0x000f280000300800 */
[----:B------:R-:W3:Y:S01]  /*b12b0*/  LDL.LU R24, [R1+0x1c4] ;  /* 0x0001c40001187983 */ /* 0x000ee20000300800 */
[----:B------:R-:W-:-:S05]  /*b12c0*/  IADD3 R22, P3, R18, R3, RZ ;  /* 0x0000000312167210 */ /* 0x000fca0007f7e0ff */
[----:B------:R-:W-:Y:S01]  /*b12d0*/  IMAD.X R23, R13, 0x1, R4, P3 ;  /* 0x000000010d177824 */ /* 0x000fe200018e0604 */
[----:B---3--:R0:W-:Y:S04]  /*b12e0*/  STL [R1+0x343c], R24 ;  /* 0x00343c1801007387 */ /* 0x0081e80000100800 */
[----:B0-----:R-:W3:Y:S04]  /*b12f0*/  LDL.LU R24, [R1+0x7a0] ;  /* 0x0007a00001187983 */ /* 0x001ee80000300800 */
[----:B------:R0:W-:Y:S04]  /*b1300*/  STL.64 [R1+0x910], R22 ;  /* 0x0009101601007387 */ /* 0x0001e80000100a00 */
[----:B0-----:R-:W2:Y:S04]  /*b1310*/  LDL.LU R22, [R1+0x7a4] ;  /* 0x0007a40001167983 */ /* 0x001ea80000300800 */
[----:B------:R-:W2:Y:S01]  /*b1320*/  LDL.LU R23, [R1+0x7a8] ;  /* 0x0007a80001177983 */ /* 0x000ea20000300800 */
[----:B------:R-:W-:-:S03]  /*b1330*/  F2FP.SATFINITE.E4M3.F32.PACK_AB_MERGE_C R9, R17, R12, RZ ;  /* 0x0000000c1109723e */ /* 0x000fc600048070ff */
[----:B--2---:R0:W-:Y:S04]  /*b1340*/  STL.64 [R1+0x3440], R22 ;  /* 0x0034401601007387 */ /* 0x0041e80000100a00 */
[----:B0-----:R-:W2:Y:S04]  /*b1350*/  LDL.LU R22, [R1+0x7b0] ;  /* 0x0007b00001167983 */ /* 0x001ea80000300800 */
[----:B------:R-:W2:Y:S04]  /*b1360*/  LDL.LU R23, [R1+0x7b4] ;  /* 0x0007b40001177983 */ /* 0x000ea80000300800 */
[----:B------:R-:W3:Y:S04]  /*b1370*/  LDL.LU R29, [R1+0x7ac] ;  /* 0x0007ac00011d7983 */ /* 0x000ee80000300800 */
[----:B------:R-:W3:Y:S04]  /*b1380*/  LDL.LU R28, [R1+0x1420] ;  /* 0x00142000011c7983 */ /* 0x000ee80000300800 */
[----:B------:R-:W3:Y:S04]  /*b1390*/  LDL.LU R25, [R1+0x1424] ;  /* 0x0014240001197983 */ /* 0x000ee80000300800 */
[----:B------:R-:W3:Y:S04]  /*b13a0*/  LDL.LU R12, [R1+0x1428] ;  /* 0x00142800010c7983 */ /* 0x000ee80000300800 */
[----:B------:R-:W3:Y:S04]  /*b13b0*/  LDL.LU R17, [R1+0x142c] ;  /* 0x00142c0001117983 */ /* 0x000ee80000300800 */
[----:B------:R0:W-:Y:S02]  /*b13c0*/  STL [R1+0x32c8], R9 ;  /* 0x0032c80901007387 */ /* 0x0001e40000100800 */
[----:B0-----:R-:W-:-:S05]  /*b13d0*/  F2FP.SATFINITE.E4M3.F32.PACK_AB_MERGE_C R9, R26, R27, RZ ;  /* 0x0000001b1a09723e */ /* 0x001fca00048070ff */
[----:B------:R0:W-:Y:S04]  /*b13e0*/  STL [R1+0x32dc], R9 ;  /* 0x0032dc0901007387 */ /* 0x0001e80000100800 */
[----:B0-----:R-:W4:Y:S01]  /*b13f0*/  LDL.LU R9, [R1+0x7cc] ;  /* 0x0007cc0001097983 */ /* 0x001f220000300800 */
[----:B------:R-:W-:-:S05]  /*b1400*/  IADD3 R26, P3, R18, R5, RZ ;  /* 0x00000005121a7210 */ /* 0x000fca0007f7e0ff */
[----:B------:R-:W-:Y:S01]  /*b1410*/  IMAD.X R27, R13, 0x1, R7, P3 ;  /* 0x000000010d1b7824 */ /* 0x000fe200018e0607 */
[----:B------:R-:W-:-:S05]  /*b1420*/  IADD3 R18, P3, R18, R6, RZ ;  /* 0x0000000612127210 */ /* 0x000fca0007f7e0ff */
[----:B------:R-:W-:Y:S01]  /*b1430*/  IMAD.X R19, R13, 0x1, R8, P3 ;  /* 0x000000010d137824 */ /* 0x000fe200018e0608 */
[----:B------:R0:W-:Y:S04]  /*b1440*/  STL.64 [R1+0x8f8], R26 ;  /* 0x0008f81a01007387 */ /* 0x0001e80000100a00 */
[----:B0-----:R-:W3:Y:S04]  /*b1450*/  LDL.LU R26, [R1+0x1410] ;  /* 0x00141000011a7983 */ /* 0x001ee80000300800 */
[----:B------:R0:W-:Y:S04]  /*b1460*/  STL.64 [R1+0x8f0], R18 ;  /* 0x0008f01201007387 */ /* 0x0001e80000100a00 */
[----:B0-----:R-:W3:Y:S04]  /*b1470*/  LDL.LU R18, [R1+0x1414] ;  /* 0x0014140001127983 */ /* 0x001ee80000300800 */
[----:B------:R-:W3:Y:S04]  /*b1480*/  LDL.LU R16, [R1+0x1418] ;  /* 0x0014180001107983 */ /* 0x000ee80000300800 */
[----:B------:R-:W3:Y:S04]  /*b1490*/  LDL.LU R19, [R1+0x141c] ;  /* 0x00141c0001137983 */ /* 0x000ee80000300800 */
[----:B------:R-:W3:Y:S04]  /*b14a0*/  LDL.LU R27, [R1+0x720] ;  /* 0x00072000011b7983 */ /* 0x000ee80000300800 */
[----:B------:R-:W3:Y:S01]  /*b14b0*/  LDL.LU R13, [R1+0x724] ;  /* 0x00072400010d7983 */ /* 0x000ee20000300800 */
[----:B----4-:R-:W-:-:S03]  /*b14c0*/  F2FP.SATFINITE.E4M3.F32.PACK_AB_MERGE_C R9, R9, R14, RZ ;  /* 0x0000000e0909723e */ /* 0x010fc600048070ff */
[----:B------:R-:W4:Y:S01]  /*b14d0*/  LDL.LU R14, [R1+0x3448] ;  /* 0x00344800010e7983 */ /* 0x000f220000300800 */
[----:B--2---:R-:W-:-:S03]  /*b14e0*/  F2FP.SATFINITE.E4M3.F32.PACK_AB_MERGE_C R22, R23, R22, RZ ;  /* 0x000000161716723e */ /* 0x004fc600048070ff */
[----:B------:R0:W-:Y:S04]  /*b14f0*/  STL [R1+0x32e4], R9 ;  /* 0x0032e40901007387 */ /* 0x0001e80000100800 */
[----:B------:R-:W-:Y:S01]  /*b1500*/  STL [R1+0x15c], R22 ;  /* 0x00015c1601007387 */ /* 0x000fe20000100800 */
[----:B0-----:R-:W-:-:S03]  /*b1510*/  F2FP.SATFINITE.E4M3.F32.PACK_AB_MERGE_C R9, R15, R11, RZ ;  /* 0x0000000b0f09723e */ /* 0x001fc600048070ff */
[----:B------:R-:W2:Y:S04]  /*b1520*/  LDL.LU R11, [R1+0x728] ;  /* 0x00072800010b7983 */ /* 0x000ea80000300800 */
[----:B------:R4:W-:Y:S04]  /*b1530*/  STL [R1+0xb20], R9 ;  /* 0x000b200901007387 */ /* 0x0009e80000100800 */
[----:B------:R-:W2:Y:S01]  /*b1540*/  LDL.LU R15, [R1+0x72c] ;  /* 0x00072c00010f7983 */ /* 0x000ea20000300800 */
[----:B----4-:R-:W-:Y:S02]  /*b1550*/  SHF.R.S32.HI R9, RZ, 0x1f, R14 ;  /* 0x0000001fff097819 */ /* 0x010fe4000001140e */
[----:B------:R-:W-:-:S05]  /*b1560*/  IADD3 R22, P3, R14, R0, RZ ;  /* 0x000000000e167210 */ /* 0x000fca0007f7e0ff */
[----:B------:R-:W-:-:S05]  /*b1570*/  IMAD.X R23, R9, 0x1, R2, P3 ;  /* 0x0000000109177824 */ /* 0x000fca00018e0602 */
[----:B------:R0:W-:Y:S04]  /*b1580*/  STL.64 [R1+0x8e8], R22 ;  /* 0x0008e81601007387 */ /* 0x0001e80000100a00 */
[----:B0-----:R-:W3:Y:S02]  /*b1590*/  LDL.LU.64 R22, [R1+0x3440] ;  /* 0x0034400001167983 */ /* 0x001ee40000300a00 */
[----:B---3--:R-:W-:Y:S02]  /*b15a0*/  F2FP.SATFINITE.E4M3.F32.PACK_AB_MERGE_C R22, R22, R24, RZ ;  /* 0x000000181616723e */ /* 0x008fe400048070ff */
[----:B------:R-:W3:Y:S04]  /*b15b0*/  LDL.LU R24, [R1+0x343c] ;  /* 0x00343c0001187983 */ /* 0x000ee80000300800 */
[----:B------:R0:W-:Y:S01]  /*b15c0*/  STL [R1+0x128], R22 ;  /* 0x0001281601007387 */ /* 0x0001e20000100800 */
[----:B------:R-:W-:-:S02]  /*b15d0*/  F2FP.SATFINITE.E4M3.F32.PACK_AB_MERGE_C R29, R29, R23, RZ ;  /* 0x000000171d1d723e */ /* 0x000fc400048070ff */
[----:B0-----:R-:W-:-:S03]  /*b15e0*/  IADD3 R22, P3, R14, R3, RZ ;  /* 0x000000030e167210 */ /* 0x001fc60007f7e0ff */
[----:B------:R-:W-:Y:S02]  /*b15f0*/  STL [R1+0x138], R29 ;  /* 0x0001381d01007387 */ /* 0x000fe40000100800 */
[----:B------:R-:W-:-:S05]  /*b1600*/  IMAD.X R23, R9, 0x1, R4, P3 ;  /* 0x0000000109177824 */ /* 0x000fca00018e0604 */
[----:B------:R0:W-:Y:S02]  /*b1610*/  STL.64 [R1+0x8e0], R22 ;  /* 0x0008e01601007387 */ /* 0x0001e40000100a00 */
[----:B0-----:R-:W-:Y:S02]  /*b1620*/  F2FP.SATFINITE.E4M3.F32.PACK_AB_MERGE_C R22, R25, R28, RZ ;  /* 0x0000001c1916723e */ /* 0x001fe400048070ff */
[----:B------:R-:W4:Y:S04]  /*b1630*/  LDL.LU R28, [R1+0x710] ;  /* 0x00071000011c7983 */ /* 0x000f280000300800 */
[----:B------:R-:W4:Y:S04]  /*b1640*/  LDL.LU R25, [R1+0x714] ;  /* 0x0007140001197983 */ /* 0x000f280000300800 */
[----:B------:R0:W-:Y:S02]  /*b1650*/  STL [R1+0xa4], R22 ;  /* 0x0000a41601007387 */ /* 0x0001e40000100800 */
[----:B0-----:R-:W-:-:S02]  /*b1660*/  F2FP.SATFINITE.E4M3.F32.PACK_AB_MERGE_C R22, R17, R12, RZ ;  /* 0x0000000c1116723e */ /* 0x001fc400048070ff */
[----:B------:R-:W4:Y:S04]  /*b1670*/  LDL.LU R12, [R1+0x718] ;  /* 0x00071800010c7983 */ /* 0x000f280000300800 */
[----:B------:R-:W4:Y:S04]  /*b1680*/  LDL.LU R17, [R1+0x71c] ;  /* 0x00071c0001117983 */ /* 0x000f280000300800 */
[----:B------:R0:W-:Y:S02]  /*b1690*/  STL [R1+0xfc], R22 ;  /* 0x0000fc1601007387 */ /* 0x0001e40000100800 */
[----:B0-----:R-:W-:-:S05]  /*b16a0*/  IADD3 R22, P3, R14, R5, RZ ;  /* 0x000000050e167210 */ /* 0x001fca0007f7e0ff */
[----:B------:R-:W-:-:S05]  /*b16b0*/  IMAD.X R23, R9, 0x1, R7, P3 ;  /* 0x0000000109177824 */ /* 0x000fca00018e0607 */
[----:B------:R0:W-:Y:S02]  /*b16c0*/  STL.64 [R1+0x8d8], R22 ;  /* 0x0008d81601007387 */ /* 0x0001e40000100a00 */
[----:B0-----:R-:W-:-:S05]  /*b16d0*/  IADD3 R22, P3, R14, R6, RZ ;  /* 0x000000060e167210 */ /* 0x001fca0007f7e0ff */
[----:B------:R-:W-:Y:S01]  /*b16e0*/  IMAD.X R23, R9, 0x1, R8, P3 ;  /* 0x0000000109177824 */ /* 0x000fe200018e0608 */
[----:B------:R-:W-:Y:S02]  /*b16f0*/  F2FP.SATFINITE.E4M3.F32.PACK_AB_MERGE_C R9, R18, R26, RZ ;  /* 0x0000001a1209723e */ /* 0x000fe400048070ff */
[----:B------:R-:W4:Y:S04]  /*b1700*/  LDL.LU R26, [R1+0x700] ;  /* 0x00070000011a7983 */ /* 0x000f280000300800 */
[----:B------:R-:W4:Y:S04]  /*b1710*/  LDL.LU R18, [R1+0x704] ;  /* 0x0007040001127983 */ /* 0x000f280000300800 */
[----:B------:R-:W-:Y:S04]  /*b1720*/  STL.64 [R1+0x8d0], R22 ;  /* 0x0008d01601007387 */ /* 0x000fe80000100a00 */
[----:B------:R0:W-:Y:S02]  /*b1730*/  STL [R1+0x68], R9 ;  /* 0x0000680901007387 */ /* 0x0001e40000100800 */
[----:B0-----:R-:W-:-:S02]  /*b1740*/  F2FP.SATFINITE.E4M3.F32.PACK_AB_MERGE_C R9, R19, R16, RZ ;  /* 0x000000101309723e */ /* 0x001fc400048070ff */
[----:B------:R-:W-:-:S03]  /*b1750*/  F2FP.SATFINITE.E4M3.F32.PACK_AB_MERGE_C R16, R13, R27, RZ ;  /* 0x0000001b0d10723e */ /* 0x000fc600048070ff */
[----:B------:R3:W-:Y:S04]  /*b1760*/  STL [R1+0xdf4], R9 ;  /* 0x000df40901007387 */ /* 0x0007e80000100800 */
[----:B------:R-:W-:Y:S04]  /*b1770*/  STL [R1+0x32cc], R16 ;  /* 0x0032cc1001007387 */ /* 0x000fe80000100800 */
[----:B------:R-:W-:Y:S04]  /*b1780*/  STL [R1+0x3430], R0 ;  /* 0x0034300001007387 */ /* 0x000fe80000100800 */
[----:B------:R0:W-:Y:S01]  /*b1790*/  STL [R1+0x3434], R2 ;  /* 0x0034340201007387 */ /* 0x0001e20000100800 */
[----:B--2---:R-:W-:-:S02]  /*b17a0*/  F2FP.SATFINITE.E4M3.F32.PACK_AB_MERGE_C R15, R15, R11, RZ ;  /* 0x0000000b0f0f723e */ /* 0x004fc400048070ff */
[----:B---3--:R-:W-:Y:S02]  /*b17b0*/  SHF.R.S32.HI R9, RZ, 0x1f, R24 ;  /* 0x0000001fff097819 */ /* 0x008fe40000011418 */
[----:B------:R-:W-:-:S05]  /*b17c0*/  IADD3 R22, P3, R24, R0, RZ ;  /* 0x0000000018167210 */ /* 0x000fca0007f7e0ff */
[----:B------:R-:W-:-:S05]  /*b17d0*/  IMAD.X R23, R9, 0x1, R2, P3 ;  /* 0x0000000109177824 */ /* 0x000fca00018e0602 */
[----:B------:R4:W-:Y:S04]  /*b17e0*/  STL.64 [R1+0x8c8], R22 ;  /* 0x0008c81601007387 */ /* 0x0009e80000100a00 */
[----:B0-----:R-:W2:Y:S04]  /*b17f0*/  LDL.LU R2, [R1+0x708] ;  /* 0x0007080001027983 */ /* 0x001ea80000300800 */
[----:B------:R-:W2:Y:S04]  /*b1800*/  LDL.LU R0, [R1+0x70c] ;  /* 0x00070c0001007983 */ /* 0x000ea80000300800 */
[----:B------:R-:W3:Y:S04]  /*b1810*/  LDL.LU R13, [R1+0x6f8] ;  /* 0x0006f800010d7983 */ /* 0x000ee80000300800 */
[----:B------:R-:W3:Y:S04]  /*b1820*/  LDL.LU R11, [R1+0x6fc] ;  /* 0x0006fc00010b7983 */ /* 0x000ee80000300800 */
[----:B------:R-:W2:Y:S01]  /*b1830*/  LDL.LU R27, [R1+0x1cc] ;  /* 0x0001cc00011b7983 */ /* 0x000ea20000300800 */
[----:B----4-:R-:W-:-:S02]  /*b1840*/  F2FP.SATFINITE.E4M3.F32.PACK_AB_MERGE_C R23, R25, R28, RZ ;  /* 0x0000001c1917723e */ /* 0x010fc400048070ff */
[----:B------:R-:W-:-:S05]  /*b1850*/  IADD3 R28, P3, R24, R3, RZ ;  /* 0x00000003181c7210 */ /* 0x000fca0007f7e0ff */
[----:B------:R-:W-:Y:S01]  /*b1860*/  IMAD.X R29, R9, 0x1, R4, P3 ;  /* 0x00000001091d7824 */ /* 0x000fe200018e0604 */
[----:B------:R-:W-:Y:S02]  /*b1870*/  F2FP.SATFINITE.E4M3.F32.PACK_AB_MERGE_C R14, R17, R12, RZ ;  /* 0x0000000c110e723e */ /* 0x000fe400048070ff */
[----:B------:R-:W-:Y:S02]  /*b1880*/  F2FP.SATFINITE.E4M3.F32.PACK_AB_MERGE_C R18, R18, R26, RZ ;  /* 0x0000001a1212723e */ /* 0x000fe400048070ff */
[C---:B------:R-:W-:Y:S01]  /*b1890*/  IADD3 R26, P3, R24.reuse, R5, RZ ;  /* 0x00000005181a7210 */ /* 0x040fe20007f7e0ff */
[----:B--2---:R-:W-:Y:S04]  /*b18a0*/  STL [R1+0x3438], R27 ;  /* 0x0034381b01007387 */ /* 0x004fe80000100800 */
[----:B------:R0:W-:Y:S04]  /*b18b0*/  STL [R1+0x32d0], R15 ;  /* 0x0032d00f01007387 */ /* 0x0001e80000100800 */
[----:B0-----:R-:W2:Y:S04]  /*b18c0*/  LDL.LU R15, [R1+0x1c8] ;  /* 0x0001c800010f7983 */ /* 0x001ea80000300800 */
[----:B------:R0:W-:Y:S01]  /*b18d0*/  STL [R1+0x32d4], R23 ;  /* 0x0032d41701007387 */ /* 0x0001e20000100800 */
[----:B------:R-:W-:Y:S01]  /*b18e0*/  IMAD.X R27, R9, 0x1, R7, P3 ;  /* 0x00000001091b7824 */ /* 0x000fe200018e0607 */
[----:B------:R-:W-:-:S02]  /*b18f0*/  IADD3 R24, P3, R24, R6, RZ ;  /* 0x0000000618187210 */ /* 0x000fc40007f7e0ff */
[----:B0-----:R-:W4:Y:S04]  /*b1900*/  LDL.LU R23, [R1+0x6e4] ;  /* 0x0006e40001177983 */ /* 0x001f280000300800 */
[----:B------:R-:W4:Y:S04]  /*b1910*/  LDL.LU R12, [R1+0x6e8] ;  /* 0x0006e800010c7983 */ /* 0x000f280000300800 */
[----:B------:R-:W-:Y:S04]  /*b1920*/  STL.64 [R1+0x8c0], R28 ;  /* 0x0008c01c01007387 */ /* 0x000fe80000100a00 */
[----:B------:R-:W4:Y:S04]  /*b1930*/  LDL.LU R17, [R1+0x6ec] ;  /* 0x0006ec0001117983 */ /* 0x000f280000300800 */
[----:B------:R0:W-:Y:S01]  /*b1940*/  STL [R1+0x32d8], R14 ;  /* 0x0032d80e01007387 */ /* 0x0001e20000100800 */
[----:B------:R-:W-:-:S03]  /*b1950*/  IMAD.X R25, R9, 0x1, R8, P3 ;  /* 0x0000000109197824 */ /* 0x000fc600018e0608 */
[----:B0-----:R-:W4:Y:S04]  /*b1960*/  LDL.LU R14, [R1+0x6e0] ;  /* 0x0006e000010e7983 */ /* 0x001f280000300800 */
[----:B------:R-:W4:Y:S04]  /*b1970*/  LDL.LU R16, [R1+0x1400] ;  /* 0x0014000001107983 */ /* 0x000f280000300800 */
[----:B------:R-:W4:Y:S04]  /*b1980*/  LDL.LU R29, [R1+0x1404] ;  /* 0x00140400011d7983 */ /* 0x000f280000300800 */
[----:B------:R0:W-:Y:S04]  /*b1990*/  STL [R1+0x180], R18 ;  /* 0x0001801201007387 */ /* 0x0001e80000100800 */
[----:B------:R-:W4:Y:S04]  /*b19a0*/  LDL.LU R19, [R1+0x1408] ;  /* 0x0014080001137983 */ /* 0x000f280000300800 */
[----:B0-----:R-:W4:Y:S04]  /*b19b0*/  LDL.LU R18, [R1+0x140c] ;  /* 0x00140c0001127983 */ /* 0x001f280000300800 */
[----:B------:R0:W-:Y:S04]  /*b19c0*/  STL.64 [R1+0x8b8], R26 ;  /* 0x0008b81a01007387 */ /* 0x0001e80000100a00 */
[----:B0-----:R-:W4:Y:S04]  /*b19d0*/  LDL.LU R27, [R1+0x3438] ;  /* 0x00343800011b7983 */ /* 0x001f280000300800 */
[----:B------:R-:W3:Y:S01]  /*b19e0*/  LDL.LU R9, [R1+0x13f0] ;  /* 0x0013f00001097983 */ /* 0x000ee20000300800 */
[----:B------:R-:W-:-:S03]  /*b19f0*/  F2FP.SATFINITE.E4M3.F32.PACK_AB_MERGE_C R0, R0, R2, RZ ;  /* 0x000000020000723e */ /* 0x000fc600048070ff */
[----:B---3--:R0:W-:Y:S04]  /*b1a00*/  STL.64 [R1+0x3428], R8 ;  /* 0x0034280801007387 */ /* 0x0081e80000100a00 */
[----:B------:R1:W-:Y:S04]  /*b1a10*/  STL.64 [R1+0x8b0], R24 ;  /* 0x0008b01801007387 */ /* 0x0003e80000100a00 */
[----:B0-----:R-:W3:Y:S04]  /*b1a20*/  LDL.LU R8, [R1+0x6f0] ;  /* 0x0006f00001087983 */ /* 0x001ee80000300800 */
[----:B------:R-:W3:Y:S04]  /*b1a30*/  LDL.LU R9, [R1+0x6f4] ;  /* 0x0006f40001097983 */ /* 0x000ee80000300800 */
[----:B------:R-:W4:Y:S04]  /*b1a40*/  LDL.LU R22, [R1+0x13f4] ;  /* 0x0013f40001167983 */ /* 0x000f280000300800 */
[----:B------:R-:W4:Y:S04]  /*b1a50*/  LDL.LU R28, [R1+0x13f8] ;  /* 0x0013f800011c7983 */ /* 0x000f280000300800 */
[----:B-1----:R-:W4:Y:S04]  /*b1a60*/  LDL.LU R25, [R1+0x13fc] ;  /* 0x0013fc0001197983 */ /* 0x002f280000300800 */
[----:B------:R-:W4:Y:S04]  /*b1a70*/  LDL.LU R26, [R1+0x660] ;  /* 0x00066000011a7983 */ /* 0x000f280000300800 */
[----:B------:R-:W4:Y:S04]  /*b1a80*/  LDL.LU R24, [R1+0x664] ;  /* 0x0006640001187983 */ /* 0x000f280000300800 */
[----:B------:R-:W4:Y:S04]  /*b1a90*/  LDL.LU R2, [R1+0x3434] ;  /* 0x0034340001027983 */ /* 0x000f280000300800 */
[----:B------:R0:W-:Y:S04]  /*b1aa0*/  STL [R1+0x16c], R0 ;  /* 0x00016c0001007387 */ /* 0x0001e80000100800 */
[----:B0-----:R-:W4:Y:S01]  /*b1ab0*/  LDL.LU R0, [R1+0x3430] ;  /* 0x0034300001007983 */ /* 0x001f220000300800 */
[----:B---3--:R-:W-:-:S02]  /*b1ac0*/  F2FP.SATFINITE.E4M3.F32.PACK_AB_MERGE_C R9, R9, R8, RZ ;  /* 0x000000080909723e */ /* 0x008fc400048070ff */
[----:B------:R-:W-:Y:S02]  /*b1ad0*/  F2FP.SATFINITE.E4M3.F32.PACK_AB_MERGE_C R8, R11, R13, RZ ;  /* 0x0000000d0b08723e */ /* 0x000fe400048070ff */
[----:B------:R-:W3:Y:S04]  /*b1ae0*/  LDL.LU R13, [R1+0x668] ;  /* 0x00066800010d7983 */ /* 0x000ee80000300800 */
[----:B------:R-:W-:Y:S04]  /*b1af0*/  STL [R1+0x140], R9 ;  /* 0x0001400901007387 */ /* 0x000fe80000100800 */
[----:B---3--:R2:W-:Y:S04]  /*b1b00*/  STL [R1+0x3420], R13 ;  /* 0x0034200d01007387 */ /* 0x0085e80000100800 */
[----:B------:R4:W-:Y:S04]  /*b1b10*/  STL [R1+0x13c], R8 ;  /* 0x00013c0801007387 */ /* 0x0009e80000100800 */
[----:B------:R-:W3:Y:S01]  /*b1b20*/  LDL.LU R11, [R1+0x66c] ;  /* 0x00066c00010b7983 */ /* 0x000ee20000300800 */
[----:B--2---:R-:W-:-:S02]  /*b1b30*/  SHF.R.S32.HI R13, RZ, 0x1f, R15 ;  /* 0x0000001fff0d7819 */ /* 0x004fc4000001140f */
[----:B----4-:R-:W-:-:S05]  /*b1b40*/  IADD3 R8, P3, R15, R0, RZ ;  /* 0x000000000f087210 */ /* 0x010fca0007f7e0ff */
[----:B------:R-:W-:-:S05]  /*b1b50*/  IMAD.X R9, R13, 0x1, R2, P3 ;  /* 0x000000010d097824 */ /* 0x000fca00018e0602 */
[----:B------:R0:W-:Y:S02]  /*b1b60*/  STL.64 [R1+0x8a8], R8 ;  /* 0x0008a80801007387 */ /* 0x0001e40000100a00 */
[----:B0-----:R-:W-:Y:S02]  /*b1b70*/  F2FP.SATFINITE.E4M3.F32.PACK_AB_MERGE_C R9, R23, R14, RZ ;  /* 0x0000000e1709723e */ /* 0x001fe400048070ff */
[----:B------:R-:W-:Y:S02]  /*b1b80*/  F2FP.SATFINITE.E4M3.F32.PACK_AB_MERGE_C R8, R17, R12, RZ ;  /* 0x0000000c1108723e */ /* 0x000fe400048070ff */
[----:B------:R-:W2:Y:S04]  /*b1b90*/  LDL.LU R12, [R1+0x650] ;  /* 0x00065000010c7983 */ /* 0x000ea80000300800 */
[----:B------:R-:W-:Y:S04]  /*b1ba0*/  STL [R1+0xf8], R9 ;  /* 0x0000f80901007387 */ /* 0x000fe80000100800 */
[----:B------:R-:W2:Y:S04]  /*b1bb0*/  LDL.LU R17, [R1+0x654] ;  /* 0x0006540001117983 */ /* 0x000ea80000300800 */
[----:B------:R0:W-:Y:S02]  /*b1bc0*/  STL [R1+0x110], R8 ;  /* 0x0001100801007387 */ /* 0x0001e40000100800 */
[----:B0-----:R-:W-:-:S05]  /*b1bd0*/  IADD3 R8, P3, R15, R3, RZ ;  /* 0x000000030f087210 */ /* 0x001fca0007f7e0ff */
[----:B------:R-:W-:-:S05]  /*b1be0*/  IMAD.X R9, R13, 0x1, R4, P3 ;  /* 0x000000010d097824 */ /* 0x000fca00018e0604 */
[----:B------:R0:W-:Y:S02]  /*b1bf0*/  STL.64 [R1+0x8a0], R8 ;  /* 0x0008a00801007387 */ /* 0x0001e40000100a00 */
[----:B0-----:R-:W-:Y:S02]  /*b1c00*/  F2FP.SATFINITE.E4M3.F32.PACK_AB_MERGE_C R9, R29, R16, RZ ;  /* 0x000000101d09723e */ /* 0x001fe400048070ff */
[----:B------:R-:W-:-:S03]  /*b1c10*/  F2FP.SATFINITE.E4M3.F32.PACK_AB_MERGE_C R8, R18, R19, RZ ;  /* 0x000000131208723e */ /* 0x000fc600048070ff */
[----:B------:R-:W-:Y:S04]  /*b1c20*/  STL [R1+0x6c], R9 ;  /* 0x00006c0901007387 */ /* 0x000fe80000100800 */
[----:B------:R0:W-:Y:S04]  /*b1c30*/  STL [R1+0x90], R8 ;  /* 0x0000900801007387 */ /* 0x0001e80000100800 */
[----:B------:R-:W4:Y:S04]  /*b1c40*/  LDL.LU R23, [R1+0x658] ;  /* 0x0006580001177983 */ /* 0x000f280000300800 */
[----:B------:R-:W4:Y:S04]  /*b1c50*/  LDL.LU R29, [R1+0x65c] ;  /* 0x00065c00011d7983 */ /* 0x000f280000300800 */
[----:B------:R-:W3:Y:S04]  /*b1c60*/  LDL.LU R19, [R1+0x640] ;  /* 0x0006400001137983 */ /* 0x000ee80000300800 */
[----:B------:R-:W3:Y:S04]  /*b1c70*/  LDL.LU R18, [R1+0x644] ;  /* 0x0006440001127983 */ /* 0x000ee80000300800 */
[----:B------:R-:W3:Y:S01]  /*b1c80*/  LDL.LU R16, [R1+0x1d0] ;  /* 0x0001d00001107983 */ /* 0x000ee20000300800 */
[----:B0-----:R-:W-:-:S05]  /*b1c90*/  IADD3 R8, P3, R15, R5, RZ ;  /* 0x000000050f087210 */ /* 0x001fca0007f7e0ff */
[----:B------:R-:W-:-:S05]  /*b1ca0*/  IMAD.X R9, R13, 0x1, R7, P3 ;  /* 0x000000010d097824 */ /* 0x000fca00018e0607 */
[----:B------:R0:W-:Y:S04]  /*b1cb0*/  STL.64 [R1+0x898], R8 ;  /* 0x0008980801007387 */ /* 0x0001e80000100a00 */
[----:B0-----:R-:W2:Y:S01]  /*b1cc0*/  LDL.LU.64 R8, [R1+0x3428] ;  /* 0x0034280001087983 */ /* 0x001ea20000300a00 */
[----:B------:R-:W-:-:S05]  /*b1cd0*/  IADD3 R14, P3, R15, R6, RZ ;  /* 0x000000060f0e7210 */ /* 0x000fca0007f7e0ff */
[----:B--2---:R-:W-:Y:S02]  /*b1ce0*/  IMAD.X R15, R13, 0x1, R8, P3 ;  /* 0x000000010d0f7824 */ /* 0x004fe400018e0608 */
[----:B------:R-:W2:Y:S04]  /*b1cf0*/  LDL.LU R13, [R1+0x3420] ;  /* 0x00342000010d7983 */ /* 0x000ea80000300800 */
[----:B------:R0:W-:Y:S02]  /*b1d00*/  STL.64 [R1+0x890], R14 ;  /* 0x0008900e01007387 */ /* 0x0001e40000100a00 */
[----:B0-----:R-:W-:Y:S02]  /*b1d10*/  F2FP.SATFINITE.E4M3.F32.PACK_AB_MERGE_C R14, R22, R9, RZ ;  /* 0x00000009160e723e */ /* 0x001fe400048070ff */
[----:B------:R-:W-:-:S02]  /*b1d20*/  F2FP.SATFINITE.E4M3.F32.PACK_AB_MERGE_C R9, R24, R26, RZ ;  /* 0x0000001a1809723e */ /* 0x000fc400048070ff */
[----:B------:R-:W-:Y:S01]  /*b1d30*/  IADD3 R24, P3, R27, R0, RZ ;  /* 0x000000001b187210 */ /* 0x000fe20007f7e0ff */
[----:B------:R0:W-:Y:S01]  /*b1d40*/  STL [R1+0x5c], R14 ;  /* 0x00005c0e01007387 */ /* 0x0001e20000100800 */
[----:B------:R-:W-:Y:S02]  /*b1d50*/  F2FP.SATFINITE.E4M3.F32.PACK_AB_MERGE_C R15, R25, R28, RZ ;  /* 0x0000001c190f723e */ /* 0x000fe400048070ff */
[----:B0-----:R-:W-:-:S03]  /*b1d60*/  SHF.R.S32.HI R14, RZ, 0x1f, R27 ;  /* 0x0000001fff0e7819 */ /* 0x001fc6000001141b */
[----:B------:R-:W-:Y:S02]  /*b1d70*/  STL [R1+0x58], R15 ;  /* 0x0000580f01007387 */ /* 0x000fe40000100800 */
[----:B------:R-:W-:Y:S02]  /*b1d80*/  IMAD.X R25, R14, 0x1, R2, P3 ;  /* 0x000000010e197824 */ /* 0x000fe400018e0602 */
[----:B------:R-:W-:Y:S04]  /*b1d90*/  STL [R1+0x1c0], R9 ;  /* 0x0001c00901007387 */ /* 0x000fe80000100800 */
[----:B------:R0:W-:Y:S04]  /*b1da0*/  STL.64 [R1+0x888], R24 ;  /* 0x0008881801007387 */ /* 0x0001e80000100a00 */
[----:B0-----:R-:W2:Y:S04]  /*b1db0*/  LDL.LU R25, [R1+0x648] ;  /* 0x0006480001197983 */ /* 0x001ea80000300800 */
[----:B------:R-:W2:Y:S01]  /*b1dc0*/  LDL.LU R24, [R1+0x64c] ;  /* 0x00064c0001187983 */ /* 0x000ea20000300800 */
[----:B------:R-:W-:-:S02]  /*b1dd0*/  F2FP.SATFINITE.E4M3.F32.PACK_AB_MERGE_C R28, R17, R12, RZ ;  /* 0x0000000c111c723e */ /* 0x000fc400048070ff */
[----:B------:R-:W-:Y:S02]  /*b1de0*/  IADD3 R12, P3, R27, R3, RZ ;  /* 0x000000031b0c7210 */ /* 0x000fe40007f7e0ff */
[----:B----4-:R-:W-:Y:S02]  /*b1df0*/  F2FP.SATFINITE.E4M3.F32.PACK_AB_MERGE_C R29, R29, R23, RZ ;  /* 0x000000171d1d723e */ /* 0x010fe400048070ff */
[----:B---3--:R-:W-:Y:S01]  /*b1e00*/  F2FP.SATFINITE.E4M3.F32.PACK_AB_MERGE_C R19, R18, R19, RZ ;  /* 0x000000131213723e */ /* 0x008fe200048070ff */
[----:B------:R-:W-:Y:S02]  /*b1e10*/  IMAD.MOV.U32 R18, RZ, RZ, R20 ;  /* 0x000000ffff127224 */ /* 0x000fe400078e0014 */
[----:B------:R-:W-:Y:S02]  /*b1e20*/  IMAD.MOV.U32 R20, RZ, RZ, R21 ;  /* 0x000000ffff147224 */ /* 0x000fe400078e0015 */
[----:B------:R-:W-:Y:S01]  /*b1e30*/  IMAD.MOV.U32 R21, RZ, RZ, R10 ;  /* 0x000000ffff157224 */ /* 0x000fe200078e000a */
[----:B--2---:R-:W-:Y:S01]  /*b1e40*/  F2FP.SATFINITE.E4M3.F32.PACK_AB_MERGE_C R11, R11, R13, RZ ;  /* 0x0000000d0b0b723e */ /* 0x004fe200048070ff */
[----:B------:R-:W-:Y:S01]  /*b1e50*/  IMAD.X R13, R14, 0x1, R4, P3 ;  /* 0x000000010e0d7824 */ /* 0x000fe200018e0604 */
[----:B------:R-:W-:Y:S04]  /*b1e60*/  STL.64 [R1+0x3418], R24 ;  /* 0x0034181801007387 */ /* 0x000fe80000100a00 */
[----:B------:R-:W2:Y:S04]  /*b1e70*/  LDL.LU R15, [R1+0x630] ;  /* 0x00063000010f7983 */ /* 0x000ea80000300800 */
[----:B------:R-:W2:Y:S04]  /*b1e80*/  LDL.LU R9, [R1+0x634] ;  /* 0x0006340001097983 */ /* 0x000ea80000300800 */
[----:B------:R-:W-:Y:S04]  /*b1e90*/  STL [R1+0x1c4], R11 ;  /* 0x0001c40b01007387 */ /* 0x000fe80000100800 */
[----:B------:R-:W3:Y:S04]  /*b1ea0*/  LDL.LU R22, [R1+0x638] ;  /* 0x0006380001167983 */ /* 0x000ee80000300800 */
[----:B------:R-:W3:Y:S04]  /*b1eb0*/  LDL.LU R26, [R1+0x63c] ;  /* 0x00063c00011a7983 */ /* 0x000ee80000300800 */
[----:B------:R-:W-:Y:S04]  /*b1ec0*/  STL [R1+0x32e0], R28 ;  /* 0x0032e01c01007387 */ /* 0x000fe80000100800 */
[----:B------:R0:W-:Y:S04]  /*b1ed0*/  STL.64 [R1+0x880], R12 ;  /* 0x0008800c01007387 */ /* 0x0001e80000100a00 */
[----:B0-----:R-:W4:Y:S04]  /*b1ee0*/  LDL.LU R13, [R1+0x620] ;  /* 0x00062000010d7983 */ /* 0x001f280000300800 */
[----:B------:R-:W4:Y:S04]  /*b1ef0*/  LDL.LU R11, [R1+0x624] ;  /* 0x00062400010b7983 */ /* 0x000f280000300800 */
[----:B------:R-:W4:Y:S04]  /*b1f00*/  LDL.LU R12, [R1+0x628] ;  /* 0x00062800010c7983 */ /* 0x000f280000300800 */
[----:B------:R-:W4:Y:S04]  /*b1f10*/  LDL.LU R17, [R1+0x62c] ;  /* 0x00062c0001117983 */ /* 0x000f280000300800 */
[----:B------:R-:W-:Y:S04]  /*b1f20*/  STL [R1+0x32bc], R29 ;  /* 0x0032bc1d01007387 */ /* 0x000fe80000100800 */
[----:B------:R-:W-:Y:S04]  /*b1f30*/  STL [R1+0xb04], R19 ;  /* 0x000b041301007387 */ /* 0x000fe80000100800 */
[----:B------:R-:W2:Y:S01]  /*b1f40*/  LDL.LU R10, [R1+0x1d4] ;  /* 0x0001d400010a7983 */ /* 0x000ea20000300800 */
[----:B------:R-:W-:-:S05]  /*b1f50*/  IADD3 R24, P3, R27, R5, RZ ;  /* 0x000000051b187210 */ /* 0x000fca0007f7e0ff */
[----:B------:R-:W-:Y:S01]  /*b1f60*/  IMAD.X R25, R14, 0x1, R7, P3 ;  /* 0x000000010e197824 */ /* 0x000fe200018e0607 */
[----:B--2---:R-:W-:Y:S04]  /*b1f70*/  STL [R1+0x3404], R10 ;  /* 0x0034040a01007387 */ /* 0x004fe80000100800 */
[----:B------:R-:W-:Y:S04]  /*b1f80*/  STL [R1+0x3408], R5 ;  /* 0x0034080501007387 */ /* 0x000fe80000100800 */
[----:B------:R0:W-:Y:S04]  /*b1f90*/  STL.64 [R1+0x868], R24 ;  /* 0x0008681801007387 */ /* 0x0001e80000100a00 */
[----:B0-----:R-:W2:Y:S01]  /*b1fa0*/  LDL.LU.64 R24, [R1+0x3418] ;  /* 0x0034180001187983 */ /* 0x001ea20000300a00 */
[----:B------:R-:W-:-:S03]  /*b1fb0*/  IADD3 R28, P3, R27, R6, RZ ;  /* 0x000000061b1c7210 */ /* 0x000fc60007f7e0ff */
[----:B------:R0:W-:Y:S04]  /*b1fc0*/  STL.64 [R1+0x3410], R6 ;  /* 0x0034100601007387 */ /* 0x0001e80000100a00 */
[----:B------:R-:W-:Y:S04]  /*b1fd0*/  STL [R1+0x860], R28 ;  /* 0x0008601c01007387 */ /* 0x000fe80000100800 */
[----:B------:R-:W4:Y:S04]  /*b1fe0*/  LDL.LU R5, [R1+0x13e0] ;  /* 0x0013e00001057983 */ /* 0x000f280000300800 */
[----:B------:R-:W4:Y:S01]  /*b1ff0*/  LDL.LU R10, [R1+0x13e4] ;  /* 0x0013e400010a7983 */ /* 0x000f220000300800 */
[----:B0-----:R-:W-:-:S02]  /*b2000*/  IMAD.MOV.U32 R7, RZ, RZ, R29 ;  /* 0x000000ffff077224 */ /* 0x001fc400078e001d */
[----:B------:R-:W-:Y:S02]  /*b2010*/  IMAD.X R7, R14, 0x1, R8, P3 ;  /* 0x000000010e077824 */ /* 0x000fe400018e0608 */
[----:B------:R-:W-:Y:S01]  /*b2020*/  IMAD.MOV.U32 R6, RZ, RZ, R28 ;  /* 0x000000ffff067224 */ /* 0x000fe200078e001c */
[----:B------:R-:W4:Y:S04]  /*b2030*/  LDL.LU R29, [R1+0x13ec] ;  /* 0x0013ec00011d7983 */ /* 0x000f280000300800 */
[----:B------:R-:W-:Y:S04]  /*b2040*/  STL [R1+0x864], R7 ;  /* 0x0008640701007387 */ /* 0x000fe80000100800 */
[----:B------:R-:W4:Y:S04]  /*b2050*/  LDL.LU R19, [R1+0x13d0] ;  /* 0x0013d00001137983 */ /* 0x000f280000300800 */
[----:B------:R-:W4:Y:S01]  /*b2060*/  LDL.LU R27, [R1+0x13d4] ;  /* 0x0013d400011b7983 */ /* 0x000f220000300800 */
[----:B---3--:R-:W-:-:S02]  /*b2070*/  F2FP.SATFINITE.E4M3.F32.PACK_AB_MERGE_C R14, R26, R22, RZ ;  /* 0x000000161a0e723e */ /* 0x008fc400048070ff */
[----:B--2---:R-:W-:-:S05]  /*b2080*/  F2FP.SATFINITE.E4M3.F32.PACK_AB_MERGE_C R6, R24, R25, RZ ;  /* 0x000000191806723e */ /* 0x004fca00048070ff */
[----:B------:R0:W-:Y:S04]  /*b2090*/  STL [R1+0xb00], R6 ;  /* 0x000b000601007387 */ /* 0x0001e80000100800 */
[----:B------:R-:W2:Y:S04]  /*b20a0*/  LDL.LU R25, [R1+0x13d8] ;  /* 0x0013d80001197983 */ /* 0x000ea80000300800 */
[----:B------:R-:W2:Y:S01]  /*b20b0*/  LDL.LU R24, [R1+0x13dc] ;  /* 0x0013dc0001187983 */ /* 0x000ea20000300800 */
[----:B0-----:R-:W-:Y:S02]  /*b20c0*/  F2FP.SATFINITE.E4M3.F32.PACK_AB_MERGE_C R6, R9, R15, RZ ;  /* 0x0000000f0906723e */ /* 0x001fe400048070ff */
[----:B------:R-:W-:-:S03]  /*b20d0*/  SHF.R.S32.HI R9, RZ, 0x1f, R16 ;  /* 0x0000001fff097819 */ /* 0x000fc60000011410 */
[----:B------:R0:W-:Y:S04]  /*b20e0*/  STL [R1+0x118], R6 ;  /* 0x0001180601007387 */ /* 0x0001e80000100800 */
[----:B------:R-:W-:Y:S04]  /*b20f0*/  STL [R1+0x11c], R14 ;  /* 0x00011c0e01007387 */ /* 0x000fe80000100800 */
[----:B------:R-:W3:Y:S04]  /*b2100*/  LDL.LU R15, [R1+0x590] ;  /* 0x00059000010f7983 */ /* 0x000ee80000300800 */
[----:B------:R-:W3:Y:S01]  /*b2110*/  LDL.LU R22, [R1+0x594] ;  /* 0x0005940001167983 */ /* 0x000ee20000300800 */
[----:B0-----:R-:W-:-:S05]  /*b2120*/  IADD3 R6, P3, R16, R0, RZ ;  /* 0x0000000010067210 */ /* 0x001fca0007f7e0ff */
[----:B------:R-:W-:-:S05]  /*b2130*/  IMAD.X R7, R9, 0x1, R2, P3 ;  /* 0x0000000109077824 */ /* 0x000fca00018e0602 */
[----:B------:R4:W-:Y:S04]  /*b2140*/  STL.64 [R1+0x858], R6 ;  /* 0x0008580601007387 */ /* 0x0009e80000100a00 */
[----:B------:R-:W2:Y:S01]  /*b2150*/  LDL.LU R28, [R1+0x598] ;  /* 0x00059800011c7983 */ /* 0x000ea20000300800 */
[----:B----4-:R-:W-:Y:S02]  /*b2160*/  F2FP.SATFINITE.E4M3.F32.PACK_AB_MERGE_C R7, R11, R13, RZ ;  /* 0x0000000d0b07723e */ /* 0x010fe400048070ff */
[----:B------:R-:W-:-:S03]  /*b2170*/  F2FP.SATFINITE.E4M3.F32.PACK_AB_MERGE_C R6, R17, R12, RZ ;  /* 0x0000000c1106723e */ /* 0x000fc600048070ff */
[----:B------:R-:W-:Y:S01]  /*b2180*/  STL [R1+0x98], R7 ;  /* 0x0000980701007387 */ /* 0x000fe20000100800 */
[----:B------:R-:W-:Y:S01]  /*b2190*/  IMAD.MOV.U32 R11, RZ, RZ, R18 ;  /* 0x000000ffff0b7224 */ /* 0x000fe200078e0012 */
[----:B------:R-:W-:Y:S02]  /*b21a0*/  F2FP.SATFINITE.E4M3.F32.PACK_AB_MERGE_C R10, R10, R5, RZ ;  /* 0x000000050a0a723e */ /* 0x000fe400048070ff */
[----:B--2---:R0:W-:Y:S04]  /*b21b0*/  STL [R1+0x3400], R28 ;  /* 0x0034001c01007387 */ /* 0x0041e80000100800 */
[----:B------:R1:W-:Y:S04]  /*b21c0*/  STL [R1+0xd8], R6 ;  /* 0x0000d80601007387 */ /* 0x0003e80000100800 */
[----:B0-----:R-:W2:Y:S01]  /*b21d0*/  LDL.LU R28, [R1+0x13e8] ;  /* 0x0013e800011c7983 */ /* 0x001ea20000300800 */
[----:B-1----:R-:W-:-:S03]  /*b21e0*/  IADD3 R6, P3, R16, R3, RZ ;  /* 0x0000000310067210 */ /* 0x002fc60007f7e0ff */
[----:B------:R-:W4:Y:S04]  /*b21f0*/  LDL.LU R13, [R1+0x59c] ;  /* 0x00059c00010d7983 */ /* 0x000f280000300800 */
[----:B------:R-:W4:Y:S01]  /*b2200*/  LDL.LU R14, [R1+0x580] ;  /* 0x00058000010e7983 */ /* 0x000f220000300800 */
[----:B------:R-:W-:-:S03]  /*b2210*/  IMAD.X R7, R9, 0x1, R4, P3 ;  /* 0x0000000109077824 */ /* 0x000fc600018e0604 */
[----:B------:R-:W4:Y:S04]  /*b2220*/  LDL.LU R23, [R1+0x584] ;  /* 0x0005840001177983 */ /* 0x000f280000300800 */
[----:B------:R-:W4:Y:S04]  /*b2230*/  LDL.LU R26, [R1+0x588] ;  /* 0x00058800011a7983 */ /* 0x000f280000300800 */
[----:B------:R-:W4:Y:S04]  /*b2240*/  LDL.LU R12, [R1+0x58c] ;  /* 0x00058c00010c7983 */ /* 0x000f280000300800 */
[----:B------:R0:W-:Y:S04]  /*b2250*/  STL.64 [R1+0x850], R6 ;  /* 0x0008500601007387 */ /* 0x0001e80000100a00 */
[----:B0-----:R-:W4:Y:S04]  /*b2260*/  LDL.LU.64 R6, [R1+0x3410] ;  /* 0x0034100001067983 */ /* 0x001f280000300a00 */
[----:B------:R-:W4:Y:S04]  /*b2270*/  LDL.LU R17, [R1+0x570] ;  /* 0x0005700001117983 */ /* 0x000f280000300800 */
[----:B------:R-:W4:Y:S04]  /*b2280*/  LDL.LU R18, [R1+0x574] ;  /* 0x0005740001127983 */ /* 0x000f280000300800 */
[----:B------:R-:W4:Y:S04]  /*b2290*/  LDL.LU R5, [R1+0x3408] ;  /* 0x0034080001057983 */ /* 0x000f280000300800 */
[----:B------:R0:W-:Y:S04]  /*b22a0*/  STL [R1+0xb1c], R10 ;  /* 0x000b1c0a01007387 */ /* 0x0001e80000100800 */
[----:B0-----:R-:W4:Y:S01]  /*b22b0*/  LDL.LU R10, [R1+0x3404] ;  /* 0x00340400010a7983 */ /* 0x001f220000300800 */
[----:B---3--:R-:W-:-:S02]  /*b22c0*/  F2FP.SATFINITE.E4M3.F32.PACK_AB_MERGE_C R22, R22, R15, RZ ;  /* 0x0000000f1616723e */ /* 0x008fc400048070ff */
[----:B--2---:R-:W-:-:S05]  /*b22d0*/  F2FP.SATFINITE.E4M3.F32.PACK_AB_MERGE_C R29, R29, R28, RZ ;  /* 0x0000001c1d1d723e */ /* 0x004fca00048070ff */
[----:B------:R0:W-:Y:S01]  /*b22e0*/  STL [R1+0xb18], R29 ;  /* 0x000b181d01007387 */ /* 0x0001e20000100800 */
[----:B----4-:R-:W-:-:S05]  /*b22f0*/  IADD3 R28, P3, R16, R5, RZ ;  /* 0x00000005101c7210 */ /* 0x010fca0007f7e0ff */
[----:B0-----:R-:W-:-:S05]  /*b2300*/  IMAD.X R29, R9, 0x1, R7, P3 ;  /* 0x00000001091d7824 */ /* 0x001fca00018e0607 */
[----:B------:R0:W-:Y:S01]  /*b2310*/  STL.64 [R1+0x848], R28 ;  /* 0x0008481c01007387 */ /* 0x0001e20000100a00 */
[----:B------:R-:W-:Y:S02]  /*b2320*/  SHF.R.S32.HI R15, RZ, 0x1f, R10 ;  /* 0x0000001fff0f7819 */ /* 0x000fe4000001140a */
[----:B0-----:R-:W-:Y:S02]  /*b2330*/  IADD3 R28, P3, R16, R6, RZ ;  /* 0x00000006101c7210 */ /* 0x001fe40007f7e0ff */
[----:B------:R-:W2:Y:S03]  /*b2340*/  LDL.LU R16, [R1+0x578] ;  /* 0x0005780001107983 */ /* 0x000ea60000300800 */
[----:B------:R-:W-:Y:S01]  /*b2350*/  IMAD.X R29, R9, 0x1, R8, P3 ;  /* 0x00000001091d7824 */ /* 0x000fe200018e0608 */
[----:B------:R-:W-:Y:S02]  /*b2360*/  F2FP.SATFINITE.E4M3.F32.PACK_AB_MERGE_C R9, R27, R19, RZ ;  /* 0x000000131b09723e */ /* 0x000fe400048070ff */
[----:B------:R-:W-:-:S02]  /*b2370*/  F2FP.SATFINITE.E4M3.F32.PACK_AB_MERGE_C R19, R24, R25, RZ ;  /* 0x000000191813723e */ /* 0x000fc400048070ff */
[----:B------:R-:W-:Y:S04]  /*b2380*/  STL.64 [R1+0x840], R28 ;  /* 0x0008401c01007387 */ /* 0x000fe80000100a00 */
[----:B------:R0:W-:Y:S04]  /*b2390*/  STL [R1+0x44], R9 ;  /* 0x0000440901007387 */ /* 0x0001e80000100800 */
[----:B0-----:R-:W2:Y:S01]  /*b23a0*/  LDL.LU R9, [R1+0x57c] ;  /* 0x00057c0001097983 */ /* 0x001ea20000300800 */
[----:B------:R-:W-:-:S03]  /*b23b0*/  IADD3 R28, P3, R10, R0, RZ ;  /* 0x000000000a1c7210 */ /* 0x000fc60007f7e0ff */
[----:B------:R0:W-:Y:S02]  /*b23c0*/  STL [R1+0x40], R19 ;  /* 0x0000401301007387 */ /* 0x0001e40000100800 */
[----:B------:R-:W-:Y:S02]  /*b23d0*/  IMAD.X R29, R15, 0x1, R2, P3 ;  /* 0x000000010f1d7824 */ /* 0x000fe400018e0602 */
[----:B0-----:R-:W3:Y:S04]  /*b23e0*/  LDL.LU R19, [R1+0x560] ;  /* 0x0005600001137983 */ /* 0x001ee80000300800 */
[----:B------:R-:W3:Y:S04]  /*b23f0*/  LDL.LU R27, [R1+0x564] ;  /* 0x00056400011b7983 */ /* 0x000ee80000300800 */
[----:B------:R-:W4:Y:S04]  /*b2400*/  LDL.LU R25, [R1+0x568] ;  /* 0x0005680001197983 */ /* 0x000f280000300800 */
[----:B------:R-:W4:Y:S04]  /*b2410*/  LDL.LU R24, [R1+0x56c] ;  /* 0x00056c0001187983 */ /* 0x000f280000300800 */
[----:B------:R-:W-:Y:S04]  /*b2420*/  STL [R1+0x32e8], R22 ;  /* 0x0032e81601007387 */ /* 0x000fe80000100800 */
[----:B------:R0:W-:Y:S04]  /*b2430*/  STL.64 [R1+0x838], R28 ;  /* 0x0008381c01007387 */ /* 0x0001e80000100a00 */
[----:B0-----:R-:W2:Y:S01]  /*b2440*/  LDL.LU R28, [R1+0x3400] ;  /* 0x00340000011c7983 */ /* 0x001ea20000300800 */
[----:B------:R-:W-:-:S02]  /*b2450*/  IADD3 R22, P3, R10, R3, RZ ;  /* 0x000000030a167210 */ /* 0x000fc40007f7e0ff */
[----:B------:R-:W-:-:S03]  /*b2460*/  F2FP.SATFINITE.E4M3.F32.PACK_AB_MERGE_C R14, R23, R14, RZ ;  /* 0x0000000e170e723e */ /* 0x000fc600048070ff */
[----:B------:R-:W-:Y:S01]  /*b2470*/  IMAD.X R23, R15, 0x1, R4, P3 ;  /* 0x000000010f177824 */ /* 0x000fe200018e0604 */
[----:B--2---:R-:W-:Y:S02]  /*b2480*/  F2FP.SATFINITE.E4M3.F32.PACK_AB_MERGE_C R13, R13, R28, RZ ;  /* 0x0000001c0d0d723e */ /* 0x004fe400048070ff */
[----:B------:R-:W-:-:S03]  /*b2490*/  IADD3 R28, P3, R10, R5, RZ ;  /* 0x000000050a1c7210 */ /* 0x000fc60007f7e0ff */
[----:B------:R-:W-:Y:S04]  /*b24a0*/  STL [R1+0x3300], R13 ;  /* 0x0033000d01007387 */ /* 0x000fe80000100800 */
[----:B------:R0:W-:Y:S01]  /*b24b0*/  STL.64 [R1+0x830], R22 ;  /* 0x0008301601007387 */ /* 0x0001e20000100a00 */
[----:B------:R-:W-:Y:S01]  /*b24c0*/  IMAD.X R29, R15, 0x1, R7, P3 ;  /* 0x000000010f1d7824 */ /* 0x000fe200018e0607 */
[----:B0-----:R-:W-:Y:S02]  /*b24d0*/  F2FP.SATFINITE.E4M3.F32.PACK_AB_MERGE_C R23, R12, R26, RZ ;  /* 0x0000001a0c17723e */ /* 0x001fe400048070ff */
[----:B------:R-:W-:Y:S01]  /*b24e0*/  F2FP.SATFINITE.E4M3.F32.PACK_AB_MERGE_C R22, R18, R17, RZ ;  /* 0x000000111216723e */ /* 0x000fe200048070ff */
[----:B------:R-:W2:Y:S04]  /*b24f0*/  LDL.LU R26, [R1+0x550] ;  /* 0x00055000011a7983 */ /* 0x000ea80000300800 */
[----:B------:R-:W2:Y:S04]  /*b2500*/  LDL.LU R12, [R1+0x554] ;  /* 0x00055400010c7983 */ /* 0x000ea80000300800 */
[----:B------:R0:W-:Y:S04]  /*b2510*/  STL.64 [R1+0x32f0], R22 ;  /* 0x0032f01601007387 */ /* 0x0001e80000100a00 */
[----:B------:R-:W-:Y:S04]  /*b2520*/  STL [R1+0x33f4], R5 ;  /* 0x0033f40501007387 */ /* 0x000fe80000100800 */
[----:B------:R-:W2:Y:S01]  /*b2530*/  LDL.LU R18, [R1+0x558] ;  /* 0x0005580001127983 */ /* 0x000ea20000300800 */
[----:B0-----:R-:W-:-:S03]  /*b2540*/  IADD3 R22, P3, R10, R6, RZ ;  /* 0x000000060a167210 */ /* 0x001fc60007f7e0ff */
[----:B------:R-:W2:Y:S04]  /*b2550*/  LDL.LU R10, [R1+0x55c] ;  /* 0x00055c00010a7983 */ /* 0x000ea80000300800 */
[----:B------:R-:W-:Y:S04]  /*b2560*/  STL.64 [R1+0x810], R28 ;  /* 0x0008101c01007387 */ /* 0x000fe80000100a00 */
[----:B------:R-:W-:Y:S04]  /*b2570*/  STL.64 [R1+0x33f8], R6 ;  /* 0x0033f80601007387 */ /* 0x000fe80000100a00 */
[----:B------:R-:W3:Y:S01]  /*b2580*/  LDL.LU R17, [R1+0x1dc] ;  /* 0x0001dc0001117983 */ /* 0x000ee20000300800 */
[----:B------:R-:W-:Y:S01]  /*b2590*/  F2FP.SATFINITE.E4M3.F32.PACK_AB_MERGE_C R9, R9, R16, RZ ;  /* 0x000000100909723e */ /* 0x000fe200048070ff */
[----:B------:R-:W-:-:S02]  /*b25a0*/  IMAD.X R23, R15, 0x1, R8, P3 ;  /* 0x000000010f177824 */ /* 0x000fc400018e0608 */
[----:B---3--:R0:W-:Y:S04]  /*b25b0*/  STL [R1+0x33f0], R17 ;  /* 0x0033f01101007387 */ /* 0x0081e80000100800 */
[----:B0-----:R-:W3:Y:S04]  /*b25c0*/  LDL.LU R17, [R1+0x1d8] ;  /* 0x0001d80001117983 */ /* 0x001ee80000300800 */
[----:B------:R-:W-:Y:S04]  /*b25d0*/  STL [R1+0x3310], R9 ;  /* 0x0033100901007387 */ /* 0x000fe80000100800 */
[----:B------:R0:W-:Y:S01]  /*b25e0*/  STL.64 [R1+0x808], R22 ;  /* 0x0008081601007387 */ /* 0x0001e20000100a00 */
[----:B----4-:R-:W-:-:S02]  /*b25f0*/  F2FP.SATFINITE.E4M3.F32.PACK_AB_MERGE_C R13, R24, R25, RZ ;  /* 0x00000019180d723e */ /* 0x010fc400048070ff */
[----:B0-----:R-:W-:-:S05]  /*b2600*/  F2FP.SATFINITE.E4M3.F32.PACK_AB_MERGE_C R23, R27, R19, RZ ;  /* 0x000000131b17723e */ /* 0x001fca00048070ff */
[----:B------:R3:W-:Y:S04]  /*b2610*/  STL [R1+0x3314], R23 ;  /* 0x0033141701007387 */ /* 0x0007e80000100800 */
[----:B------:R-:W4:Y:S04]  /*b2620*/  LDL.LU R5, [R1+0x13c0] ;  /* 0x0013c00001057983 */ /* 0x000f280000300800 */
[----:B------:R-:W4:Y:S04]  /*b2630*/  LDL.LU R9, [R1+0x13b0] ;  /* 0x0013b00001097983 */ /* 0x000f280000300800 */
[----:B------:R-:W4:Y:S04]  /*b2640*/  LDL.LU R22, [R1+0x13b4] ;  /* 0x0013b40001167983 */ /* 0x000f280000300800 */
[----:B------:R-:W4:Y:S04]  /*b2650*/  LDL.LU R29, [R1+0x13b8] ;  /* 0x0013b800011d7983 */ /* 0x000f280000300800 */
[----:B------:R-:W4:Y:S04]  /*b2660*/  LDL.LU R28, [R1+0x13bc] ;  /* 0x0013bc00011c7983 */ /* 0x000f280000300800 */
[----:B------:R-:W4:Y:S04]  /*b2670*/  LDL.LU R19, [R1+0x4b0] ;  /* 0x0004b00001137983 */ /* 0x000f280000300800 */
[----:B------:R-:W4:Y:S01]  /*b2680*/  LDL.LU R27, [R1+0x4b4] ;  /* 0x0004b400011b7983 */ /* 0x000f220000300800 */
[----:B------:R-:W-:-:S03]  /*b2690*/  IMAD.MOV.U32 R24, RZ, RZ, R11 ;  /* 0x000000ffff187224 */ /* 0x000fc600078e000b */
[----:B------:R-:W4:Y:S04]  /*b26a0*/  LDL.LU R25, [R1+0x4b8] ;  /* 0x0004b80001197983 */ /* 0x000f280000300800 */
[----:B------:R-:W4:Y:S04]  /*b26b0*/  LDL.LU R11, [R1+0x4bc] ;  /* 0x0004bc00010b7983 */ /* 0x000f280000300800 */
[----:B------:R2:W-:Y:S01]  /*b26c0*/  STL [R1+0x3318], R13 ;  /* 0x0033180d01007387 */ /* 0x0005e20000100800 */
[----:B---3--:R-:W-:Y:S02]  /*b26d0*/  SHF.R.S32.HI R23, RZ, 0x1f, R17 ;  /* 0x0000001fff177819 */ /* 0x008fe40000011411 */
[----:B------:R-:W-:-:S05]  /*b26e0*/  IADD3 R6, P3, R17, R0, RZ ;  /* 0x0000000011067210 */ /* 0x000fca0007f7e0ff */
[----:B------:R-:W-:-:S05]  /*b26f0*/  IMAD.X R7, R23, 0x1, R2, P3 ;  /* 0x0000000117077824 */ /* 0x000fca00018e0602 */
[----:B------:R0:W-:Y:S04]  /*b2700*/  STL.64 [R1+0x7d8], R6 ;  /* 0x0007d80601007387 */ /* 0x0001e80000100a00 */
[----:B------:R-:W3:Y:S01]  /*b2710*/  LDL.LU R15, [R1+0x4a0] ;  /* 0x0004a000010f7983 */ /* 0x000ee20000300800 */
[----:B--2---:R-:W-:Y:S02]  /*b2720*/  F2FP.SATFINITE.E4M3.F32.PACK_AB_MERGE_C R13, R10, R18, RZ ;  /* 0x000000120a0d723e */ /* 0x004fe400048070ff */
[----:B0-----:R-:W-:Y:S01]  /*b2730*/  F2FP.SATFINITE.E4M3.F32.PACK_AB_MERGE_C R6, R12, R26, RZ ;  /* 0x0000001a0c06723e */ /* 0x001fe200048070ff */
[----:B---3--:R0:W-:Y:S04]  /*b2740*/  STL.64 [R1+0x33e8], R14 ;  /* 0x0033e80e01007387 */ /* 0x0081e80000100a00 */
[----:B------:R-:W-:Y:S04]  /*b2750*/  STL [R1+0x50], R6 ;  /* 0x0000500601007387 */ /* 0x000fe80000100800 */
[----:B0-----:R-:W2:Y:S04]  /*b2760*/  LDL.LU R14, [R1+0x13c8] ;  /* 0x0013c800010e7983 */ /* 0x001ea80000300800 */
[----:B------:R-:W2:Y:S04]  /*b2770*/  LDL.LU R15, [R1+0x13cc] ;  /* 0x0013cc00010f7983 */ /* 0x000ea80000300800 */
[----:B------:R-:W3:Y:S04]  /*b2780*/  LDL.LU R16, [R1+0x4a4] ;  /* 0x0004a40001107983 */ /* 0x000ee80000300800 */
[----:B------:R-:W3:Y:S04]  /*b2790*/  LDL.LU R12, [R1+0x4a8] ;  /* 0x0004a800010c7983 */ /* 0x000ee80000300800 */
[----:B------:R-:W3:Y:S04]  /*b27a0*/  LDL.LU R10, [R1+0x4ac] ;  /* 0x0004ac00010a7983 */ /* 0x000ee80000300800 */
[----:B------:R-:W3:Y:S04]  /*b27b0*/  LDL.LU R26, [R1+0x490] ;  /* 0x00049000011a7983 */ /* 0x000ee80000300800 */
[----:B------:R-:W3:Y:S04]  /*b27c0*/  LDL.LU R18, [R1+0x494] ;  /* 0x0004940001127983 */ /* 0x000ee80000300800 */
[----:B------:R0:W-:Y:S04]  /*b27d0*/  STL [R1+0x3320], R13 ;  /* 0x0033200d01007387 */ /* 0x0001e80000100800 */
[----:B0-----:R-:W4:Y:S01]  /*b27e0*/  LDL.LU R13, [R1+0x13c4] ;  /* 0x0013c400010d7983 */ /* 0x001f220000300800 */
[----:B------:R-:W-:-:S05]  /*b27f0*/  IADD3 R6, P3, R17, R3, RZ ;  /* 0x0000000311067210 */ /* 0x000fca0007f7e0ff */
[----:B------:R-:W-:-:S05]  /*b2800*/  IMAD.X R7, R23, 0x1, R4, P3 ;  /* 0x0000000117077824 */ /* 0x000fca00018e0604 */
[----:B------:R0:W-:Y:S04]  /*b2810*/  STL.64 [R1+0x7c0], R6 ;  /* 0x0007c00601007387 */ /* 0x0001e80000100a00 */
[----:B0-----:R-:W3:Y:S01]  /*b2820*/  LDL.LU.64 R6, [R1+0x33f8] ;  /* 0x0033f80001067983 */ /* 0x001ee20000300a00 */
[----:B----4-:R-:W-:-:S03]  /*b2830*/  F2FP.SATFINITE.E4M3.F32.PACK_AB_MERGE_C R13, R13, R5, RZ ;  /* 0x000000050d0d723e */ /* 0x010fc600048070ff */
[----:B------:R-:W4:Y:S04]  /*b2840*/  LDL.LU R5, [R1+0x33f4] ;  /* 0x0033f40001057983 */ /* 0x000f280000300800 */
[----:B------:R2:W-:Y:S02]  /*b2850*/  STL [R1+0x30], R13 ;  /* 0x0000300d01007387 */ /* 0x0005e40000100800 */
[----:B--2---:R-:W-:-:S05]  /*b2860*/  F2FP.SATFINITE.E4M3.F32.PACK_AB_MERGE_C R13, R15, R14, RZ ;  /* 0x0000000e0f0d723e */ /* 0x004fca00048070ff */
[----:B------:R-:W-:Y:S01]  /*b2870*/  STL [R1+0x34], R13 ;  /* 0x0000340d01007387 */ /* 0x000fe20000100800 */
[----:B----4-:R-:W-:-:S05]  /*b2880*/  IADD3 R14, P3, R17, R5, RZ ;  /* 0x00000005110e7210 */ /* 0x010fca0007f7e0ff */
[----:B---3--:R-:W-:-:S05]  /*b2890*/  IMAD.X R15, R23, 0x1, R7, P3 ;  /* 0x00000001170f7824 */ /* 0x008fca00018e0607 */
[----:B------:R0:W-:Y:S02]  /*b28a0*/  STL.64 [R1+0x7a0], R14 ;  /* 0x0007a00e01007387 */ /* 0x0001e40000100a00 */
[----:B0-----:R-:W-:Y:S02]  /*b28b0*/  IADD3 R14, P3, R17, R6, RZ ;  /* 0x00000006110e7210 */ /* 0x001fe40007f7e0ff */
[----:B------:R-:W2:Y:S01]  /*b28c0*/  LDL.LU R17, [R1+0x33f0] ;  /* 0x0033f00001117983 */ /* 0x000ea20000300800 */
[----:B------:R-:W-:Y:S02]  /*b28d0*/  F2FP.SATFINITE.E4M3.F32.PACK_AB_MERGE_C R13, R22, R9, RZ ;  /* 0x00000009160d723e */ /* 0x000fe400048070ff */
[----:B------:R-:W-:Y:S01]  /*b28e0*/  IMAD.X R15, R23, 0x1, R8, P3 ;  /* 0x00000001170f7824 */ /* 0x000fe200018e0608 */
[----:B------:R-:W-:Y:S01]  /*b28f0*/  F2FP.SATFINITE.E4M3.F32.PACK_AB_MERGE_C R9, R28, R29, RZ ;  /* 0x0000001d1c09723e */ /* 0x000fe200048070ff */
[----:B------:R-:W3:Y:S04]  /*b2900*/  LDL.LU R22, [R1+0x498] ;  /* 0x0004980001167983 */ /* 0x000ee80000300800 */
[----:B------:R-:W-:Y:S04]  /*b2910*/  STL.64 [R1+0x788], R14 ;  /* 0x0007880e01007387 */ /* 0x000fe80000100a00 */
[----:B------:R-:W-:Y:S04]  /*b2920*/  STL [R1+0x28], R13 ;  /* 0x0000280d01007387 */ /* 0x000fe80000100800 */
[----:B------:R-:W3:Y:S04]  /*b2930*/  LDL.LU R28, [R1+0x49c] ;  /* 0x00049c00011c7983 */ /* 0x000ee80000300800 */
[----:B------:R2:W-:Y:S01]  /*b2940*/  STL [R1+0x20], R9 ;  /* 0x0000200901007387 */ /* 0x0005e20000100800 */
[----:B------:R-:W-:-:S05]  /*b2950*/  F2FP.SATFINITE.E4M3.F32.PACK_AB_MERGE_C R19, R27, R19, RZ ;  /* 0x000000131b13723e */ /* 0x000fca00048070ff */
[----:B------:R-:W-:Y:S01]  /*b2960*/  STL [R1+0x3324], R19 ;  /* 0x0033241301007387 */ /* 0x000fe20000100800 */
[----:B--2---:R-:W-:Y:S02]  /*b2970*/  SHF.R.S32.HI R9, RZ, 0x1f, R17 ;  /* 0x0000001fff097819 */ /* 0x004fe40000011411 */
[----:B------:R-:W-:-:S05]  /*b2980*/  IADD3 R14, P3, R17, R0, RZ ;  /* 0x00000000110e7210 */ /* 0x000fca0007f7e0ff */
[----:B------:R-:W-:-:S05]  /*b2990*/  IMAD.X R15, R9, 0x1, R2, P3 ;  /* 0x00000001090f7824 */ /* 0x000fca00018e0602 */
[----:B------:R0:W-:Y:S04]  /*b29a0*/  STL.64 [R1+0x750], R14 ;  /* 0x0007500e01007387 */ /* 0x0001e80000100a00 */
[----:B0-----:R-:W2:Y:S01]  /*b29b0*/  LDL.LU.64 R14, [R1+0x33e8] ;  /* 0x0033e800010e7983 */ /* 0x001ea20000300a00 */
[----:B------:R-:W-:-:S03]  /*b29c0*/  F2FP.SATFINITE.E4M3.F32.PACK_AB_MERGE_C R11, R11, R25, RZ ;  /* 0x000000190b0b723e */ /* 0x000fc600048070ff */
[----:B------:R-:W4:Y:S04]  /*b29d0*/  LDL.LU R27, [R1+0x480] ;  /* 0x00048000011b7983 */ /* 0x000f280000300800 */
[----:B------:R-:W4:Y:S04]  /*b29e0*/  LDL.LU R25, [R1+0x484] ;  /* 0x0004840001197983 */ /* 0x000f280000300800 */
[----:B------:R-:W-:Y:S01]  /*b29f0*/  STL [R1+0x318c], R11 ;  /* 0x00318c0b01007387 */ /* 0x000fe20000100800 */
[----:B------:R-:W-:Y:S02]  /*b2a00*/  F2FP.SATFINITE.E4M3.F32.PACK_AB_MERGE_C R29, R10, R12, RZ ;  /* 0x0000000c0a1d723e */ /* 0x000fe400048070ff */
[----:B---3--:R-:W-:-:S02]  /*b2a10*/  F2FP.SATFINITE.E4M3.F32.PACK_AB_MERGE_C R28, R28, R22, RZ ;  /* 0x000000161c1c723e */ /* 0x008fc400048070ff */
[----:B--2---:R-:W-:-:S05]  /*b2a20*/  F2FP.SATFINITE.E4M3.F32.PACK_AB_MERGE_C R15, R16, R15, RZ ;  /* 0x0000000f100f723e */ /* 0x004fca00048070ff */
[----:B------:R0:W-:Y:S04]  /*b2a30*/  STL.64 [R1+0x32f8], R14 ;  /* 0x0032f80e01007387 */ /* 0x0001e80000100a00 */
[----:B------:R-:W2:Y:S04]  /*b2a40*/  LDL.LU R12, [R1+0x488] ;  /* 0x00048800010c7983 */ /* 0x000ea80000300800 */
[----:B------:R-:W2:Y:S01]  /*b2a50*/  LDL.LU R10, [R1+0x48c] ;  /* 0x00048c00010a7983 */ /* 0x000ea20000300800 */
[----:B0-----:R-:W-:-:S05]  /*b2a60*/  IADD3 R14, P3, R17, R3, RZ ;  /* 0x00000003110e7210 */ /* 0x001fca0007f7e0ff */
[----:B------:R-:W-:Y:S01]  /*b2a70*/  IMAD.X R15, R9, 0x1, R4, P3 ;  /* 0x00000001090f7824 */ /* 0x000fe200018e0604 */
[----:B------:R-:W-:-:S04]  /*b2a80*/  F2FP.SATFINITE.E4M3.F32.PACK_AB_MERGE_C R16, R18, R26, RZ ;  /* 0x0000001a1210723e */ /* 0x000fc800048070ff */
[----:B------:R0:W-:Y:S04]  /*b2a90*/  STL.64 [R1+0x740], R14 ;  /* 0x0007400e01007387 */ /* 0x0001e80000100a00 */
[----:B------:R-:W-:Y:S04]  /*b2aa0*/  STL [R1+0x3328], R16 ;  /* 0x0033281001007387 */ /* 0x000fe80000100800 */
[----:B------:R1:W-:Y:S04]  /*b2ab0*/  STL.64 [R1+0x33e0], R4 ;  /* 0x0033e00401007387 */ /* 0x0003e80000100a00 */
[----:B------:R-:W3:Y:S04]  /*b2ac0*/  LDL.LU R23, [R1+0x474] ;  /* 0x0004740001177983 */ /* 0x000ee80000300800 */
[----:B------:R-:W3:Y:S01]  /*b2ad0*/  LDL.LU R18, [R1+0x1e4] ;  /* 0x0001e40001127983 */ /* 0x000ee20000300800 */
[----:B0-----:R-:W-:-:S05]  /*b2ae0*/  IADD3 R14, P3, R17, R5, RZ ;  /* 0x00000005110e7210 */ /* 0x001fca0007f7e0ff */
[----:B------:R-:W-:Y:S01]  /*b2af0*/  IMAD.X R15, R9, 0x1, R7, P3 ;  /* 0x00000001090f7824 */ /* 0x000fe200018e0607 */
[----:B-1----:R-:W-:-:S05]  /*b2b00*/  IADD3 R4, P3, R17, R6, RZ ;  /* 0x0000000611047210 */ /* 0x002fca0007f7e0ff */
[----:B------:R-:W-:Y:S01]  /*b2b10*/  IMAD.X R5, R9, 0x1, R8, P3 ;  /* 0x0000000109057824 */ /* 0x000fe200018e0608 */
[----:B------:R0:W-:Y:S04]  /*b2b20*/  STL.64 [R1+0x730], R14 ;  /* 0x0007300e01007387 */ /* 0x0001e80000100a00 */
[----:B------:R-:W3:Y:S04]  /*b2b30*/  LDL.LU R26, [R1+0x478] ;  /* 0x00047800011a7983 */ /* 0x000ee80000300800 */
[----:B------:R-:W3:Y:S04]  /*b2b40*/  LDL.LU R17, [R1+0x47c] ;  /* 0x00047c0001117983 */ /* 0x000ee80000300800 */
[----:B------:R-:W-:Y:S04]  /*b2b50*/  STL.64 [R1+0x728], R4 ;  /* 0x0007280401007387 */ /* 0x000fe80000100a00 */
[----:B------:R-:W3:Y:S04]  /*b2b60*/  LDL.LU R19, [R1+0x13a4] ;  /* 0x0013a40001137983 */ /* 0x000ee80000300800 */
[----:B------:R-:W3:Y:S04]  /*b2b70*/  LDL.LU R11, [R1+0x13a8] ;  /* 0x0013a800010b7983 */ /* 0x000ee80000300800 */
[----:B------:R-:W3:Y:S04]  /*b2b80*/  LDL.LU R13, [R1+0x13ac] ;  /* 0x0013ac00010d7983 */ /* 0x000ee80000300800 */
[----:B------:R-:W3:Y:S04]  /*b2b90*/  LDL.LU R16, [R1+0x1394] ;  /* 0x0013940001107983 */ /* 0x000ee80000300800 */
[----:B0-----:R-:W3:Y:S04]  /*b2ba0*/  LDL.LU R15, [R1+0x1398] ;  /* 0x00139800010f7983 */ /* 0x001ee80000300800 */
[----:B------:R-:W3:Y:S04]  /*b2bb0*/  LDL.LU R22, [R1+0x139c] ;  /* 0x00139c0001167983 */ /* 0x000ee80000300800 */
[----:B------:R0:W-:Y:S04]  /*b2bc0*/  STL.64 [R1+0x3308], R28 ;  /* 0x0033081c01007387 */ /* 0x0001e80000100a00 */
[----:B0-----:R-:W3:Y:S04]  /*b2bd0*/  LDL.LU R28, [R1+0x1e0] ;  /* 0x0001e000011c7983 */ /* 0x001ee80000300800 */
[----:B------:R-:W3:Y:S01]  /*b2be0*/  LDL.LU R29, [R1+0x1390] ;  /* 0x00139000011d7983 */ /* 0x000ee20000300800 */
[----:B----4-:R-:W-:-:S02]  /*b2bf0*/  F2FP.SATFINITE.E4M3.F32.PACK_AB_MERGE_C R14, R25, R27, RZ ;  /* 0x0000001b190e723e */ /* 0x010fc400048070ff */
[----:B--2---:R-:W-:Y:S01]  /*b2c00*/  F2FP.SATFINITE.E4M3.F32.PACK_AB_MERGE_C R4, R10, R12, RZ ;  /* 0x0000000c0a04723e */ /* 0x004fe200048070ff */
[----:B---3--:R0:W-:Y:S01]  /*b2c10*/  STL [R1+0x33d8], R29 ;  /* 0x0033d81d01007387 */ /* 0x0081e20000100800 */
[----:B------:R-:W-:-:S03]  /*b2c20*/  SHF.R.S32.HI R9, RZ, 0x1f, R28 ;  /* 0x0000001fff097819 */ /* 0x000fc6000001141c */
[----:B0-----:R-:W2:Y:S04]  /*b2c30*/  LDL.LU R29, [R1+0x13a0] ;  /* 0x0013a000011d7983 */ /* 0x001ea80000300800 */
[----:B------:R0:W-:Y:S04]  /*b2c40*/  STL [R1+0x3338], R14 ;  /* 0x0033380e01007387 */ /* 0x0001e80000100800 */
[----:B0-----:R-:W3:Y:S04]  /*b2c50*/  LDL.LU R14, [R1+0x470] ;  /* 0x00047000010e7983 */ /* 0x001ee80000300800 */
[----:B------:R-:W-:Y:S04]  /*b2c60*/  STL [R1+0x33dc], R15 ;  /* 0x0033dc0f01007387 */ /* 0x000fe80000100800 */
[----:B------:R-:W4:Y:S04]  /*b2c70*/  LDL.LU R27, [R1+0x3f0] ;  /* 0x0003f000011b7983 */ /* 0x000f280000300800 */
[----:B------:R-:W4:Y:S04]  /*b2c80*/  LDL.LU R12, [R1+0x3f4] ;  /* 0x0003f400010c7983 */ /* 0x000f280000300800 */
[----:B------:R0:W-:Y:S02]  /*b2c90*/  STL [R1+0xaf0], R4 ;  /* 0x000af00401007387 */ /* 0x0001e40000100800 */
[----:B0-----:R-:W-:-:S05]  /*b2ca0*/  IADD3 R4, P3, R28, R0, RZ ;  /* 0x000000001c047210 */ /* 0x001fca0007f7e0ff */
[----:B------:R-:W-:-:S05]  /*b2cb0*/  IMAD.X R5, R9, 0x1, R2, P3 ;  /* 0x0000000109057824 */ /* 0x000fca00018e0602 */
[----:B------:R0:W-:Y:S04]  /*b2cc0*/  STL.64 [R1+0x708], R4 ;  /* 0x0007080401007387 */ /* 0x0001e80000100a00 */
[----:B0-----:R-:W4:Y:S04]  /*b2cd0*/  LDL.LU.64 R4, [R1+0x33e0] ;  /* 0x0033e00001047983 */ /* 0x001f280000300a00 */
[----:B------:R-:W4:Y:S04]  /*b2ce0*/  LDL.LU R25, [R1+0x3f8] ;  /* 0x0003f80001197983 */ /* 0x000f280000300800 */
[----:B------:R-:W4:Y:S01]  /*b2cf0*/  LDL.LU R10, [R1+0x3fc] ;  /* 0x0003fc00010a7983 */ /* 0x000f220000300800 */
[----:B------:R-:W-:-:S02]  /*b2d00*/  F2FP.SATFINITE.E4M3.F32.PACK_AB_MERGE_C R13, R13, R11, RZ ;  /* 0x0000000b0d0d723e */ /* 0x000fc400048070ff */
[----:B--2---:R-:W-:Y:S02]  /*b2d10*/  F2FP.SATFINITE.E4M3.F32.PACK_AB_MERGE_C R19, R19, R29, RZ ;  /* 0x0000001d1313723e */ /* 0x004fe400048070ff */
[----:B---3--:R-:W-:Y:S02]  /*b2d20*/  F2FP.SATFINITE.E4M3.F32.PACK_AB_MERGE_C R23, R23, R14, RZ ;  /* 0x0000000e1717723e */ /* 0x008fe400048070ff */
[----:B------:R-:W-:-:S03]  /*b2d30*/  IADD3 R14, P3, R28, R3, RZ ;  /* 0x000000031c0e7210 */ /* 0x000fc60007f7e0ff */
[----:B------:R0:W-:Y:S02]  /*b2d40*/  STL [R1+0x331c], R23 ;  /* 0x00331c1701007387 */ /* 0x0001e40000100800 */
[----:B0-----:R-:W-:Y:S01]  /*b2d50*/  IMAD.MOV.U32 R23, RZ, RZ, R9 ;  /* 0x000000ffff177224 */ /* 0x001fe200078e0009 */
[----:B------:R-:W-:Y:S02]  /*b2d60*/  F2FP.SATFINITE.E4M3.F32.PACK_AB_MERGE_C R9, R17, R26, RZ ;  /* 0x0000001a1109723e */ /* 0x000fe400048070ff */
[----:B------:R-:W2:Y:S04]  /*b2d70*/  LDL.LU R26, [R1+0x3e0] ;  /* 0x0003e000011a7983 */ /* 0x000ea80000300800 */
[----:B------:R-:W2:Y:S04]  /*b2d80*/  LDL.LU R17, [R1+0x3e4] ;  /* 0x0003e40001117983 */ /* 0x000ea80000300800 */
[----:B------:R-:W-:Y:S04]  /*b2d90*/  STL [R1+0x3348], R9 ;  /* 0x0033480901007387 */ /* 0x000fe80000100800 */
[----:B------:R-:W-:Y:S01]  /*b2da0*/  STL [R1+0x334c], R19 ;  /* 0x00334c1301007387 */ /* 0x000fe20000100800 */
[----:B----4-:R-:W-:-:S05]  /*b2db0*/  IMAD.X R15, R23, 0x1, R4, P3 ;  /* 0x00000001170f7824 */ /* 0x010fca00018e0604 */
[----:B------:R0:W-:Y:S02]  /*b2dc0*/  STL.64 [R1+0x6e8], R14 ;  /* 0x0006e80e01007387 */ /* 0x0001e40000100a00 */
[----:B0-----:R-:W-:-:S05]  /*b2dd0*/  IADD3 R14, P3, R28, R5, RZ ;  /* 0x000000051c0e7210 */ /* 0x001fca0007f7e0ff */
[----:B------:R-:W-:Y:S01]  /*b2de0*/  IMAD.X R15, R23, 0x1, R7, P3 ;  /* 0x00000001170f7824 */ /* 0x000fe200018e0607 */
[----:B------:R-:W-:-:S04]  /*b2df0*/  IADD3 R28, P3, R28, R6, RZ ;  /* 0x000000061c1c7210 */ /* 0x000fc80007f7e0ff */
[----:B------:R0:W-:Y:S01]  /*b2e00*/  STL.64 [R1+0x6c8], R14 ;  /* 0x0006c80e01007387 */ /* 0x0001e20000100a00 */
[----:B------:R-:W-:-:S03]  /*b2e10*/  IMAD.X R29, R23, 0x1, R8, P3 ;  /* 0x00000001171d7824 */ /* 0x000fc600018e0608 */
[----:B0-----:R-:W3:Y:S04]  /*b2e20*/  LDL.LU R15, [R1+0x33dc] ;  /* 0x0033dc00010f7983 */ /* 0x001ee80000300800 */
[----:B------:R-:W4:Y:S04]  /*b2e30*/  LDL.LU R14, [R1+0x3e8] ;  /* 0x0003e800010e7983 */ /* 0x000f280000300800 */
[----:B------:R-:W4:Y:S04]  /*b2e40*/  LDL.LU R11, [R1+0x3ec] ;  /* 0x0003ec00010b7983 */ /* 0x000f280000300800 */
[----:B------:R0:W-:Y:S04]  /*b2e50*/  STL.64 [R1+0x6c0], R28 ;  /* 0x0006c01c01007387 */ /* 0x0001e80000100a00 */
[----:B0-----:R-:W2:Y:S01]  /*b2e60*/  LDL.LU R29, [R1+0x33d8] ;  /* 0x0033d800011d7983 */ /* 0x001ea20000300800 */
[----:B------:R-:W-:-:S02]  /*b2e70*/  F2FP.SATFINITE.E4M3.F32.PACK_AB_MERGE_C R12, R12, R27, RZ ;  /* 0x0000001b0c0c723e */ /* 0x000fc400048070ff */
[----:B------:R-:W-:Y:S02]  /*b2e80*/  F2FP.SATFINITE.E4M3.F32.PACK_AB_MERGE_C R10, R10, R25, RZ ;  /* 0x000000190a0a723e */ /* 0x000fe400048070ff */
[----:B---3--:R-:W-:Y:S02]  /*b2e90*/  F2FP.SATFINITE.E4M3.F32.PACK_AB_MERGE_C R9, R22, R15, RZ ;  /* 0x0000000f1609723e */ /* 0x008fe400048070ff */
[----:B--2---:R-:W-:-:S05]  /*b2ea0*/  F2FP.SATFINITE.E4M3.F32.PACK_AB_MERGE_C R16, R16, R29, RZ ;  /* 0x0000001d1010723e */ /* 0x004fca00048070ff */
[----:B------:R-:W-:Y:S04]  /*b2eb0*/  STL [R1+0x33c8], R16 ;  /* 0x0033c81001007387 */ /* 0x000fe80000100800 */
[----:B------:R-:W2:Y:S04]  /*b2ec0*/  LDL.LU R28, [R1+0x3d0] ;  /* 0x0003d000011c7983 */ /* 0x000ea80000300800 */
[----:B------:R0:W-:Y:S04]  /*b2ed0*/  STL [R1+0xb08], R9 ;  /* 0x000b080901007387 */ /* 0x0001e80000100800 */
[----:B------:R-:W2:Y:S04]  /*b2ee0*/  LDL.LU R22, [R1+0x3d4] ;  /* 0x0003d40001167983 */ /* 0x000ea80000300800 */
[----:B------:R-:W3:Y:S04]  /*b2ef0*/  LDL.LU R15, [R1+0x1e8] ;  /* 0x0001e800010f7983 */ /* 0x000ee80000300800 */
[----:B------:R1:W-:Y:S04]  /*b2f00*/  STL [R1+0x3190], R12 ;  /* 0x0031900c01007387 */ /* 0x0003e80000100800 */
[----:B------:R4:W-:Y:S04]  /*b2f10*/  STL [R1+0x3388], R13 ;  /* 0x0033880d01007387 */ /* 0x0009e80000100800 */
[----:B------:R-:W3:Y:S01]  /*b2f20*/  LDL.LU R25, [R1+0x1ec] ;  /* 0x0001ec0001197983 */ /* 0x000ee20000300800 */
[----:B0-----:R-:W-:-:S02]  /*b2f30*/  SHF.R.S32.HI R9, RZ, 0x1f, R18 ;  /* 0x0000001fff097819 */ /* 0x001fc40000011412 */
[----:B-1----:R-:W-:Y:S01]  /*b2f40*/  IADD3 R12, P3, R18, R0, RZ ;  /* 0x00000000120c7210 */ /* 0x002fe20007f7e0ff */
[----:B------:R0:W-:Y:S04]  /*b2f50*/  STL [R1+0x3194], R10 ;  /* 0x0031940a01007387 */ /* 0x0001e80000100800 */
[----:B----4-:R-:W-:Y:S01]  /*b2f60*/  IMAD.X R13, R9, 0x1, R2, P3 ;  /* 0x00000001090d7824 */ /* 0x010fe200018e0602 */
[----:B0-----:R-:W-:-:S04]  /*b2f70*/  F2FP.SATFINITE.E4M3.F32.PACK_AB_MERGE_C R10, R17, R26, RZ ;  /* 0x0000001a110a723e */ /* 0x001fc800048070ff */
[----:B------:R0:W-:Y:S04]  /*b2f80*/  STL.64 [R1+0x680], R12 ;  /* 0x0006800c01007387 */ /* 0x0001e80000100a00 */
[----:B------:R-:W4:Y:S04]  /*b2f90*/  LDL.LU R16, [R1+0x3d8] ;  /* 0x0003d80001107983 */ /* 0x000f280000300800 */
[----:B------:R-:W3:Y:S04]  /*b2fa0*/  LDL.LU R26, [R1+0x3c0] ;  /* 0x0003c000011a7983 */ /* 0x000ee80000300800 */
[----:B------:R-:W-:Y:S04]  /*b2fb0*/  STL [R1+0xa28], R10 ;  /* 0x000a280a01007387 */ /* 0x000fe80000100800 */
[----:B------:R-:W4:Y:S01]  /*b2fc0*/  LDL.LU R17, [R1+0x3c4] ;  /* 0x0003c40001117983 */ /* 0x000f220000300800 */
[----:B0-----:R-:W-:-:S05]  /*b2fd0*/  IADD3 R12, P3, R18, R3, RZ ;  /* 0x00000003120c7210 */ /* 0x001fca0007f7e0ff */
[----:B------:R-:W-:Y:S01]  /*b2fe0*/  IMAD.X R13, R9, 0x1, R4, P3 ;  /* 0x00000001090d7824 */ /* 0x000fe200018e0604 */
[----:B------:R-:W-:Y:S01]  /*b2ff0*/  F2FP.SATFINITE.E4M3.F32.PACK_AB_MERGE_C R11, R11, R14, RZ ;  /* 0x0000000e0b0b723e */ /* 0x000fe200048070ff */
[----:B----4-:R-:W-:Y:S04]  /*b3000*/  STL.64 [R1+0x33d0], R16 ;  /* 0x0033d01001007387 */ /* 0x010fe80000100a00 */
[----:B------:R0:W-:Y:S04]  /*b3010*/  STL.64 [R1+0x670], R12 ;  /* 0x0006700c01007387 */ /* 0x0001e80000100a00 */
[----:B0-----:R-:W4:Y:S04]  /*b3020*/  LDL.LU R12, [R1+0x3cc] ;  /* 0x0003cc00010c7983 */ /* 0x001f280000300800 */
[----:B------:R-:W3:Y:S04]  /*b3030*/  LDL.LU R29, [R1+0x3b8] ;  /* 0x0003b800011d7983 */ /* 0x000ee80000300800 */
[----:B------:R-:W3:Y:S04]  /*b3040*/  LDL.LU R27, [R1+0x3bc] ;  /* 0x0003bc00011b7983 */ /* 0x000ee80000300800 */
[----:B------:R-:W2:Y:S04]  /*b3050*/  LDL.LU R10, [R1+0x1384] ;  /* 0x00138400010a7983 */ /* 0x000ea80000300800 */
[----:B------:R-:W3:Y:S04]  /*b3060*/  LDL.LU R13, [R1+0x1388] ;  /* 0x00138800010d7983 */ /* 0x000ee80000300800 */
[----:B------:R-:W3:Y:S04]  /*b3070*/  LDL.LU R19, [R1+0x138c] ;  /* 0x00138c0001137983 */ /* 0x000ee80000300800 */
[----:B------:R0:W-:Y:S04]  /*b3080*/  STL [R1+0x31a0], R11 ;  /* 0x0031a00b01007387 */ /* 0x0001e80000100800 */
[----:B0-----:R-:W2:Y:S01]  /*b3090*/  LDL.LU R11, [R1+0x1380] ;  /* 0x00138000010b7983 */ /* 0x001ea20000300800 */
[----:B------:R-:W-:-:S03]  /*b30a0*/  IADD3 R16, P3, R18, R5, RZ ;  /* 0x0000000512107210 */ /* 0x000fc60007f7e0ff */
[----:B--2---:R0:W-:Y:S04]  /*b30b0*/  STL.64 [R1+0x33b8], R10 ;  /* 0x0033b80a01007387 */ /* 0x0041e80000100a00 */
[----:B0-----:R-:W2:Y:S04]  /*b30c0*/  LDL.LU R10, [R1+0x3b0] ;  /* 0x0003b000010a7983 */ /* 0x001ea80000300800 */
[----:B------:R-:W2:Y:S01]  /*b30d0*/  LDL.LU R11, [R1+0x3b4] ;  /* 0x0003b400010b7983 */ /* 0x000ea20000300800 */
[----:B------:R-:W-:Y:S01]  /*b30e0*/  F2FP.SATFINITE.E4M3.F32.PACK_AB_MERGE_C R14, R22, R28, RZ ;  /* 0x0000001c160e723e */ /* 0x000fe200048070ff */
[----:B------:R-:W-:-:S02]  /*b30f0*/  IMAD.X R17, R9, 0x1, R7, P3 ;  /* 0x0000000109117824 */ /* 0x000fc400018e0607 */
[----:B--2---:R0:W-:Y:S04]  /*b3100*/  STL.64 [R1+0x33c0], R10 ;  /* 0x0033c00a01007387 */ /* 0x0041e80000100a00 */
[----:B0-----:R-:W2:Y:S04]  /*b3110*/  LDL.LU R10, [R1+0x3dc] ;  /* 0x0003dc00010a7983 */ /* 0x001ea80000300800 */
[----:B------:R-:W4:Y:S04]  /*b3120*/  LDL.LU R11, [R1+0x3c8] ;  /* 0x0003c800010b7983 */ /* 0x000f280000300800 */
[----:B------:R-:W-:Y:S04]  /*b3130*/  STL [R1+0xa6c], R14 ;  /* 0x000a6c0e01007387 */ /* 0x000fe80000100800 */
[----:B------:R0:W-:Y:S02]  /*b3140*/  STL.64 [R1+0x650], R16 ;  /* 0x0006501001007387 */ /* 0x0001e40000100a00 */
[----:B0-----:R-:W-:Y:S01]  /*b3150*/  IADD3 R16, P3, R18, R6, RZ ;  /* 0x0000000612107210 */ /* 0x001fe20007f7e0ff */
[----:B------:R-:W-:-:S02]  /*b3160*/  IMAD.MOV.U32 R17, RZ, RZ, R9 ;  /* 0x000000ffff117224 */ /* 0x000fc400078e0009 */
[----:B------:R-:W2:Y:S04]  /*b3170*/  LDL.LU R9, [R1+0x1370] ;  /* 0x0013700001097983 */ /* 0x000ea80000300800 */
[----:B------:R-:W2:Y:S01]  /*b3180*/  LDL.LU R23, [R1+0x1374] ;  /* 0x0013740001177983 */ /* 0x000ea20000300800 */
[----:B------:R-:W-:-:S03]  /*b3190*/  IMAD.X R17, R17, 0x1, R8, P3 ;  /* 0x0000000111117824 */ /* 0x000fc600018e0608 */
[----:B------:R-:W2:Y:S04]  /*b31a0*/  LDL.LU R14, [R1+0x1378] ;  /* 0x00137800010e7983 */ /* 0x000ea80000300800 */
[----:B------:R-:W2:Y:S04]  /*b31b0*/  LDL.LU R28, [R1+0x137c] ;  /* 0x00137c00011c7983 */ /* 0x000ea80000300800 */
[----:B------:R-:W2:Y:S04]  /*b31c0*/  LDL.LU R22, [R1+0x330] ;  /* 0x0003300001167983 */ /* 0x000ea80000300800 */
[----:B------:R-:W2:Y:S04]  /*b31d0*/  LDL.LU R18, [R1+0x334] ;  /* 0x0003340001127983 */ /* 0x000ea80000300800 */
[----:B------:R0:W-:Y:S04]  /*b31e0*/  STL.64 [R1+0x648], R16 ;  /* 0x0006481001007387 */ /* 0x0001e80000100a00 */
[----:B0-----:R-:W2:Y:S01]  /*b31f0*/  LDL.LU.64 R16, [R1+0x33d0] ;  /* 0x0033d00001107983 */ /* 0x001ea20000300a00 */
[----:B----4-:R-:W-:-:S02]  /*b3200*/  F2FP.SATFINITE.E4M3.F32.PACK_AB_MERGE_C R11, R12, R11, RZ ;  /* 0x0000000b0c0b723e */ /* 0x010fc400048070ff */
[----:B---3--:R-:W-:Y:S02]  /*b3210*/  SHF.R.S32.HI R12, RZ, 0x1f, R15 ;  /* 0x0000001fff0c7819 */ /* 0x008fe4000001140f */
[----:B--2---:R-:W-:Y:S02]  /*b3220*/  F2FP.SATFINITE.E4M3.F32.PACK_AB_MERGE_C R10, R10, R16, RZ ;  /* 0x000000100a0a723e */ /* 0x004fe400048070ff */
[----:B------:R-:W2:Y:S04]  /*b3230*/  LDL.LU R16, [R1+0x33c8] ;  /* 0x0033c80001107983 */ /* 0x000ea80000300800 */
[----:B------:R0:W-:Y:S02]  /*b3240*/  STL [R1+0xa64], R10 ;  /* 0x000a640a01007387 */ /* 0x0001e40000100800 */
[----:B0-----:R-:W-:-:S02]  /*b3250*/  F2FP.SATFINITE.E4M3.F32.PACK_AB_MERGE_C R10, R17, R26, RZ ;  /* 0x0000001a110a723e */ /* 0x001fc400048070ff */
[----:B------:R-:W3:Y:S04]  /*b3260*/  LDL.LU R26, [R1+0x338] ;  /* 0x00033800011a7983 */ /* 0x000ee80000300800 */
[----:B------:R-:W3:Y:S04]  /*b3270*/  LDL.LU R17, [R1+0x33c] ;  /* 0x00033c0001117983 */ /* 0x000ee80000300800 */
[----:B------:R0:W-:Y:S04]  /*b3280*/  STL [R1+0x1e4], R10 ;  /* 0x0001e40a01007387 */ /* 0x0001e80000100800 */
[----:B------:R1:W-:Y:S01]  /*b3290*/  STL [R1+0x1e0], R11 ;  /* 0x0001e00b01007387 */ /* 0x0003e20000100800 */
[----:B0-----:R-:W-:-:S05]  /*b32a0*/  IADD3 R10, P3, R15, R0, RZ ;  /* 0x000000000f0a7210 */ /* 0x001fca0007f7e0ff */
[----:B-1----:R-:W-:-:S05]  /*b32b0*/  IMAD.X R11, R12, 0x1, R2, P3 ;  /* 0x000000010c0b7824 */ /* 0x002fca00018e0602 */
[----:B------:R0:W-:Y:S04]  /*b32c0*/  STL.64 [R1+0x5e0], R10 ;  /* 0x0005e00a01007387 */ /* 0x0001e80000100a00 */
[----:B0-----:R-:W4:Y:S01]  /*b32d0*/  LDL.LU.64 R10, [R1+0x33c0] ;  /* 0x0033c000010a7983 */ /* 0x001f220000300a00 */
[----:B------:R-:W-:Y:S02]  /*b32e0*/  F2FP.SATFINITE.E4M3.F32.PACK_AB_MERGE_C R27, R27, R29, RZ ;  /* 0x0000001d1b1b723e */ /* 0x000fe400048070ff */
[----:B----4-:R-:W-:Y:S02]  /*b32f0*/  F2FP.SATFINITE.E4M3.F32.PACK_AB_MERGE_C R11, R11, R10, RZ ;  /* 0x0000000a0b0b723e */ /* 0x010fe400048070ff */
[----:B------:R-:W-:-:S03]  /*b3300*/  IADD3 R10, P3, R15, R3, RZ ;  /* 0x000000030f0a7210 */ /* 0x000fc60007f7e0ff */
[----:B------:R0:W-:Y:S04]  /*b3310*/  STL [R1+0x1d8], R11 ;  /* 0x0001d80b01007387 */ /* 0x0001e80000100800 */
[----:B------:R-:W-:Y:S01]  /*b3320*/  STL [R1+0x1d4], R27 ;  /* 0x0001d41b01007387 */ /* 0x000fe20000100800 */
[----:B0-----:R-:W-:-:S05]  /*b3330*/  IMAD.X R11, R12, 0x1, R4, P3 ;  /* 0x000000010c0b7824 */ /* 0x001fca00018e0604 */
[----:B------:R0:W-:Y:S04]  /*b3340*/  STL.64 [R1+0x5c0], R10 ;  /* 0x0005c00a01007387 */ /* 0x0001e80000100a00 */
[----:B0-----:R-:W4:Y:S04]  /*b3350*/  LDL.LU.64 R10, [R1+0x33b8] ;  /* 0x0033b800010a7983 */ /* 0x001f280000300a00 */
[----:B------:R-:W2:Y:S04]  /*b3360*/  LDL.LU R29, [R1+0x320] ;  /* 0x00032000011d7983 */ /* 0x000ea80000300800 */
[----:B------:R-:W2:Y:S01]  /*b3370*/  LDL.LU R27, [R1+0x324] ;  /* 0x00032400011b7983 */ /* 0x000ea20000300800 */
[----:B------:R-:W-:-:S02]  /*b3380*/  F2FP.SATFINITE.E4M3.F32.PACK_AB_MERGE_C R13, R19, R13, RZ ;  /* 0x0000000d130d723e */ /* 0x000fc400048070ff */
[----:B------:R-:W-:Y:S02]  /*b3390*/  F2FP.SATFINITE.E4M3.F32.PACK_AB_MERGE_C R18, R18, R22, RZ ;  /* 0x000000161212723e */ /* 0x000fe400048070ff */
[----:B---3--:R-:W-:Y:S01]  /*b33a0*/  F2FP.SATFINITE.E4M3.F32.PACK_AB_MERGE_C R17, R17, R26, RZ ;  /* 0x0000001a1111723e */ /* 0x008fe200048070ff */
[----:B------:R-:W-:Y:S01]  /*b33b0*/  IMAD.MOV.U32 R26, RZ, RZ, R24 ;  /* 0x000000ffff1a7224 */ /* 0x000fe200078e0018 */
[----:B----4-:R-:W-:Y:S02]  /*b33c0*/  F2FP.SATFINITE.E4M3.F32.PACK_AB_MERGE_C R11, R10, R11, RZ ;  /* 0x0000000b0a0b723e */ /* 0x010fe400048070ff */
[----:B------:R-:W-:-:S03]  /*b33d0*/  IADD3 R10, P3, R15, R5, RZ ;  /* 0x000000050f0a7210 */ /* 0x000fc60007f7e0ff */
[----:B------:R0:W-:Y:S04]  /*b33e0*/  STL [R1+0xafc], R11 ;  /* 0x000afc0b01007387 */ /* 0x0001e80000100800 */
[----:B------:R1:W-:Y:S01]  /*b33f0*/  STL [R1+0xaf8], R13 ;  /* 0x000af80d01007387 */ /* 0x0003e20000100800 */
[----:B0-----:R-:W-:-:S05]  /*b3400*/  IMAD.X R11, R12, 0x1, R7, P3 ;  /* 0x000000010c0b7824 */ /* 0x001fca00018e0607 */
[----:B------:R0:W-:Y:S04]  /*b3410*/  STL.64 [R1+0x5b8], R10 ;  /* 0x0005b80a01007387 */ /* 0x0001e80000100a00 */
[----:B-1----:R-:W3:Y:S01]  /*b3420*/  LDL.LU R13, [R1+0x328] ;  /* 0x00032800010d7983 */ /* 0x002ee20000300800 */
[----:B0-----:R-:W-:-:S05]  /*b3430*/  IADD3 R10, P3, R15, R6, RZ ;  /* 0x000000060f0a7210 */ /* 0x001fca0007f7e0ff */
[----:B------:R-:W-:Y:S02]  /*b3440*/  IMAD.X R11, R12, 0x1, R8, P3 ;  /* 0x000000010c0b7824 */ /* 0x000fe400018e0608 */
[----:B------:R-:W3:Y:S04]  /*b3450*/  LDL.LU R12, [R1+0x32c] ;  /* 0x00032c00010c7983 */ /* 0x000ee80000300800 */
[----:B------:R-:W4:Y:S04]  /*b3460*/  LDL.LU R19, [R1+0x310] ;  /* 0x0003100001137983 */ /* 0x000f280000300800 */
[----:B------:R0:W-:Y:S04]  /*b3470*/  STL.64 [R1+0x5b0], R10 ;  /* 0x0005b00a01007387 */ /* 0x0001e80000100a00 */
[----:B------:R-:W4:Y:S01]  /*b3480*/  LDL.LU R15, [R1+0x314] ;  /* 0x00031400010f7983 */ /* 0x000f220000300800 */
[----:B------:R-:W-:-:S02]  /*b3490*/  IADD3 R22, P3, R25, R0, RZ ;  /* 0x0000000019167210 */ /* 0x000fc40007f7e0ff */
[----:B0-----:R-:W-:-:S05]  /*b34a0*/  F2FP.SATFINITE.E4M3.F32.PACK_AB_MERGE_C R10, R23, R9, RZ ;  /* 0x00000009170a723e */ /* 0x001fca00048070ff */
[----:B------:R0:W-:Y:S01]  /*b34b0*/  STL [R1+0x1bc], R10 ;  /* 0x0001bc0a01007387 */ /* 0x0001e20000100800 */
[----:B------:R-:W-:-:S03]  /*b34c0*/  F2FP.SATFINITE.E4M3.F32.PACK_AB_MERGE_C R9, R28, R14, RZ ;  /* 0x0000000e1c09723e */ /* 0x000fc600048070ff */
[----:B------:R-:W-:Y:S01]  /*b34d0*/  STL [R1+0x3198], R18 ;  /* 0x0031981201007387 */ /* 0x000fe20000100800 */
[----:B0-----:R-:W-:-:S03]  /*b34e0*/  SHF.R.S32.HI R10, RZ, 0x1f, R25 ;  /* 0x0000001fff0a7819 */ /* 0x001fc60000011419 */
[----:B------:R0:W-:Y:S02]  /*b34f0*/  STL [R1+0x1b0], R9 ;  /* 0x0001b00901007387 */ /* 0x0001e40000100800 */
[----:B------:R-:W-:-:S05]  /*b3500*/  IMAD.X R23, R10, 0x1, R2, P3 ;  /* 0x000000010a177824 */ /* 0x000fca00018e0602 */
[----:B------:R1:W-:Y:S04]  /*b3510*/  STL.64 [R1+0x5a8], R22 ;  /* 0x0005a81601007387 */ /* 0x0003e80000100a00 */
[----:B0-----:R-:W3:Y:S04]  /*b3520*/  LDL.LU R9, [R1+0x318] ;  /* 0x0003180001097983 */ /* 0x001ee80000300800 */
[----:B-1----:R-:W3:Y:S04]  /*b3530*/  LDL.LU R23, [R1+0x31c] ;  /* 0x00031c0001177983 */ /* 0x002ee80000300800 */
[----:B------:R-:W3:Y:S04]  /*b3540*/  LDL.LU R14, [R1+0x300] ;  /* 0x00030000010e7983 */ /* 0x000ee80000300800 */
[----:B------:R-:W3:Y:S04]  /*b3550*/  LDL.LU R24, [R1+0x304] ;  /* 0x0003040001187983 */ /* 0x000ee80000300800 */
[----:B------:R-:W4:Y:S01]  /*b3560*/  LDL.LU R22, [R1+0x1f4] ;  /* 0x0001f40001167983 */ /* 0x000f220000300800 */
[----:B------:R-:W-:-:S02]  /*b3570*/  IADD3 R28, P3, R25, R3, RZ ;  /* 0x00000003191c7210 */ /* 0x000fc40007f7e0ff */
[----:B--2---:R-:W-:-:S03]  /*b3580*/  F2FP.SATFINITE.E4M3.F32.PACK_AB_MERGE_C R27, R27, R29, RZ ;  /* 0x0000001d1b1b723e */ /* 0x004fc600048070ff */
[----:B------:R-:W-:Y:S01]  /*b3590*/  IMAD.X R29, R10, 0x1, R4, P3 ;  /* 0x000000010a1d7824 */ /* 0x000fe200018e0604 */
[----:B----4-:R-:W-:Y:S04]  /*b35a0*/  STL [R1+0x3398], R22 ;  /* 0x0033981601007387 */ /* 0x010fe80000100800 */
[----:B------:R0:W-:Y:S04]  /*b35b0*/  STL [R1+0x319c], R17 ;  /* 0x00319c1101007387 */ /* 0x0001e80000100800 */
[----:B0-----:R-:W2:Y:S04]  /*b35c0*/  LDL.LU R17, [R1+0x1f0] ;  /* 0x0001f00001117983 */ /* 0x001ea80000300800 */
[----:B------:R-:W-:Y:S04]  /*b35d0*/  STL [R1+0x338c], R16 ;  /* 0x00338c1001007387 */ /* 0x000fe80000100800 */
[----:B------:R-:W-:Y:S04]  /*b35e0*/  STL [R1+0x31a4], R27 ;  /* 0x0031a41b01007387 */ /* 0x000fe80000100800 */
[----:B------:R-:W-:Y:S04]  /*b35f0*/  STL [R1+0x33a8], R3 ;  /* 0x0033a80301007387 */ /* 0x000fe80000100800 */
[----:B------:R0:W-:Y:S04]  /*b3600*/  STL.64 [R1+0x5a0], R28 ;  /* 0x0005a01c01007387 */ /* 0x0001e80000100a00 */
[----:B0-----:R-:W4:Y:S04]  /*b3610*/  LDL.LU R28, [R1+0x308] ;  /* 0x00030800011c7983 */ /* 0x001f280000300800 */
[----:B------:R-:W4:Y:S01]  /*b3620*/  LDL.LU R29, [R1+0x30c] ;  /* 0x00030c00011d7983 */ /* 0x000f220000300800 */
[----:B------:R-:W-:-:S03]  /*b3630*/  F2FP.SATFINITE.E4M3.F32.PACK_AB_MERGE_C R3, R15, R19, RZ ;  /* 0x000000130f03723e */ /* 0x000fc600048070ff */
[----:B----4-:R-:W-:Y:S04]  /*b3640*/  STL.64 [R1+0x33b0], R28 ;  /* 0x0033b01c01007387 */ /* 0x010fe80000100a00 */
[----:B------:R3:W-:Y:S02]  /*b3650*/  STL [R1+0x33ac], R4 ;  /* 0x0033ac0401007387 */ /* 0x0007e40000100800 */
[----:B---3--:R-:W-:Y:S02]  /*b3660*/  F2FP.SATFINITE.E4M3.F32.PACK_AB_MERGE_C R4, R12, R13, RZ ;  /* 0x0000000d0c04723e */ /* 0x008fe400048070ff */
[----:B------:R-:W-:-:S03]  /*b3670*/  IADD3 R12, P3, R25, R5, RZ ;  /* 0x00000005190c7210 */ /* 0x000fc60007f7e0ff */
[----:B------:R0:W-:Y:S02]  /*b3680*/  STL [R1+0xa48], R4 ;  /* 0x000a480401007387 */ /* 0x0001e40000100800 */
[----:B------:R-:W-:Y:S02]  /*b3690*/  IMAD.X R13, R10, 0x1, R7, P3 ;  /* 0x000000010a0d7824 */ /* 0x000fe400018e0607 */
[----:B------:R1:W-:Y:S01]  /*b36a0*/  STL [R1+0xa58], R3 ;  /* 0x000a580301007387 */ /* 0x0003e20000100800 */
[----:B------:R-:W-:-:S03]  /*b36b0*/  IADD3 R28, P3, R25, R6, RZ ;  /* 0x00000006191c7210 */ /* 0x000fc60007f7e0ff */
[----:B0-----:R-:W3:Y:S04]  /*b36c0*/  LDL.LU R4, [R1+0x2f0] ;  /* 0x0002f00001047983 */ /* 0x001ee80000300800 */
[----:B-1----:R-:W3:Y:S04]  /*b36d0*/  LDL.LU R3, [R1+0x2f4] ;  /* 0x0002f40001037983 */ /* 0x002ee80000300800 */
        /* <DEDUP_REMOVED lines=8> */
[----:B------:R-:W2:Y:S04]  /*b3760*/  LDL.LU R13, [R1+0x1358] ;  /* 0x00135800010d7983 */ /* 0x000ea80000300800 */
[----:B------:R-:W2:Y:S01]  /*b3770*/  LDL.LU R12, [R1+0x135c] ;  /* 0x00135c00010c7983 */ /* 0x000ea20000300800 */
[----:B------:R-:W-:Y:S01]  /*b3780*/  IMAD.X R29, R10, 0x1, R8, P3 ;  /* 0x000000010a1d7824 */ /* 0x000fe200018e0608 */
[----:B------:R-:W-:-:S02]  /*b3790*/  F2FP.SATFINITE.E4M3.F32.PACK_AB_MERGE_C R10, R23, R9, RZ ;  /* 0x00000009170a723e */ /* 0x000fc400048070ff */
[----:B--2---:R0:W-:Y:S04]  /*b37a0*/  STL.64 [R1+0x3390], R12 ;  /* 0x0033900c01007387 */ /* 0x0041e80000100a00 */
[----:B0-----:R-:W2:Y:S04]  /*b37b0*/  LDL.LU R12, [R1+0x1364] ;  /* 0x00136400010c7983 */ /* 0x001ea80000300800 */
[----:B------:R-:W2:Y:S04]  /*b37c0*/  LDL.LU R13, [R1+0x1368] ;  /* 0x00136800010d7983 */ /* 0x000ea80000300800 */
[----:B------:R-:W2:Y:S04]  /*b37d0*/  LDL.LU R15, [R1+0x260] ;  /* 0x00026000010f7983 */ /* 0x000ea80000300800 */
[----:B------:R-:W2:Y:S04]  /*b37e0*/  LDL.LU R25, [R1+0x264] ;  /* 0x0002640001197983 */ /* 0x000ea80000300800 */
[----:B------:R0:W-:Y:S04]  /*b37f0*/  STL.64 [R1+0x588], R28 ;  /* 0x0005881c01007387 */ /* 0x0001e80000100a00 */
[----:B0-----:R-:W4:Y:S01]  /*b3800*/  LDL.LU.64 R28, [R1+0x33b0] ;  /* 0x0033b000011c7983 */ /* 0x001f220000300a00 */
[----:B------:R-:W-:-:S03]  /*b3810*/  F2FP.SATFINITE.E4M3.F32.PACK_AB_MERGE_C R9, R24, R14, RZ ;  /* 0x0000000e1809723e */ /* 0x000fc600048070ff */
[----:B------:R-:W2:Y:S04]  /*b3820*/  LDL.LU R23, [R1+0x268] ;  /* 0x0002680001177983 */ /* 0x000ea80000300800 */
[----:B------:R-:W-:Y:S04]  /*b3830*/  STL [R1+0xa54], R10 ;  /* 0x000a540a01007387 */ /* 0x000fe80000100800 */
[----:B------:R-:W2:Y:S04]  /*b3840*/  LDL.LU R24, [R1+0x26c] ;  /* 0x00026c0001187983 */ /* 0x000ea80000300800 */
[----:B------:R4:W-:Y:S01]  /*b3850*/  STL [R1+0x1d0], R9 ;  /* 0x0001d00901007387 */ /* 0x0009e20000100800 */
[----:B------:R-:W-:-:S02]  /*b3860*/  SHF.R.S32.HI R27, RZ, 0x1f, R17 ;  /* 0x0000001fff1b7819 */ /* 0x000fc40000011411 */
[----:B---3--:R-:W-:Y:S02]  /*b3870*/  F2FP.SATFINITE.E4M3.F32.PACK_AB_MERGE_C R3, R3, R4, RZ ;  /* 0x000000040303723e */ /* 0x008fe400048070ff */
[----:B----4-:R-:W-:Y:S02]  /*b3880*/  F2FP.SATFINITE.E4M3.F32.PACK_AB_MERGE_C R9, R29, R28, RZ ;  /* 0x0000001c1d09723e */ /* 0x010fe400048070ff */
[----:B------:R-:W-:-:S03]  /*b3890*/  IADD3 R28, P3, R17, R0, RZ ;  /* 0x00000000111c7210 */ /* 0x000fc60007f7e0ff */
[----:B------:R0:W-:Y:S02]  /*b38a0*/  STL [R1+0xa68], R9 ;  /* 0x000a680901007387 */ /* 0x0001e40000100800 */
[----:B------:R-:W-:Y:S02]  /*b38b0*/  IMAD.X R29, R27, 0x1, R2, P3 ;  /* 0x000000011b1d7824 */ /* 0x000fe400018e0602 */
[----:B------:R-:W3:Y:S04]  /*b38c0*/  LDL.LU R10, [R1+0x250] ;  /* 0x00025000010a7983 */ /* 0x000ee80000300800 */
[----:B------:R-:W3:Y:S04]  /*b38d0*/  LDL.LU R19, [R1+0x254] ;  /* 0x0002540001137983 */ /* 0x000ee80000300800 */
[----:B0-----:R-:W4:Y:S04]  /*b38e0*/  LDL.LU R9, [R1+0x258] ;  /* 0x0002580001097983 */ /* 0x001f280000300800 */
[----:B------:R0:W-:Y:S04]  /*b38f0*/  STL.64 [R1+0x570], R28 ;  /* 0x0005701c01007387 */ /* 0x0001e80000100a00 */
[----:B------:R-:W4:Y:S04]  /*b3900*/  LDL.LU R14, [R1+0x25c] ;  /* 0x00025c00010e7983 */ /* 0x000f280000300800 */
[----:B0-----:R-:W4:Y:S04]  /*b3910*/  LDL.LU R28, [R1+0x240] ;  /* 0x00024000011c7983 */ /* 0x001f280000300800 */
        /* <DEDUP_REMOVED lines=8> */
[----:B------:R0:W-:Y:S04]  /*b39a0*/  STL.64 [R1+0x518], R6 ;  /* 0x0005180601007387 */ /* 0x0001e80000100a00 */
[----:B0-----:R-:W2:Y:S01]  /*b39b0*/  LDL.LU.64 R6, [R1+0x33a0] ;  /* 0x0033a00001067983 */ /* 0x001ea20000300a00 */
[----:B------:R-:W-:-:S03]  /*b39c0*/  F2FP.SATFINITE.E4M3.F32.PACK_AB_MERGE_C R12, R12, R22, RZ ;  /* 0x000000160c0c723e */ /* 0x000fc600048070ff */
[----:B------:R-:W3:Y:S04]  /*b39d0*/  LDL.LU R22, [R1+0x3398] ;  /* 0x0033980001167983 */ /* 0x000ee80000300800 */
[----:B------:R0:W-:Y:S01]  /*b39e0*/  STL [R1+0xa7c], R12 ;  /* 0x000a7c0c01007387 */ /* 0x0001e20000100800 */
[----:B------:R-:W-:Y:S02]  /*b39f0*/  F2FP.SATFINITE.E4M3.F32.PACK_AB_MERGE_C R16, R16, R13, RZ ;  /* 0x0000000d1010723e */ /* 0x000fe400048070ff */
[----:B0-----:R-:W-:-:S03]  /*b3a00*/  IADD3 R12, P3, R17, R5, RZ ;  /* 0x00000005110c7210 */ /* 0x001fc60007f7e0ff */
[----:B------:R-:W-:Y:S02]  /*b3a10*/  STL [R1+0xa78], R16 ;  /* 0x000a781001007387 */ /* 0x000fe40000100800 */
[----:B--2---:R-:W-:-:S05]  /*b3a20*/  IMAD.X R13, R27, 0x1, R7, P3 ;  /* 0x000000011b0d7824 */ /* 0x004fca00018e0607 */
[----:B------:R0:W-:Y:S04]  /*b3a30*/  STL.64 [R1+0x4d8], R12 ;  /* 0x0004d80c01007387 */ /* 0x0001e80000100a00 */
[----:B0-----:R-:W2:Y:S01]  /*b3a40*/  LDL.LU.64 R12, [R1+0x3390] ;  /* 0x00339000010c7983 */ /* 0x001ea20000300a00 */
[----:B------:R-:W-:-:S05]  /*b3a50*/  IADD3 R16, P3, R17, R6, RZ ;  /* 0x0000000611107210 */ /* 0x000fca0007f7e0ff */
[----:B------:R-:W-:Y:S01]  /*b3a60*/  IMAD.X R17, R27, 0x1, R8, P3 ;  /* 0x000000011b117824 */ /* 0x000fe200018e0608 */
[----:B------:R-:W-:Y:S02]  /*b3a70*/  F2FP.SATFINITE.E4M3.F32.PACK_AB_MERGE_C R25, R25, R15, RZ ;  /* 0x0000000f1919723e */ /* 0x000fe400048070ff */
[----:B---3--:R-:W-:Y:S02]  /*b3a80*/  SHF.R.S32.HI R15, RZ, 0x1f, R22 ;  /* 0x0000001fff0f7819 */ /* 0x008fe40000011416 */
[----:B------:R0:W-:Y:S02]  /*b3a90*/  STL.64 [R1+0x510], R16 ;  /* 0x0005101001007387 */ /* 0x0001e40000100a00 */
[----:B0-----:R-:W-:Y:S02]  /*b3aa0*/  F2FP.SATFINITE.E4M3.F32.PACK_AB_MERGE_C R17, R11, R18, RZ ;  /* 0x000000120b11723e */ /* 0x001fe400048070ff */
[----:B------:R-:W3:Y:S04]  /*b3ab0*/  LDL.LU R16, [R1+0x338c] ;  /* 0x00338c0001107983 */ /* 0x000ee80000300800 */
[----:B------:R0:W-:Y:S01]  /*b3ac0*/  STL [R1+0x178], R17 ;  /* 0x0001781101007387 */ /* 0x0001e20000100800 */
[----:B------:R-:W-:-:S02]  /*b3ad0*/  F2FP.SATFINITE.E4M3.F32.PACK_AB_MERGE_C R24, R24, R23, RZ ;  /* 0x000000171818723e */ /* 0x000fc400048070ff */
[----:B0-----:R-:W-:Y:S02]  /*b3ae0*/  F2FP.SATFINITE.E4M3.F32.PACK_AB_MERGE_C R17, R19, R10, RZ ;  /* 0x0000000a1311723e */ /* 0x001fe400048070ff */
[----:B----4-:R-:W-:Y:S02]  /*b3af0*/  F2FP.SATFINITE.E4M3.F32.PACK_AB_MERGE_C R9, R14, R9, RZ ;  /* 0x000000090e09723e */ /* 0x010fe400048070ff */
[----:B--2---:R-:W-:Y:S02]  /*b3b00*/  F2FP.SATFINITE.E4M3.F32.PACK_AB_MERGE_C R11, R12, R13, RZ ;  /* 0x0000000d0c0b723e */ /* 0x004fe400048070ff */
[----:B------:R-:W-:-:S05]  /*b3b10*/  IADD3 R12, P3, R22, R0, RZ ;  /* 0x00000000160c7210 */ /* 0x000fca0007f7e0ff */
[----:B------:R-:W-:Y:S01]  /*b3b20*/  IMAD.X R13, R15, 0x1, R2, P3 ;  /* 0x000000010f0d7824 */ /* 0x000fe200018e0602 */
[----:B------:R0:W-:Y:S01]  /*b3b30*/  STL [R1+0xaf4], R11 ;  /* 0x000af40b01007387 */ /* 0x0001e20000100800 */
[----:B------:R-:W-:-:S03]  /*b3b40*/  IADD3 R10, P3, R22, R3, RZ ;  /* 0x00000003160a7210 */ /* 0x000fc60007f7e0ff */
[----:B------:R-:W-:Y:S04]  /*b3b50*/  STL [R1+0x31a8], R25 ;  /* 0x0031a81901007387 */ /* 0x000fe80000100800 */
[----:B------:R1:W-:Y:S01]  /*b3b60*/  STL.64 [R1+0x578], R12 ;  /* 0x0005780c01007387 */ /* 0x0003e20000100a00 */
[----:B0-----:R-:W-:-:S03]  /*b3b70*/  IMAD.X R11, R15, 0x1, R4, P3 ;  /* 0x000000010f0b7824 */ /* 0x001fc600018e0604 */
[----:B-1----:R-:W2:Y:S04]  /*b3b80*/  LDL.LU R13, [R1+0x3388] ;  /* 0x00338800010d7983 */ /* 0x002ea80000300800 */
[----:B------:R-:W4:Y:S04]  /*b3b90*/  LDL.LU R18, [R1+0x234] ;  /* 0x0002340001127983 */ /* 0x000f280000300800 */
[----:B------:R-:W3:Y:S04]  /*b3ba0*/  LDL.LU R12, [R1+0x238] ;  /* 0x00023800010c7983 */ /* 0x000ee80000300800 */
[----:B------:R-:W3:Y:S04]  /*b3bb0*/  LDL.LU R23, [R1+0x23c] ;  /* 0x00023c0001177983 */ /* 0x000ee80000300800 */
[----:B------:R0:W-:Y:S04]  /*b3bc0*/  STL [R1+0x31ac], R24 ;  /* 0x0031ac1801007387 */ /* 0x0001e80000100800 */
[----:B0-----:R-:W4:Y:S04]  /*b3bd0*/  LDL.LU R24, [R1+0x230] ;  /* 0x0002300001187983 */ /* 0x001f280000300800 */
[----:B------:R-:W-:Y:S04]  /*b3be0*/  STL [R1+0x1a4], R17 ;  /* 0x0001a41101007387 */ /* 0x000fe80000100800 */
[----:B------:R0:W-:Y:S04]  /*b3bf0*/  STL.64 [R1+0x568], R10 ;  /* 0x0005680a01007387 */ /* 0x0001e80000100a00 */
[----:B------:R-:W2:Y:S04]  /*b3c00*/  LDL.LU R19, [R1+0x228] ;  /* 0x0002280001137983 */ /* 0x000ea80000300800 */
[----:B------:R1:W-:Y:S01]  /*b3c10*/  STL [R1+0x1a8], R9 ;  /* 0x0001a80901007387 */ /* 0x0003e20000100800 */
[----:B0-----:R-:W-:-:S03]  /*b3c20*/  F2FP.SATFINITE.E4M3.F32.PACK_AB_MERGE_C R10, R29, R28, RZ ;  /* 0x0000001c1d0a723e */ /* 0x001fc600048070ff */
[----:B-1----:R-:W2:Y:S04]  /*b3c30*/  LDL.LU R9, [R1+0x22c] ;  /* 0x00022c0001097983 */ /* 0x002ea80000300800 */
[----:B------:R0:W-:Y:S04]  /*b3c40*/  STL [R1+0x198], R10 ;  /* 0x0001980a01007387 */ /* 0x0001e80000100800 */
[----:B------:R1:W-:Y:S01]  /*b3c50*/  STL.64 [R1+0x3380], R4 ;  /* 0x0033800401007387 */ /* 0x0003e20000100a00 */
[----:B0-----:R-:W-:-:S03]  /*b3c60*/  IADD3 R10, P3, R22, R5, RZ ;  /* 0x00000005160a7210 */ /* 0x001fc60007f7e0ff */
[----:B-1----:R-:W3:Y:S04]  /*b3c70*/  LDL.LU R4, [R1+0x248] ;  /* 0x0002480001047983 */ /* 0x002ee80000300800 */
[----:B------:R-:W3:Y:S01]  /*b3c80*/  LDL.LU R5, [R1+0x24c] ;  /* 0x00024c0001057983 */ /* 0x000ee20000300800 */
[----:B------:R-:W-:-:S05]  /*b3c90*/  IMAD.X R11, R15, 0x1, R7, P3 ;  /* 0x000000010f0b7824 */ /* 0x000fca00018e0607 */
[----:B------:R0:W-:Y:S04]  /*b3ca0*/  STL.64 [R1+0x4f8], R10 ;  /* 0x0004f80a01007387 */ /* 0x0001e80000100a00 */
[----:B------:R-:W2:Y:S04]  /*b3cb0*/  LDL.LU R14, [R1+0x1340] ;  /* 0x00134000010e7983 */ /* 0x000ea80000300800 */
[----:B------:R-:W2:Y:S01]  /*b3cc0*/  LDL.LU R28, [R1+0x1344] ;  /* 0x00134400011c7983 */ /* 0x000ea20000300800 */
[----:B0-----:R-:W-:-:S05]  /*b3cd0*/  IADD3 R10, P3, R22, R6, RZ ;  /* 0x00000006160a7210 */ /* 0x001fca0007f7e0ff */
[----:B------:R-:W-:Y:S02]  /*b3ce0*/  IMAD.X R11, R15, 0x1, R8, P3 ;  /* 0x000000010f0b7824 */ /* 0x000fe400018e0608 */
[----:B------:R-:W2:Y:S04]  /*b3cf0*/  LDL.LU R15, [R1+0x1348] ;  /* 0x00134800010f7983 */ /* 0x000ea80000300800 */
[----:B------:R-:W2:Y:S04]  /*b3d00*/  LDL.LU R22, [R1+0x134c] ;  /* 0x00134c0001167983 */ /* 0x000ea80000300800 */
[----:B------:R-:W-:Y:S04]  /*b3d10*/  STL.64 [R1+0x4f0], R10 ;  /* 0x0004f00a01007387 */ /* 0x000fe80000100a00 */
[----:B------:R-:W2:Y:S04]  /*b3d20*/  LDL.LU R25, [R1+0x1330] ;  /* 0x0013300001197983 */ /* 0x000ea80000300800 */
[----:B------:R-:W2:Y:S04]  /*b3d30*/  LDL.LU R27, [R1+0x1334] ;  /* 0x00133400011b7983 */ /* 0x000ea80000300800 */
[----:B------:R-:W2:Y:S01]  /*b3d40*/  LDL.LU R17, [R1+0x1338] ;  /* 0x0013380001117983 */ /* 0x000ea20000300800 */
[----:B------:R-:W-:Y:S01]  /*b3d50*/  IMAD.MOV.U32 R29, RZ, RZ, R26 ;  /* 0x000000ffff1d7224 */ /* 0x000fe200078e001a */
[----:B---3--:R-:W-:-:S02]  /*b3d60*/  F2FP.SATFINITE.E4M3.F32.PACK_AB_MERGE_C R5, R5, R4, RZ ;  /* 0x000000040505723e */ /* 0x008fc400048070ff */
[----:B----4-:R-:W-:Y:S02]  /*b3d70*/  F2FP.SATFINITE.E4M3.F32.PACK_AB_MERGE_C R4, R18, R24, RZ ;  /* 0x000000181204723e */ /* 0x010fe400048070ff */
[----:B------:R-:W-:Y:S01]  /*b3d80*/  F2FP.SATFINITE.E4M3.F32.PACK_AB_MERGE_C R18, R23, R12, RZ ;  /* 0x0000000c1712723e */ /* 0x000fe200048070ff */
[----:B--2---:R0:W-:Y:S04]  /*b3d90*/  STL.64 [R1+0x3378], R16 ;  /* 0x0033781001007387 */ /* 0x0041e80000100a00 */
[----:B0-----:R-:W2:Y:S04]  /*b3da0*/  LDL.LU R16, [R1+0x220] ;  /* 0x0002200001107983 */ /* 0x001ea80000300800 */
[----:B------:R-:W2:Y:S04]  /*b3db0*/  LDL.LU R17, [R1+0x224] ;  /* 0x0002240001117983 */ /* 0x000ea80000300800 */
[----:B------:R-:W3:Y:S04]  /*b3dc0*/  LDL.LU R11, [R1+0x133c] ;  /* 0x00133c00010b7983 */ /* 0x000ee80000300800 */
[----:B------:R-:W4:Y:S04]  /*b3dd0*/  LDL.LU R10, [R1+0x1080] ;  /* 0x00108000010a7983 */ /* 0x000f280000300800 */
[----:B------:R-:W4:Y:S04]  /*b3de0*/  LDL.LU R26, [R1+0x1084] ;  /* 0x00108400011a7983 */ /* 0x000f280000300800 */
[----:B------:R-:W-:Y:S04]  /*b3df0*/  STL [R1+0x194], R5 ;  /* 0x0001940501007387 */ /* 0x000fe80000100800 */
[----:B------:R-:W-:Y:S04]  /*b3e00*/  STL [R1+0x170], R4 ;  /* 0x0001700401007387 */ /* 0x000fe80000100800 */
[----:B------:R-:W2:Y:S04]  /*b3e10*/  LDL.LU R12, [R1+0x1088] ;  /* 0x00108800010c7983 */ /* 0x000ea80000300800 */
[----:B--2---:R0:W-:Y:S04]  /*b3e20*/  STL.64 [R1+0x3370], R12 ;  /* 0x0033700c01007387 */ /* 0x0041e80000100a00 */
[----:B0-----:R-:W2:Y:S04]  /*b3e30*/  LDL.LU R13, [R1+0x1f8] ;  /* 0x0001f800010d7983 */ /* 0x001ea80000300800 */
[----:B------:R-:W3:Y:S04]  /*b3e40*/  LDL.LU R23, [R1+0x108c] ;  /* 0x00108c0001177983 */ /* 0x000ee80000300800 */
[----:B------:R-:W-:Y:S01]  /*b3e50*/  STL [R1+0x3218], R18 ;  /* 0x0032181201007387 */ /* 0x000fe20000100800 */
[----:B--2---:R-:W-:-:S02]  /*b3e60*/  SHF.R.S32.HI R24, RZ, 0x1f, R13 ;  /* 0x0000001fff187819 */ /* 0x004fc4000001140d */
[----:B------:R-:W-:-:S05]  /*b3e70*/  IADD3 R4, P3, R13, R0, RZ ;  /* 0x000000000d047210 */ /* 0x000fca0007f7e0ff */
[----:B------:R-:W-:-:S05]  /*b3e80*/  IMAD.X R5, R24, 0x1, R2, P3 ;  /* 0x0000000118057824 */ /* 0x000fca00018e0602 */
[----:B------:R0:W-:Y:S04]  /*b3e90*/  STL.64 [R1+0x4c8], R4 ;  /* 0x0004c80401007387 */ /* 0x0001e80000100a00 */
[----:B0-----:R-:W2:Y:S01]  /*b3ea0*/  LDL.LU.64 R4, [R1+0x3380] ;  /* 0x0033800001047983 */ /* 0x001ea20000300a00 */
[----:B------:R-:W-:Y:S02]  /*b3eb0*/  F2FP.SATFINITE.E4M3.F32.PACK_AB_MERGE_C R16, R17, R16, RZ ;  /* 0x000000101110723e */ /* 0x000fe400048070ff */
[----:B------:R-:W-:Y:S02]  /*b3ec0*/  F2FP.SATFINITE.E4M3.F32.PACK_AB_MERGE_C R12, R9, R19, RZ ;  /* 0x00000013090c723e */ /* 0x000fe400048070ff */
[----:B------:R-:W3:Y:S04]  /*b3ed0*/  LDL.LU R19, [R1+0x100] ;  /* 0x0001000001137983 */ /* 0x000ee80000300800 */
[----:B------:R0:W-:Y:S04]  /*b3ee0*/  STL [R1+0x158], R16 ;  /* 0x0001581001007387 */ /* 0x0001e80000100800 */
[----:B------:R-:W3:Y:S04]  /*b3ef0*/  LDL.LU R9, [R1+0x104] ;  /* 0x0001040001097983 */ /* 0x000ee80000300800 */
[----:B------:R1:W-:Y:S01]  /*b3f00*/  STL [R1+0x160], R12 ;  /* 0x0001600c01007387 */ /* 0x0003e20000100800 */
[----:B0-----:R-:W-:-:S02]  /*b3f10*/  IADD3 R16, P3, R13, R3, RZ ;  /* 0x000000030d107210 */ /* 0x001fc40007f7e0ff */
[----:B-1----:R-:W-:Y:S02]  /*b3f20*/  F2FP.SATFINITE.E4M3.F32.PACK_AB_MERGE_C R12, R28, R14, RZ ;  /* 0x0000000e1c0c723e */ /* 0x002fe400048070ff */
[----:B------:R-:W3:Y:S04]  /*b3f30*/  LDL.LU R14, [R1+0x108] ;  /* 0x00010800010e7983 */ /* 0x000ee80000300800 */
[----:B------:R-:W3:Y:S01]  /*b3f40*/  LDL.LU R28, [R1+0x10c] ;  /* 0x00010c00011c7983 */ /* 0x000ee20000300800 */
[----:B--2---:R-:W-:-:S05]  /*b3f50*/  IMAD.X R17, R24, 0x1, R4, P3 ;  /* 0x0000000118117824 */ /* 0x004fca00018e0604 */
[----:B------:R0:W-:Y:S04]  /*b3f60*/  STL.64 [R1+0x4b0], R16 ;  /* 0x0004b01001007387 */ /* 0x0001e80000100a00 */
[----:B------:R1:W-:Y:S01]  /*b3f70*/  STL [R1+0x144], R12 ;  /* 0x0001440c01007387 */ /* 0x0003e20000100800 */
[----:B0-----:R-:W-:Y:S02]  /*b3f80*/  IADD3 R16, P3, R13, R5, RZ ;  /* 0x000000050d107210 */ /* 0x001fe40007f7e0ff */
[----:B-1----:R-:W-:-:S03]  /*b3f90*/  F2FP.SATFINITE.E4M3.F32.PACK_AB_MERGE_C R12, R22, R15, RZ ;  /* 0x0000000f160c723e */ /* 0x002fc600048070ff */
[----:B------:R-:W-:Y:S02]  /*b3fa0*/  IMAD.X R17, R24, 0x1, R7, P3 ;  /* 0x0000000118117824 */ /* 0x000fe400018e0607 */
[----:B------:R0:W-:Y:S04]  /*b3fb0*/  STL [R1+0x148], R12 ;  /* 0x0001480c01007387 */ /* 0x0001e80000100800 */
[----:B------:R1:W-:Y:S01]  /*b3fc0*/  STL.64 [R1+0x498], R16 ;  /* 0x0004981001007387 */ /* 0x0003e20000100a00 */
[----:B0-----:R-:W-:-:S03]  /*b3fd0*/  IADD3 R12, P3, R13, R6, RZ ;  /* 0x000000060d0c7210 */ /* 0x001fc60007f7e0ff */
[----:B-1----:R-:W3:Y:S02]  /*b3fe0*/  LDL.LU.64 R16, [R1+0x3378] ;  /* 0x0033780001107983 */ /* 0x002ee40000300a00 */
[----:B------:R-:W-:Y:S02]  /*b3ff0*/  IMAD.X R13, R24, 0x1, R8, P3 ;  /* 0x00000001180d7824 */ /* 0x000fe400018e0608 */
[----:B------:R-:W2:Y:S04]  /*b4000*/  LDL.LU R15, [R1+0xc0] ;  /* 0x0000c000010f7983 */ /* 0x000ea80000300800 */
[----:B------:R-:W2:Y:S04]  /*b4010*/  LDL.LU R22, [R1+0xc4] ;  /* 0x0000c40001167983 */ /* 0x000ea80000300800 */
[----:B------:R-:W-:Y:S04]  /*b4020*/  STL.64 [R1+0x3368], R6 ;  /* 0x0033680601007387 */ /* 0x000fe80000100a00 */
[----:B------:R0:W-:Y:S04]  /*b4030*/  STL.64 [R1+0x490], R12 ;  /* 0x0004900c01007387 */ /* 0x0001e80000100a00 */
[----:B0-----:R-:W2:Y:S01]  /*b4040*/  LDL.LU.64 R12, [R1+0x3370] ;  /* 0x00337000010c7983 */ /* 0x001ea20000300a00 */
[----:B------:R-:W-:-:S02]  /*b4050*/  F2FP.SATFINITE.E4M3.F32.PACK_AB_MERGE_C R7, R27, R25, RZ ;  /* 0x000000191b07723e */ /* 0x000fc400048070ff */
[----:B----4-:R-:W-:Y:S02]  /*b4060*/  F2FP.SATFINITE.E4M3.F32.PACK_AB_MERGE_C R26, R26, R10, RZ ;  /* 0x0000000a1a1a723e */ /* 0x010fe400048070ff */
[----:B------:R-:W-:Y:S01]  /*b4070*/  SHF.R.S32.HI R10, RZ, 0x1f, R29 ;  /* 0x0000001fff0a7819 */ /* 0x000fe2000001141d */
[----:B------:R-:W-:Y:S04]  /*b4080*/  STL [R1+0x12c], R7 ;  /* 0x00012c0701007387 */ /* 0x000fe80000100800 */
[----:B------:R0:W-:Y:S01]  /*b4090*/  STL [R1+0x31b0], R26 ;  /* 0x0031b01a01007387 */ /* 0x0001e20000100800 */
[----:B---3--:R-:W-:-:S05]  /*b40a0*/  F2FP.SATFINITE.E4M3.F32.PACK_AB_MERGE_C R6, R11, R17, RZ ;  /* 0x000000110b06723e */ /* 0x008fca00048070ff */
[----:B------:R1:W-:Y:S04]  /*b40b0*/  STL [R1+0x130], R6 ;  /* 0x0001300601007387 */ /* 0x0003e80000100800 */
[----:B0-----:R-:W3:Y:S01]  /*b40c0*/  LDL.LU R26, [R1+0x210] ;  /* 0x00021000011a7983 */ /* 0x001ee20000300800 */
[----:B-1----:R-:W-:-:S05]  /*b40d0*/  IADD3 R6, P3, R29, R0, RZ ;  /* 0x000000001d067210 */ /* 0x002fca0007f7e0ff */
[----:B------:R-:W-:-:S05]  /*b40e0*/  IMAD.X R7, R10, 0x1, R2, P3 ;  /* 0x000000010a077824 */ /* 0x000fca00018e0602 */
[----:B------:R2:W-:Y:S04]  /*b40f0*/  STL.64 [R1+0x410], R6 ;  /* 0x0004100601007387 */ /* 0x0005e80000100a00 */
[----:B------:R-:W4:Y:S01]  /*b4100*/  LDL.LU R18, [R1+0xcc] ;  /* 0x0000cc0001127983 */ /* 0x000f220000300800 */
[----:B--2---:R-:W-:-:S05]  /*b4110*/  F2FP.SATFINITE.E4M3.F32.PACK_AB_MERGE_C R6, R23, R12, RZ ;  /* 0x0000000c1706723e */ /* 0x004fca00048070ff */
[----:B------:R-:W-:Y:S04]  /*b4120*/  STL [R1+0x1ec], R6 ;  /* 0x0001ec0601007387 */ /* 0x000fe80000100800 */
[----:B------:R-:W2:Y:S04]  /*b4130*/  LDL.LU R25, [R1+0x1070] ;  /* 0x0010700001197983 */ /* 0x000ea80000300800 */
[----:B------:R-:W3:Y:S01]  /*b4140*/  LDL.LU R12, [R1+0x1074] ;  /* 0x00107400010c7983 */ /* 0x000ee20000300800 */
[----:B------:R-:W-:-:S03]  /*b4150*/  F2FP.SATFINITE.E4M3.F32.PACK_AB_MERGE_C R27, R9, R19, RZ ;  /* 0x00000013091b723e */ /* 0x000fc600048070ff */
[----:B---3--:R0:W-:Y:S04]  /*b4160*/  STL.64 [R1+0x3358], R12 ;  /* 0x0033580c01007387 */ /* 0x0081e80000100a00 */
[----:B------:R-:W3:Y:S01]  /*b4170*/  LDL.LU R23, [R1+0x1078] ;  /* 0x0010780001177983 */ /* 0x000ee20000300800 */
[----:B0-----:R-:W-:-:S03]  /*b4180*/  IMAD.MOV.U32 R13, RZ, RZ, R29 ;  /* 0x000000ffff0d7224 */ /* 0x001fc600078e001d */
[----:B------:R-:W3:Y:S02]  /*b4190*/  LDL.LU R29, [R1+0x107c] ;  /* 0x00107c00011d7983 */ /* 0x000ee40000300800 */
[----:B------:R-:W-:Y:S02]  /*b41a0*/  IADD3 R6, P3, R13, R3, RZ ;  /* 0x000000030d067210 */ /* 0x000fe40007f7e0ff */
[----:B------:R-:W-:Y:S04]  /*b41b0*/  STL [R1+0x31b8], R27 ;  /* 0x0031b81b01007387 */ /* 0x000fe80000100800 */
[----:B------:R0:W-:Y:S01]  /*b41c0*/  STL.64 [R1+0x3360], R2 ;  /* 0x0033600201007387 */ /* 0x0001e20000100a00 */
[----:B------:R-:W-:-:S05]  /*b41d0*/  IMAD.X R7, R10, 0x1, R4, P3 ;  /* 0x000000010a077824 */ /* 0x000fca00018e0604 */
[----:B------:R1:W-:Y:S01]  /*b41e0*/  STL.64 [R1+0x400], R6 ;  /* 0x0004000601007387 */ /* 0x0003e20000100a00 */
[----:B0-----:R-:W-:-:S03]  /*b41f0*/  F2FP.SATFINITE.E4M3.F32.PACK_AB_MERGE_C R2, R28, R14, RZ ;  /* 0x0000000e1c02723e */ /* 0x001fc600048070ff */
[----:B-1----:R-:W4:Y:S04]  /*b4200*/  LDL.LU.64 R6, [R1+0x3368] ;  /* 0x0033680001067983 */ /* 0x002f280000300a00 */
[----:B------:R-:W2:Y:S04]  /*b4210*/  LDL.LU R19, [R1+0x80] ;  /* 0x0000800001137983 */ /* 0x000ea80000300800 */
[----:B------:R0:W-:Y:S04]  /*b4220*/  STL [R1+0x26c], R2 ;  /* 0x00026c0201007387 */ /* 0x0001e80000100800 */
[----:B------:R-:W2:Y:S04]  /*b4230*/  LDL.LU R9, [R1+0x84] ;  /* 0x0000840001097983 */ /* 0x000ea80000300800 */
[----:B------:R-:W2:Y:S04]  /*b4240*/  LDL.LU R14, [R1+0xe0] ;  /* 0x0000e000010e7983 */ /* 0x000ea80000300800 */
[----:B------:R-:W2:Y:S04]  /*b4250*/  LDL.LU R27, [R1+0xec] ;  /* 0x0000ec00011b7983 */ /* 0x000ea80000300800 */
[----:B------:R-:W2:Y:S04]  /*b4260*/  LDL.LU R24, [R1+0x70] ;  /* 0x0000700001187983 */ /* 0x000ea80000300800 */
[----:B------:R-:W3:Y:S01]  /*b4270*/  LDL.LU R17, [R1+0x74] ;  /* 0x0000740001117983 */ /* 0x000ee20000300800 */
[----:B0-----:R-:W-:-:S05]  /*b4280*/  F2FP.SATFINITE.E4M3.F32.PACK_AB_MERGE_C R2, R22, R15, RZ ;  /* 0x0000000f1602723e */ /* 0x001fca00048070ff */
[----:B------:R-:W-:Y:S04]  /*b4290*/  STL [R1+0x30c], R2 ;  /* 0x00030c0201007387 */ /* 0x000fe80000100800 */
[----:B---3--:R0:W-:Y:S04]  /*b42a0*/  STL.64 [R1+0x3330], R16 ;  /* 0x0033301001007387 */ /* 0x0081e80000100a00 */
[----:B0-----:R-:W3:Y:S04]  /*b42b0*/  LDL.LU R16, [R1+0xe4] ;  /* 0x0000e40001107983 */ /* 0x001ee80000300800 */
[----:B------:R-:W3:Y:S04]  /*b42c0*/  LDL.LU R17, [R1+0xe8] ;  /* 0x0000e80001117983 */ /* 0x000ee80000300800 */
[----:B---3--:R0:W-:Y:S04]  /*b42d0*/  STL.64 [R1+0x3340], R16 ;  /* 0x0033401001007387 */ /* 0x0081e80000100a00 */
[----:B0-----:R-:W3:Y:S04]  /*b42e0*/  LDL.LU R16, [R1+0x88] ;  /* 0x0000880001107983 */ /* 0x001ee80000300800 */
[----:B------:R-:W3:Y:S01]  /*b42f0*/  LDL.LU R17, [R1+0x8c] ;  /* 0x00008c0001117983 */ /* 0x000ee20000300800 */
[----:B------:R-:W-:-:S03]  /*b4300*/  IADD3 R2, P3, R13, R5, RZ ;  /* 0x000000050d027210 */ /* 0x000fc60007f7e0ff */
[----:B---3--:R0:W-:Y:S02]  /*b4310*/  STL.64 [R1+0x3350], R16 ;  /* 0x0033501001007387 */ /* 0x0081e40000100a00 */
[----:B0-----:R-:W-:Y:S02]  /*b4320*/  IMAD.MOV.U32 R16, RZ, RZ, R10 ;  /* 0x000000ffff107224 */ /* 0x001fe400078e000a */
[----:B------:R-:W3:Y:S04]  /*b4330*/  LDL.LU R17, [R1+0xc8] ;  /* 0x0000c80001117983 */ /* 0x000ee80000300800 */
[----:B------:R-:W2:Y:S01]  /*b4340*/  LDL.LU R11, [R1+0x78] ;  /* 0x00007800010b7983 */ /* 0x000ea20000300800 */
[----:B----4-:R-:W-:Y:S01]  /*b4350*/  IMAD.X R3, R16, 0x1, R7, P3 ;  /* 0x0000000110037824 */ /* 0x010fe200018e0607 */
[----:B------:R-:W-:-:S02]  /*b4360*/  IADD3 R12, P3, R13, R6, RZ ;  /* 0x000000060d0c7210 */ /* 0x000fc40007f7e0ff */
[----:B------:R-:W4:Y:S04]  /*b4370*/  LDL.LU R10, [R1+0x7c] ;  /* 0x00007c00010a7983 */ /* 0x000f280000300800 */
[----:B------:R-:W4:Y:S01]  /*b4380*/  LDL.LU R22, [R1+0x350] ;  /* 0x0003500001167983 */ /* 0x000f220000300800 */
[----:B------:R-:W-:-:S03]  /*b4390*/  IMAD.X R13, R16, 0x1, R8, P3 ;  /* 0x00000001100d7824 */ /* 0x000fc600018e0608 */
[----:B------:R-:W4:Y:S04]  /*b43a0*/  LDL.LU R28, [R1+0x94] ;  /* 0x00009400011c7983 */ /* 0x000f280000300800 */
[----:B------:R-:W4:Y:S04]  /*b43b0*/  LDL.LU R15, [R1+0x28] ;  /* 0x00002800010f7983 */ /* 0x000f280000300800 */
[----:B------:R0:W-:Y:S04]  /*b43c0*/  STL.64 [R1+0x3e8], R2 ;  /* 0x0003e80201007387 */ /* 0x0001e80000100a00 */
[----:B0-----:R-:W4:Y:S04]  /*b43d0*/  LDL.LU.64 R2, [R1+0x3360] ;  /* 0x0033600001027983 */ /* 0x001f280000300a00 */
[----:B------:R0:W-:Y:S04]  /*b43e0*/  STL.64 [R1+0x3e0], R12 ;  /* 0x0003e00c01007387 */ /* 0x0001e80000100a00 */
[----:B0-----:R-:W2:Y:S01]  /*b43f0*/  LDL.LU.64 R12, [R1+0x3358] ;  /* 0x00335800010c7983 */ /* 0x001ea20000300a00 */
[----:B------:R-:W-:-:S02]  /*b4400*/  F2FP.SATFINITE.E4M3.F32.PACK_AB_MERGE_C R16, R29, R23, RZ ;  /* 0x000000171d10723e */ /* 0x000fc400048070ff */
[----:B---3--:R-:W-:Y:S02]  /*b4410*/  F2FP.SATFINITE.E4M3.F32.PACK_AB_MERGE_C R17, R18, R17, RZ ;  /* 0x000000111211723e */ /* 0x008fe400048070ff */
[----:B------:R-:W-:-:S03]  /*b4420*/  SHF.R.S32.HI R18, RZ, 0x1f, R26 ;  /* 0x0000001fff127819 */ /* 0x000fc6000001141a */
[----:B------:R-:W-:Y:S01]  /*b4430*/  STL [R1+0x2fc], R17 ;  /* 0x0002fc1101007387 */ /* 0x000fe20000100800 */
[----:B--2---:R-:W-:-:S05]  /*b4440*/  F2FP.SATFINITE.E4M3.F32.PACK_AB_MERGE_C R12, R12, R25, RZ ;  /* 0x000000190c0c723e */ /* 0x004fca00048070ff */
[----:B------:R0:W-:Y:S04]  /*b4450*/  STL [R1+0x104], R12 ;  /* 0x0001040c01007387 */ /* 0x0001e80000100800 */
[----:B0-----:R-:W2:Y:S04]  /*b4460*/  LDL.LU R12, [R1+0xbc] ;  /* 0x0000bc00010c7983 */ /* 0x001ea80000300800 */
[----:B------:R0:W-:Y:S04]  /*b4470*/  STL [R1+0xa44], R16 ;  /* 0x000a441001007387 */ /* 0x0001e80000100800 */
[----:B------:R-:W3:Y:S04]  /*b4480*/  LDL.LU R23, [R1+0x20] ;  /* 0x0000200001177983 */ /* 0x000ee80000300800 */
[----:B------:R-:W3:Y:S04]  /*b4490*/  LDL.LU R29, [R1+0x4c] ;  /* 0x00004c00011d7983 */ /* 0x000ee80000300800 */
[----:B------:R-:W3:Y:S01]  /*b44a0*/  LDL.LU R25, [R1+0x214] ;  /* 0x0002140001197983 */ /* 0x000ee20000300800 */
[----:B0-----:R-:W-:-:S05]  /*b44b0*/  IADD3 R16, P3, R26, R0, RZ ;  /* 0x000000001a107210 */ /* 0x001fca0007f7e0ff */
[----:B----4-:R-:W-:-:S05]  /*b44c0*/  IMAD.X R17, R18, 0x1, R2, P3 ;  /* 0x0000000112117824 */ /* 0x010fca00018e0602 */
[----:B------:R0:W-:Y:S04]  /*b44d0*/  STL.64 [R1+0x3d0], R16 ;  /* 0x0003d01001007387 */ /* 0x0001e80000100a00 */
[----:B0-----:R-:W4:Y:S01]  /*b44e0*/  LDL.LU.64 R16, [R1+0x3350] ;  /* 0x0033500001107983 */ /* 0x001f220000300a00 */
[----:B------:R-:W-:-:S03]  /*b44f0*/  F2FP.SATFINITE.E4M3.F32.PACK_AB_MERGE_C R9, R9, R19, RZ ;  /* 0x000000130909723e */ /* 0x000fc600048070ff */
[----:B------:R-:W3:Y:S04]  /*b4500*/  LDL.LU R19, [R1+0x334c] ;  /* 0x00334c0001137983 */ /* 0x000ee80000300800 */
[----:B------:R0:W-:Y:S04]  /*b4510*/  STL [R1+0x100], R9 ;  /* 0x0001000901007387 */ /* 0x0001e80000100800 */
[----:B0-----:R-:W3:Y:S01]  /*b4520*/  LDL.LU R9, [R1+0x3348] ;  /* 0x0033480001097983 */ /* 0x001ee20000300800 */
[----:B----4-:R-:W-:Y:S02]  /*b4530*/  F2FP.SATFINITE.E4M3.F32.PACK_AB_MERGE_C R17, R17, R16, RZ ;  /* 0x000000101111723e */ /* 0x010fe400048070ff */
[----:B------:R-:W-:-:S03]  /*b4540*/  IADD3 R16, P3, R26, R3, RZ ;  /* 0x000000031a107210 */ /* 0x000fc60007f7e0ff */
[----:B------:R0:W-:Y:S02]  /*b4550*/  STL [R1+0xa50], R17 ;  /* 0x000a501101007387 */ /* 0x0001e40000100800 */
[----:B0-----:R-:W-:-:S05]  /*b4560*/  IMAD.X R17, R18, 0x1, R4, P3 ;  /* 0x0000000112117824 */ /* 0x001fca00018e0604 */
[----:B------:R0:W-:Y:S04]  /*b4570*/  STL.64 [R1+0x3c8], R16 ;  /* 0x0003c81001007387 */ /* 0x0001e80000100a00 */
[----:B0-----:R-:W4:Y:S02]  /*b4580*/  LDL.LU.64 R16, [R1+0x3340] ;  /* 0x0033400001107983 */ /* 0x001f240000300a00 */
[----:B----4-:R-:W-:Y:S02]  /*b4590*/  F2FP.SATFINITE.E4M3.F32.PACK_AB_MERGE_C R16, R16, R14, RZ ;  /* 0x0000000e1010723e */ /* 0x010fe400048070ff */
[----:B------:R-:W4:Y:S04]  /*b45a0*/  LDL.LU R14, [R1+0x3338] ;  /* 0x00333800010e7983 */ /* 0x000f280000300800 */
[----:B------:R0:W-:Y:S01]  /*b45b0*/  STL [R1+0xa60], R16 ;  /* 0x000a601001007387 */ /* 0x0001e20000100800 */
[----:B------:R-:W-:-:S02]  /*b45c0*/  F2FP.SATFINITE.E4M3.F32.PACK_AB_MERGE_C R27, R27, R17, RZ ;  /* 0x000000111b1b723e */ /* 0x000fc400048070ff */
[----:B0-----:R-:W-:-:S03]  /*b45d0*/  IADD3 R16, P3, R26, R5, RZ ;  /* 0x000000051a107210 */ /* 0x001fc60007f7e0ff */
[----:B------:R-:W-:Y:S02]  /*b45e0*/  STL [R1+0xa5c], R27 ;  /* 0x000a5c1b01007387 */ /* 0x000fe40000100800 */
[----:B------:R-:W-:-:S05]  /*b45f0*/  IMAD.X R17, R18, 0x1, R7, P3 ;  /* 0x0000000112117824 */ /* 0x000fca00018e0607 */
[----:B------:R0:W-:Y:S04]  /*b4600*/  STL.64 [R1+0x3b8], R16 ;  /* 0x0003b81001007387 */ /* 0x0001e80000100a00 */
[----:B0-----:R-:W2:Y:S01]  /*b4610*/  LDL.LU.64 R16, [R1+0x3330] ;  /* 0x0033300001107983 */ /* 0x001ea20000300a00 */
[----:B------:R-:W-:Y:S02]  /*b4620*/  IADD3 R26, P3, R26, R6, RZ ;  /* 0x000000061a1a7210 */ /* 0x000fe40007f7e0ff */
[----:B------:R-:W-:-:S03]  /*b4630*/  F2FP.SATFINITE.E4M3.F32.PACK_AB_MERGE_C R10, R10, R11, RZ ;  /* 0x0000000b0a0a723e */ /* 0x000fc600048070ff */
[----:B------:R-:W-:Y:S01]  /*b4640*/  IMAD.X R27, R18, 0x1, R8, P3 ;  /* 0x00000001121b7824 */ /* 0x000fe200018e0608 */
[----:B------:R-:W-:-:S04]  /*b4650*/  LOP3.LUT R11, R28, 0xffff, RZ, 0xc0, !PT ;  /* 0x0000ffff1c0b7812 */ /* 0x000fc800078ec0ff */
[----:B------:R-:W-:Y:S01]  /*b4660*/  STL.64 [R1+0x3b0], R26 ;  /* 0x0003b01a01007387 */ /* 0x000fe20000100a00 */
[----:B------:R-:W-:Y:S02]  /*b4670*/  LOP3.LUT R15, R15, 0xffff, RZ, 0xc0, !PT ;  /* 0x0000ffff0f0f7812 */ /* 0x000fe400078ec0ff */
[----:B--2---:R-:W-:Y:S02]  /*b4680*/  F2FP.SATFINITE.E4M3.F32.PACK_AB_MERGE_C R18, R17, R24, RZ ;  /* 0x000000181112723e */ /* 0x004fe400048070ff */
[----:B------:R-:W-:-:S03]  /*b4690*/  LOP3.LUT R17, R22, 0xffff, RZ, 0xc0, !PT ;  /* 0x0000ffff16117812 */ /* 0x000fc600078ec0ff */
[----:B------:R-:W-:Y:S04]  /*b46a0*/  STL [R1+0xe0], R18 ;  /* 0x0000e01201007387 */ /* 0x000fe80000100800 */
[----:B------:R-:W2:Y:S04]  /*b46b0*/  LDL.LU R22, [R1+0xb0] ;  /* 0x0000b00001167983 */ /* 0x000ea80000300800 */
[----:B------:R0:W-:Y:S04]  /*b46c0*/  STL [R1+0xa70], R10 ;  /* 0x000a700a01007387 */ /* 0x0001e80000100800 */
[----:B------:R-:W4:Y:S01]  /*b46d0*/  LDL.LU R28, [R1+0x68] ;  /* 0x00006800011c7983 */ /* 0x000f220000300800 */
[----:B0-----:R-:W-:-:S02]  /*b46e0*/  SHF.R.U32.HI R10, RZ, 0x8, R17 ;  /* 0x00000008ff0a7819 */ /* 0x001fc40000011611 */
[--C-:B------:R-:W-:Y:S02]  /*b46f0*/  PRMT R17, R17, 0x3340, R11.reuse ;  /* 0x0000334011117816 */ /* 0x100fe4000000000b */
[----:B------:R-:W-:Y:S02]  /*b4700*/  SHF.R.U32.HI R11, RZ, 0x8, R11 ;  /* 0x00000008ff0b7819 */ /* 0x000fe4000001160b */
[----:B------:R-:W-:Y:S02]  /*b4710*/  PRMT R18, R15, 0x3340, R0 ;  /* 0x000033400f127816 */ /* 0x000fe40000000000 */
[----:B------:R-:W-:Y:S02]  /*b4720*/  LOP3.LUT R10, R10, 0xffff, RZ, 0xc0, !PT ;  /* 0x0000ffff0a0a7812 */ /* 0x000fe400078ec0ff */
[----:B------:R-:W-:Y:S02]  /*b4730*/  LOP3.LUT R11, R11, 0xffff, RZ, 0xc0, !PT ;  /* 0x0000ffff0b0b7812 */ /* 0x000fe400078ec0ff */
[----:B------:R-:W-:-:S02]  /*b4740*/  PRMT R18, R17, 0x5410, R18 ;  /* 0x0000541011127816 */ /* 0x000fc40000000012 */
[----:B------:R-:W-:Y:S02]  /*b4750*/  PRMT R17, R10, 0x3340, R11 ;  /* 0x000033400a117816 */ /* 0x000fe4000000000b */
[----:B------:R-:W-:Y:S02]  /*b4760*/  LOP3.LUT R10, R12, 0xffff, RZ, 0xc0, !PT ;  /* 0x0000ffff0c0a7812 */ /* 0x000fe400078ec0ff */
[----:B---3--:R-:W-:Y:S02]  /*b4770*/  LOP3.LUT R11, R23, 0xffff, RZ, 0xc0, !PT ;  /* 0x0000ffff170b7812 */ /* 0x008fe400078ec0ff */
[----:B------:R-:W-:Y:S01]  /*b4780*/  LOP3.LUT R12, R29, 0xffff, RZ, 0xc0, !PT ;  /* 0x0000ffff1d0c7812 */ /* 0x000fe200078ec0ff */
[----:B------:R0:W-:Y:S04]  /*b4790*/  STL [R1+0x320], R18 ;  /* 0x0003201201007387 */ /* 0x0001e80000100800 */
[----:B------:R1:W-:Y:S01]  /*b47a0*/  STL [R1+0x24c], R17 ;  /* 0x00024c1101007387 */ /* 0x0003e20000100800 */
[----:B------:R-:W-:-:S02]  /*b47b0*/  SHF.R.U32.HI R15, RZ, 0x8, R15 ;  /* 0x00000008ff0f7819 */ /* 0x000fc4000001160f */
[----:B------:R-:W-:Y:S02]  /*b47c0*/  IADD3 R26, P3, R25, R0, RZ ;  /* 0x00000000191a7210 */ /* 0x000fe40007f7e0ff */
[----:B0-----:R-:W-:Y:S02]  /*b47d0*/  PRMT R18, R11, 0x3340, R0 ;  /* 0x000033400b127816 */ /* 0x001fe40000000000 */
[----:B-1----:R-:W-:Y:S02]  /*b47e0*/  PRMT R17, R10, 0x3340, R12 ;  /* 0x000033400a117816 */ /* 0x002fe4000000000c */
[----:B------:R-:W-:Y:S02]  /*b47f0*/  SHF.R.U32.HI R10, RZ, 0x8, R10 ;  /* 0x00000008ff0a7819 */ /* 0x000fe4000001160a */
[----:B------:R-:W-:Y:S02]  /*b4800*/  SHF.R.U32.HI R12, RZ, 0x8, R12 ;  /* 0x00000008ff0c7819 */ /* 0x000fe4000001160c */
[----:B------:R-:W-:-:S02]  /*b4810*/  PRMT R18, R17, 0x5410, R18 ;  /* 0x0000541011127816 */ /* 0x000fc40000000012 */
[----:B------:R-:W-:Y:S02]  /*b4820*/  SHF.R.S32.HI R17, RZ, 0x1f, R25 ;  /* 0x0000001fff117819 */ /* 0x000fe40000011419 */
[----:B------:R-:W-:Y:S02]  /*b4830*/  LOP3.LUT R15, R15, 0xffff, RZ, 0xc0, !PT ;  /* 0x0000ffff0f0f7812 */ /* 0x000fe400078ec0ff */
[----:B------:R-:W-:Y:S02]  /*b4840*/  LOP3.LUT R10, R10, 0xffff, RZ, 0xc0, !PT ;  /* 0x0000ffff0a0a7812 */ /* 0x000fe400078ec0ff */
[----:B------:R-:W-:Y:S01]  /*b4850*/  LOP3.LUT R12, R12, 0xffff, RZ, 0xc0, !PT ;  /* 0x0000ffff0c0c7812 */ /* 0x000fe200078ec0ff */
[----:B------:R-:W-:Y:S01]  /*b4860*/  IMAD.X R27, R17, 0x1, R2, P3 ;  /* 0x00000001111b7824 */ /* 0x000fe200018e0602 */
[----:B------:R-:W-:Y:S02]  /*b4870*/  PRMT R15, R15, 0x3340, R0 ;  /* 0x000033400f0f7816 */ /* 0x000fe40000000000 */
[----:B------:R-:W-:Y:S01]  /*b4880*/  PRMT R10, R10, 0x3340, R12 ;  /* 0x000033400a0a7816 */ /* 0x000fe2000000000c */
[----:B------:R0:W-:Y:S04]  /*b4890*/  STL [R1+0x254], R18 ;  /* 0x0002541201007387 */ /* 0x0001e80000100800 */
[----:B------:R-:W-:Y:S04]  /*b48a0*/  STL.64 [R1+0x350], R26 ;  /* 0x0003501a01007387 */ /* 0x000fe80000100a00 */
[----:B------:R-:W-:Y:S04]  /*b48b0*/  STL [R1+0x4c], R15 ;  /* 0x00004c0f01007387 */ /* 0x000fe80000100800 */
[----:B------:R-:W3:Y:S04]  /*b48c0*/  LDL.LU R23, [R1+0x428] ;  /* 0x0004280001177983 */ /* 0x000ee80000300800 */
[----:B------:R1:W-:Y:S01]  /*b48d0*/  STL [R1+0x250], R10 ;  /* 0x0002500a01007387 */ /* 0x0003e20000100800 */
[----:B0-----:R-:W-:-:S03]  /*b48e0*/  LOP3.LUT R18, R16, 0xffff, RZ, 0xc0, !PT ;  /* 0x0000ffff10127812 */ /* 0x001fc600078ec0ff */
[----:B-1----:R-:W3:Y:S04]  /*b48f0*/  LDL.LU R10, [R1+0x5c] ;  /* 0x00005c00010a7983 */ /* 0x002ee80000300800 */
[----:B------:R-:W3:Y:S04]  /*b4900*/  LDL.LU R15, [R1+0xb8] ;  /* 0x0000b800010f7983 */ /* 0x000ee80000300800 */
[----:B------:R-:W3:Y:S04]  /*b4910*/  LDL.LU R12, [R1+0x424] ;  /* 0x00042400010c7983 */ /* 0x000ee80000300800 */
[----:B------:R-:W3:Y:S04]  /*b4920*/  LDL.LU R29, [R1+0x58] ;  /* 0x00005800011d7983 */ /* 0x000ee80000300800 */
[----:B------:R-:W3:Y:S01]  /*b4930*/  LDL.LU R16, [R1+0x3328] ;  /* 0x0033280001107983 */ /* 0x000ee20000300800 */
[----:B----4-:R-:W-:-:S03]  /*b4940*/  LOP3.LUT R24, R28, 0xffff, RZ, 0xc0, !PT ;  /* 0x0000ffff1c187812 */ /* 0x010fc600078ec0ff */
[----:B------:R-:W4:Y:S01]  /*b4950*/  LDL.LU R28, [R1+0xac] ;  /* 0x0000ac00011c7983 */ /* 0x000f220000300800 */
[----:B--2---:R-:W-:Y:S02]  /*b4960*/  LOP3.LUT R22, R22, 0xffff, RZ, 0xc0, !PT ;  /* 0x0000ffff16167812 */ /* 0x004fe400078ec0ff */
[----:B------:R-:W-:Y:S02]  /*b4970*/  PRMT R27, R18, 0x3340, R0 ;  /* 0x00003340121b7816 */ /* 0x000fe40000000000 */
[----:B------:R-:W-:-:S04]  /*b4980*/  PRMT R26, R22, 0x3340, R24 ;  /* 0x00003340161a7816 */ /* 0x000fc80000000018 */
[----:B------:R-:W-:Y:S02]  /*b4990*/  PRMT R27, R26, 0x5410, R27 ;  /* 0x000054101a1b7816 */ /* 0x000fe4000000001b */
[----:B------:R-:W-:Y:S02]  /*b49a0*/  IADD3 R26, P3, R25, R3, RZ ;  /* 0x00000003191a7210 */ /* 0x000fe40007f7e0ff */
[----:B------:R-:W-:Y:S02]  /*b49b0*/  SHF.R.U32.HI R22, RZ, 0x8, R22 ;  /* 0x00000008ff167819 */ /* 0x000fe40000011616 */
[----:B------:R-:W-:Y:S01]  /*b49c0*/  SHF.R.U32.HI R24, RZ, 0x8, R24 ;  /* 0x00000008ff187819 */ /* 0x000fe20000011618 */
[----:B------:R0:W-:Y:S01]  /*b49d0*/  STL [R1+0x258], R27 ;  /* 0x0002581b01007387 */ /* 0x0001e20000100800 */
[----:B------:R-:W-:Y:S02]  /*b49e0*/  LOP3.LUT R22, R22, 0xffff, RZ, 0xc0, !PT ;  /* 0x0000ffff16167812 */ /* 0x000fe400078ec0ff */
[----:B------:R-:W-:-:S02]  /*b49f0*/  LOP3.LUT R24, R24, 0xffff, RZ, 0xc0, !PT ;  /* 0x0000ffff18187812 */ /* 0x000fc400078ec0ff */
[----:B------:R-:W-:Y:S01]  /*b4a00*/  SHF.R.U32.HI R18, RZ, 0x8, R18 ;  /* 0x00000008ff127819 */ /* 0x000fe20000011612 */
[----:B0-----:R-:W-:Y:S01]  /*b4a10*/  IMAD.X R27, R17, 0x1, R4, P3 ;  /* 0x00000001111b7824 */ /* 0x001fe200018e0604 */
[----:B------:R-:W-:-:S04]  /*b4a20*/  PRMT R24, R22, 0x3340, R24 ;  /* 0x0000334016187816 */ /* 0x000fc80000000018 */
[----:B------:R0:W-:Y:S04]  /*b4a30*/  STL.64 [R1+0x358], R26 ;  /* 0x0003581a01007387 */ /* 0x0001e80000100a00 */
[----:B------:R-:W2:Y:S01]  /*b4a40*/  LDL.LU R22, [R1+0x218] ;  /* 0x0002180001167983 */ /* 0x000ea20000300800 */
[----:B------:R-:W-:Y:S02]  /*b4a50*/  SHF.R.U32.HI R11, RZ, 0x8, R11 ;  /* 0x00000008ff0b7819 */ /* 0x000fe4000001160b */
[----:B------:R-:W-:Y:S01]  /*b4a60*/  LOP3.LUT R18, R18, 0xffff, RZ, 0xc0, !PT ;  /* 0x0000ffff12127812 */ /* 0x000fe200078ec0ff */
[----:B------:R1:W-:Y:S01]  /*b4a70*/  STL [R1+0x248], R24 ;  /* 0x0002481801007387 */ /* 0x0003e20000100800 */
[----:B0-----:R-:W-:Y:S02]  /*b4a80*/  IADD3 R26, P3, R25, R5, RZ ;  /* 0x00000005191a7210 */ /* 0x001fe40007f7e0ff */
[----:B------:R-:W-:-:S03]  /*b4a90*/  LOP3.LUT R11, R11, 0xffff, RZ, 0xc0, !PT ;  /* 0x0000ffff0b0b7812 */ /* 0x000fc600078ec0ff */
[----:B------:R-:W-:Y:S01]  /*b4aa0*/  IMAD.X R27, R17, 0x1, R7, P3 ;  /* 0x00000001111b7824 */ /* 0x000fe200018e0607 */
[----:B-1----:R-:W-:Y:S02]  /*b4ab0*/  IADD3 R24, P3, R25, R6, RZ ;  /* 0x0000000619187210 */ /* 0x002fe40007f7e0ff */
[--C-:B------:R-:W-:Y:S02]  /*b4ac0*/  PRMT R18, R18, 0x3340, R0.reuse ;  /* 0x0000334012127816 */ /* 0x100fe40000000000 */
[----:B------:R-:W-:Y:S01]  /*b4ad0*/  PRMT R11, R11, 0x3340, R0 ;  /* 0x000033400b0b7816 */ /* 0x000fe20000000000 */
[----:B------:R-:W-:Y:S02]  /*b4ae0*/  IMAD.X R25, R17, 0x1, R8, P3 ;  /* 0x0000000111197824 */ /* 0x000fe400018e0608 */
[----:B------:R-:W-:Y:S04]  /*b4af0*/  STL [R1+0xb0], R18 ;  /* 0x0000b01201007387 */ /* 0x000fe80000100800 */
[----:B------:R-:W-:Y:S01]  /*b4b00*/  STL.64 [R1+0x3c0], R26 ;  /* 0x0003c01a01007387 */ /* 0x000fe20000100a00 */
[----:B---3--:R-:W-:-:S03]  /*b4b10*/  LOP3.LUT R23, R23, 0xffff, RZ, 0xc0, !PT ;  /* 0x0000ffff17177812 */ /* 0x008fc600078ec0ff */
[----:B------:R-:W-:Y:S04]  /*b4b20*/  STL.64 [R1+0x3f8], R24 ;  /* 0x0003f81801007387 */ /* 0x000fe80000100a00 */
[----:B------:R0:W-:Y:S01]  /*b4b30*/  STL [R1+0x88], R11 ;  /* 0x0000880b01007387 */ /* 0x0001e20000100800 */
[----:B------:R-:W-:Y:S02]  /*b4b40*/  LOP3.LUT R15, R15, 0xffff, RZ, 0xc0, !PT ;  /* 0x0000ffff0f0f7812 */ /* 0x000fe400078ec0ff */
[----:B0-----:R-:W-:Y:S02]  /*b4b50*/  LOP3.LUT R11, R12, 0xffff, RZ, 0xc0, !PT ;  /* 0x0000ffff0c0b7812 */ /* 0x001fe400078ec0ff */
[----:B------:R-:W-:Y:S02]  /*b4b60*/  LOP3.LUT R25, R10, 0xffff, RZ, 0xc0, !PT ;  /* 0x0000ffff0a197812 */ /* 0x000fe400078ec0ff */
[----:B------:R-:W-:Y:S01]  /*b4b70*/  LOP3.LUT R10, R29, 0xffff, RZ, 0xc0, !PT ;  /* 0x0000ffff1d0a7812 */ /* 0x000fe200078ec0ff */
[----:B------:R-:W3:Y:S04]  /*b4b80*/  LDL.LU R12, [R1+0x420] ;  /* 0x00042000010c7983 */ /* 0x000ee80000300800 */
[----:B------:R-:W3:Y:S01]  /*b4b90*/  LDL.LU R29, [R1+0x44] ;  /* 0x00004400011d7983 */ /* 0x000ee20000300800 */
[----:B------:R-:W-:-:S02]  /*b4ba0*/  PRMT R26, R25, 0x3340, R0 ;  /* 0x00003340191a7816 */ /* 0x000fc40000000000 */
[--C-:B------:R-:W-:Y:S01]  /*b4bb0*/  PRMT R24, R23, 0x3340, R15.reuse ;  /* 0x0000334017187816 */ /* 0x100fe2000000000f */
[----:B------:R-:W3:Y:S03]  /*b4bc0*/  LDL.LU R18, [R1+0xa0] ;  /* 0x0000a00001127983 */ /* 0x000ee60000300800 */
[----:B------:R-:W-:Y:S02]  /*b4bd0*/  PRMT R27, R24, 0x5410, R26 ;  /* 0x00005410181b7816 */ /* 0x000fe4000000001a */
[----:B------:R-:W-:Y:S02]  /*b4be0*/  PRMT R26, R10, 0x3340, R0 ;  /* 0x000033400a1a7816 */ /* 0x000fe40000000000 */
[----:B------:R-:W-:Y:S02]  /*b4bf0*/  SHF.R.U32.HI R15, RZ, 0x8, R15 ;  /* 0x00000008ff0f7819 */ /* 0x000fe4000001160f */
[----:B------:R-:W-:Y:S01]  /*b4c00*/  SHF.R.U32.HI R23, RZ, 0x8, R23 ;  /* 0x00000008ff177819 */ /* 0x000fe20000011617 */
[----:B------:R-:W-:Y:S01]  /*b4c10*/  STL [R1+0x310], R27 ;  /* 0x0003101b01007387 */ /* 0x000fe20000100800 */
[----:B----4-:R-:W-:-:S04]  /*b4c20*/  LOP3.LUT R17, R28, 0xffff, RZ, 0xc0, !PT ;  /* 0x0000ffff1c117812 */ /* 0x010fc800078ec0ff */
[----:B------:R-:W-:-:S04]  /*b4c30*/  PRMT R24, R11, 0x3340, R17 ;  /* 0x000033400b187816 */ /* 0x000fc80000000011 */
[----:B------:R-:W-:Y:S02]  /*b4c40*/  PRMT R24, R24, 0x5410, R26 ;  /* 0x0000541018187816 */ /* 0x000fe4000000001a */
[----:B------:R-:W-:-:S03]  /*b4c50*/  LOP3.LUT R26, R15, 0xffff, RZ, 0xc0, !PT ;  /* 0x0000ffff0f1a7812 */ /* 0x000fc600078ec0ff */
[----:B------:R0:W-:Y:S04]  /*b4c60*/  STL [R1+0x314], R24 ;  /* 0x0003141801007387 */ /* 0x0001e80000100800 */
[----:B------:R-:W4:Y:S01]  /*b4c70*/  LDL.LU R15, [R1+0x40c] ;  /* 0x00040c00010f7983 */ /* 0x000f220000300800 */
[----:B0-----:R-:W-:-:S03]  /*b4c80*/  LOP3.LUT R24, R23, 0xffff, RZ, 0xc0, !PT ;  /* 0x0000ffff17187812 */ /* 0x001fc600078ec0ff */
[----:B------:R-:W4:Y:S04]  /*b4c90*/  LDL.LU R23, [R1+0xb4] ;  /* 0x0000b40001177983 */ /* 0x000f280000300800 */
[----:B------:R-:W4:Y:S01]  /*b4ca0*/  LDL.LU R28, [R1+0x40] ;  /* 0x00004000011c7983 */ /* 0x000f220000300800 */
[----:B------:R-:W-:Y:S02]  /*b4cb0*/  SHF.R.U32.HI R11, RZ, 0x8, R11 ;  /* 0x00000008ff0b7819 */ /* 0x000fe4000001160b */
[----:B------:R-:W-:Y:S02]  /*b4cc0*/  SHF.R.U32.HI R17, RZ, 0x8, R17 ;  /* 0x00000008ff117819 */ /* 0x000fe40000011611 */
[----:B------:R-:W-:Y:S02]  /*b4cd0*/  PRMT R26, R24, 0x3340, R26 ;  /* 0x00003340181a7816 */ /* 0x000fe4000000001a */
[----:B------:R-:W-:-:S02]  /*b4ce0*/  LOP3.LUT R11, R11, 0xffff, RZ, 0xc0, !PT ;  /* 0x0000ffff0b0b7812 */ /* 0x000fc400078ec0ff */
[----:B------:R-:W-:Y:S02]  /*b4cf0*/  LOP3.LUT R17, R17, 0xffff, RZ, 0xc0, !PT ;  /* 0x0000ffff11117812 */ /* 0x000fe400078ec0ff */
[----:B------:R-:W-:Y:S01]  /*b4d00*/  SHF.R.U32.HI R10, RZ, 0x8, R10 ;  /* 0x00000008ff0a7819 */ /* 0x000fe2000001160a */
[----:B------:R0:W-:Y:S01]  /*b4d10*/  STL [R1+0x240], R26 ;  /* 0x0002401a01007387 */ /* 0x0001e20000100800 */
[----:B--2---:R-:W-:Y:S02]  /*b4d20*/  SHF.R.S32.HI R24, RZ, 0x1f, R22 ;  /* 0x0000001fff187819 */ /* 0x004fe40000011416 */
[----:B------:R-:W-:Y:S02]  /*b4d30*/  PRMT R11, R11, 0x3340, R17 ;  /* 0x000033400b0b7816 */ /* 0x000fe40000000011 */
[----:B------:R-:W-:Y:S02]  /*b4d40*/  LOP3.LUT R10, R10, 0xffff, RZ, 0xc0, !PT ;  /* 0x0000ffff0a0a7812 */ /* 0x000fe400078ec0ff */
[----:B0-----:R-:W-:Y:S01]  /*b4d50*/  IADD3 R26, P3, R22, R0, RZ ;  /* 0x00000000161a7210 */ /* 0x001fe20007f7e0ff */
[----:B------:R0:W-:Y:S04]  /*b4d60*/  STL [R1+0x238], R11 ;  /* 0x0002380b01007387 */ /* 0x0001e80000100800 */
[----:B------:R-:W-:Y:S01]  /*b4d70*/  IMAD.X R27, R24, 0x1, R2, P3 ;  /* 0x00000001181b7824 */ /* 0x000fe200018e0602 */
[----:B0-----:R-:W-:-:S04]  /*b4d80*/  PRMT R11, R10, 0x3340, R0 ;  /* 0x000033400a0b7816 */ /* 0x001fc80000000000 */
[----:B------:R-:W-:Y:S01]  /*b4d90*/  STL.64 [R1+0x3f0], R26 ;  /* 0x0003f01a01007387 */ /* 0x000fe20000100a00 */
[----:B------:R-:W-:-:S03]  /*b4da0*/  SHF.R.U32.HI R25, RZ, 0x8, R25 ;  /* 0x00000008ff197819 */ /* 0x000fc60000011619 */
[----:B------:R0:W-:Y:S01]  /*b4db0*/  STL [R1+0xac], R11 ;  /* 0x0000ac0b01007387 */ /* 0x0001e20000100800 */
[----:B------:R-:W-:-:S03]  /*b4dc0*/  LOP3.LUT R25, R25, 0xffff, RZ, 0xc0, !PT ;  /* 0x0000ffff19197812 */ /* 0x000fc600078ec0ff */
[----:B0-----:R-:W2:Y:S01]  /*b4dd0*/  LDL.LU R11, [R1+0x408] ;  /* 0x00040800010b7983 */ /* 0x001ea20000300800 */
[----:B---3--:R-:W-:Y:S02]  /*b4de0*/  LOP3.LUT R17, R12, 0xffff, RZ, 0xc0, !PT ;  /* 0x0000ffff0c117812 */ /* 0x008fe400078ec0ff */
[----:B------:R-:W-:Y:S01]  /*b4df0*/  LOP3.LUT R10, R29, 0xffff, RZ, 0xc0, !PT ;  /* 0x0000ffff1d0a7812 */ /* 0x000fe200078ec0ff */
[----:B------:R-:W3:Y:S04]  /*b4e00*/  LDL.LU R12, [R1+0x30] ;  /* 0x00003000010c7983 */ /* 0x000ee80000300800 */
[----:B------:R-:W3:Y:S01]  /*b4e10*/  LDL.LU R29, [R1+0x9c] ;  /* 0x00009c00011d7983 */ /* 0x000ee20000300800 */
[----:B------:R-:W-:Y:S02]  /*b4e20*/  LOP3.LUT R18, R18, 0xffff, RZ, 0xc0, !PT ;  /* 0x0000ffff12127812 */ /* 0x000fe400078ec0ff */
[----:B------:R-:W-:-:S02]  /*b4e30*/  PRMT R27, R10, 0x3340, R0 ;  /* 0x000033400a1b7816 */ /* 0x000fc40000000000 */
[--C-:B------:R-:W-:Y:S02]  /*b4e40*/  PRMT R26, R17, 0x3340, R18.reuse ;  /* 0x00003340111a7816 */ /* 0x100fe40000000012 */
[----:B------:R-:W-:Y:S02]  /*b4e50*/  SHF.R.U32.HI R17, RZ, 0x8, R17 ;  /* 0x00000008ff117819 */ /* 0x000fe40000011611 */
[----:B------:R-:W-:Y:S02]  /*b4e60*/  SHF.R.U32.HI R18, RZ, 0x8, R18 ;  /* 0x00000008ff127819 */ /* 0x000fe40000011612 */
[----:B------:R-:W-:Y:S02]  /*b4e70*/  PRMT R25, R25, 0x3340, R0 ;  /* 0x0000334019197816 */ /* 0x000fe40000000000 */
[----:B------:R-:W-:Y:S02]  /*b4e80*/  PRMT R26, R26, 0x5410, R27 ;  /* 0x000054101a1a7816 */ /* 0x000fe4000000001b */
[----:B------:R-:W-:-:S02]  /*b4e90*/  LOP3.LUT R17, R17, 0xffff, RZ, 0xc0, !PT ;  /* 0x0000ffff11117812 */ /* 0x000fc400078ec0ff */
[----:B------:R-:W-:-:S04]  /*b4ea0*/  LOP3.LUT R18, R18, 0xffff, RZ, 0xc0, !PT ;  /* 0x0000ffff12127812 */ /* 0x000fc800078ec0ff */
[----:B------:R-:W-:Y:S01]  /*b4eb0*/  PRMT R17, R17, 0x3340, R18 ;  /* 0x0000334011117816 */ /* 0x000fe20000000012 */
[----:B------:R-:W-:Y:S04]  /*b4ec0*/  STL [R1+0x318], R26 ;  /* 0x0003181a01007387 */ /* 0x000fe80000100800 */
[----:B------:R0:W-:Y:S04]  /*b4ed0*/  STL [R1+0xa0], R25 ;  /* 0x0000a01901007387 */ /* 0x0001e80000100800 */
[----:B------:R1:W-:Y:S01]  /*b4ee0*/  STL [R1+0x244], R17 ;  /* 0x0002441101007387 */ /* 0x0003e20000100800 */
[----:B----4-:R-:W-:-:S04]  /*b4ef0*/  LOP3.LUT R15, R15, 0xffff, RZ, 0xc0, !PT ;  /* 0x0000ffff0f0f7812 */ /* 0x010fc800078ec0ff */
[----:B------:R-:W-:Y:S01]  /*b4f00*/  SHF.R.U32.HI R18, RZ, 0x8, R15 ;  /* 0x00000008ff127819 */ /* 0x000fe2000001160f */
[----:B------:R4:W-:Y:S01]  /*b4f10*/  STL [R1+0x10e4], R15 ;  /* 0x0010e40f01007387 */ /* 0x0009e20000100800 */
[----:B0-----:R-:W-:Y:S02]  /*b4f20*/  LOP3.LUT R25, R23, 0xffff, RZ, 0xc0, !PT ;  /* 0x0000ffff17197812 */ /* 0x001fe400078ec0ff */
[----:B-1----:R-:W-:Y:S01]  /*b4f30*/  LOP3.LUT R17, R28, 0xffff, RZ, 0xc0, !PT ;  /* 0x0000ffff1c117812 */ /* 0x002fe200078ec0ff */
[----:B----4-:R-:W4:Y:S04]  /*b4f40*/  LDL.LU R15, [R1+0x41c] ;  /* 0x00041c00010f7983 */ /* 0x010f280000300800 */
[----:B------:R0:W-:Y:S04]  /*b4f50*/  STL [R1+0x10e0], R25 ;  /* 0x0010e01901007387 */ /* 0x0001e80000100800 */
[----:B------:R-:W4:Y:S04]  /*b4f60*/  LDL.LU R23, [R1+0x34] ;  /* 0x0000340001177983 */ /* 0x000f280000300800 */
[----:B------:R1:W-:Y:S04]  /*b4f70*/  STL [R1+0x10dc], R17 ;  /* 0x0010dc1101007387 */ /* 0x0003e80000100800 */
[----:B------:R-:W4:Y:S01]  /*b4f80*/  LDL.LU R28, [R1+0xa8] ;  /* 0x0000a800011c7983 */ /* 0x000f220000300800 */
[----:B------:R-:W-:-:S02]  /*b4f90*/  LOP3.LUT R18, R18, 0xffff, RZ, 0xc0, !PT ;  /* 0x0000ffff12127812 */ /* 0x000fc400078ec0ff */
[----:B0-----:R-:W-:Y:S02]  /*b4fa0*/  SHF.R.U32.HI R25, RZ, 0x8, R25 ;  /* 0x00000008ff197819 */ /* 0x001fe40000011619 */
[----:B-1----:R-:W-:Y:S02]  /*b4fb0*/  SHF.R.U32.HI R17, RZ, 0x8, R17 ;  /* 0x00000008ff117819 */ /* 0x002fe40000011611 */
[----:B------:R-:W-:Y:S02]  /*b4fc0*/  LOP3.LUT R25, R25, 0xffff, RZ, 0xc0, !PT ;  /* 0x0000ffff19197812 */ /* 0x000fe400078ec0ff */
[----:B------:R-:W-:Y:S02]  /*b4fd0*/  LOP3.LUT R17, R17, 0xffff, RZ, 0xc0, !PT ;  /* 0x0000ffff11117812 */ /* 0x000fe400078ec0ff */
[----:B------:R-:W-:Y:S02]  /*b4fe0*/  PRMT R25, R18, 0x3340, R25 ;  /* 0x0000334012197816 */ /* 0x000fe40000000019 */
[----:B------:R-:W-:-:S03]  /*b4ff0*/  PRMT R18, R17, 0x3340, R0 ;  /* 0x0000334011127816 */ /* 0x000fc60000000000 */
[----:B------:R0:W-:Y:S04]  /*b5000*/  STL [R1+0x234], R25 ;  /* 0x0002341901007387 */ /* 0x0001e80000100800 */
[----:B------:R1:W-:Y:S01]  /*b5010*/  STL [R1+0xbc], R18 ;  /* 0x0000bc1201007387 */ /* 0x0003e20000100800 */
[----:B------:R-:W-:Y:S02]  /*b5020*/  IADD3 R26, P3, R22, R3, RZ ;  /* 0x00000003161a7210 */ /* 0x000fe40007f7e0ff */
[----:B------:R-:W-:-:S04]  /*b5030*/  SHF.R.U32.HI R10, RZ, 0x8, R10 ;  /* 0x00000008ff0a7819 */ /* 0x000fc8000001160a */
[----:B------:R-:W-:Y:S02]  /*b5040*/  LOP3.LUT R10, R10, 0xffff, RZ, 0xc0, !PT ;  /* 0x0000ffff0a0a7812 */ /* 0x000fe400078ec0ff */
[----:B--2---:R-:W-:Y:S02]  /*b5050*/  LOP3.LUT R11, R11, 0xffff, RZ, 0xc0, !PT ;  /* 0x0000ffff0b0b7812 */ /* 0x004fe400078ec0ff */
[----:B---3--:R-:W-:Y:S02]  /*b5060*/  LOP3.LUT R17, R12, 0xffff, RZ, 0xc0, !PT ;  /* 0x0000ffff0c117812 */ /* 0x008fe400078ec0ff */
[----:B------:R-:W-:Y:S02]  /*b5070*/  LOP3.LUT R12, R29, 0xffff, RZ, 0xc0, !PT ;  /* 0x0000ffff1d0c7812 */ /* 0x000fe400078ec0ff */
[----:B0-----:R-:W-:Y:S02]  /*b5080*/  PRMT R25, R17, 0x3340, R0 ;  /* 0x0000334011197816 */ /* 0x001fe40000000000 */
[----:B-1----:R-:W-:-:S02]  /*b5090*/  PRMT R18, R11, 0x3340, R12 ;  /* 0x000033400b127816 */ /* 0x002fc4000000000c */
[----:B------:R-:W-:Y:S02]  /*b50a0*/  SHF.R.U32.HI R11, RZ, 0x8, R11 ;  /* 0x00000008ff0b7819 */ /* 0x000fe4000001160b */
[----:B------:R-:W-:Y:S02]  /*b50b0*/  SHF.R.U32.HI R12, RZ, 0x8, R12 ;  /* 0x00000008ff0c7819 */ /* 0x000fe4000001160c */
[----:B------:R-:W-:Y:S01]  /*b50c0*/  PRMT R18, R18, 0x5410, R25 ;  /* 0x0000541012127816 */ /* 0x000fe20000000019 */
[----:B------:R-:W-:Y:S01]  /*b50d0*/  IMAD.X R27, R24, 0x1, R4, P3 ;  /* 0x00000001181b7824 */ /* 0x000fe200018e0604 */
[----:B------:R-:W-:Y:S02]  /*b50e0*/  LOP3.LUT R11, R11, 0xffff, RZ, 0xc0, !PT ;  /* 0x0000ffff0b0b7812 */ /* 0x000fe400078ec0ff */
[----:B------:R-:W-:Y:S01]  /*b50f0*/  LOP3.LUT R12, R12, 0xffff, RZ, 0xc0, !PT ;  /* 0x0000ffff0c0c7812 */ /* 0x000fe200078ec0ff */
[----:B------:R0:W-:Y:S04]  /*b5100*/  STL [R1+0x300], R18 ;  /* 0x0003001201007387 */ /* 0x0001e80000100800 */
[----:B------:R1:W-:Y:S01]  /*b5110*/  STL.64 [R1+0x408], R26 ;  /* 0x0004081a01007387 */ /* 0x0003e20000100a00 */
[----:B------:R-:W-:-:S03]  /*b5120*/  PRMT R12, R11, 0x3340, R12 ;  /* 0x000033400b0c7816 */ /* 0x000fc6000000000c */
[----:B------:R-:W2:Y:S01]  /*b5130*/  LDL.LU R29, [R1+0x21c] ;  /* 0x00021c00011d7983 */ /* 0x000ea20000300800 */
[----:B0-----:R-:W-:-:S03]  /*b5140*/  PRMT R18, R10, 0x3340, R0 ;  /* 0x000033400a127816 */ /* 0x001fc60000000000 */
[----:B------:R-:W3:Y:S04]  /*b5150*/  LDL.LU R10, [R1+0x418] ;  /* 0x00041800010a7983 */ /* 0x000ee80000300800 */
[----:B------:R0:W-:Y:S04]  /*b5160*/  STL [R1+0xb8], R18 ;  /* 0x0000b81201007387 */ /* 0x0001e80000100800 */
[----:B------:R-:W2:Y:S04]  /*b5170*/  LDL.LU R11, [R1+0xa4] ;  /* 0x0000a400010b7983 */ /* 0x000ea80000300800 */
[----:B------:R0:W-:Y:S01]  /*b5180*/  STL [R1+0x23c], R12 ;  /* 0x00023c0c01007387 */ /* 0x0001e20000100800 */
[----:B-1----:R-:W-:-:S05]  /*b5190*/  IADD3 R26, P3, R22, R5, RZ ;  /* 0x00000005161a7210 */ /* 0x002fca0007f7e0ff */
[----:B------:R-:W-:Y:S01]  /*b51a0*/  IMAD.X R27, R24, 0x1, R7, P3 ;  /* 0x00000001181b7824 */ /* 0x000fe200018e0607 */
[----:B------:R-:W-:Y:S02]  /*b51b0*/  IADD3 R22, P3, R22, R6, RZ ;  /* 0x0000000616167210 */ /* 0x000fe40007f7e0ff */
[----:B----4-:R-:W-:Y:S02]  /*b51c0*/  LOP3.LUT R15, R15, 0xffff, RZ, 0xc0, !PT ;  /* 0x0000ffff0f0f7812 */ /* 0x010fe400078ec0ff */
[----:B0-----:R-:W-:Y:S02]  /*b51d0*/  LOP3.LUT R18, R23, 0xffff, RZ, 0xc0, !PT ;  /* 0x0000ffff17127812 */ /* 0x001fe400078ec0ff */
[----:B------:R-:W-:Y:S02]  /*b51e0*/  LOP3.LUT R12, R28, 0xffff, RZ, 0xc0, !PT ;  /* 0x0000ffff1c0c7812 */ /* 0x000fe400078ec0ff */
[----:B------:R-:W-:Y:S02]  /*b51f0*/  PRMT R25, R18, 0x3340, R0 ;  /* 0x0000334012197816 */ /* 0x000fe40000000000 */
[----:B------:R-:W-:-:S04]  /*b5200*/  PRMT R23, R15, 0x3340, R12 ;  /* 0x000033400f177816 */ /* 0x000fc8000000000c */
[----:B------:R-:W-:Y:S02]  /*b5210*/  PRMT R23, R23, 0x5410, R25 ;  /* 0x0000541017177816 */ /* 0x000fe40000000019 */
[----:B------:R-:W-:Y:S02]  /*b5220*/  SHF.R.U32.HI R15, RZ, 0x8, R15 ;  /* 0x00000008ff0f7819 */ /* 0x000fe4000001160f */
[----:B------:R-:W-:Y:S01]  /*b5230*/  SHF.R.U32.HI R12, RZ, 0x8, R12 ;  /* 0x00000008ff0c7819 */ /* 0x000fe2000001160c */
[----:B------:R0:W-:Y:S04]  /*b5240*/  STL [R1+0x304], R23 ;  /* 0x0003041701007387 */ /* 0x0001e80000100800 */
[----:B------:R-:W-:Y:S01]  /*b5250*/  STL.64 [R1+0x428], R26 ;  /* 0x0004281a01007387 */ /* 0x000fe20000100a00 */
[----:B------:R-:W-:Y:S01]  /*b5260*/  LOP3.LUT R15, R15, 0xffff, RZ, 0xc0, !PT ;  /* 0x0000ffff0f0f7812 */ /* 0x000fe200078ec0ff */
[----:B0-----:R-:W-:-:S05]  /*b5270*/  IMAD.X R23, R24, 0x1, R8, P3 ;  /* 0x0000000118177824 */ /* 0x001fca00018e0608 */
[----:B------:R0:W-:Y:S02]  /*b5280*/  STL.64 [R1+0x420], R22 ;  /* 0x0004201601007387 */ /* 0x0001e40000100a00 */
[----:B0-----:R-:W-:Y:S02]  /*b5290*/  LOP3.LUT R22, R12, 0xffff, RZ, 0xc0, !PT ;  /* 0x0000ffff0c167812 */ /* 0x001fe400078ec0ff */
[----:B------:R-:W4:Y:S04]  /*b52a0*/  LDL.LU R12, [R1+0x4c0] ;  /* 0x0004c000010c7983 */ /* 0x000f280000300800 */
[----:B------:R-:W4:Y:S01]  /*b52b0*/  LDL.LU R23, [R1+0xfc] ;  /* 0x0000fc0001177983 */ /* 0x000f220000300800 */
[----:B------:R-:W-:-:S03]  /*b52c0*/  PRMT R22, R15, 0x3340, R22 ;  /* 0x000033400f167816 */ /* 0x000fc60000000016 */
[----:B------:R-:W4:Y:S04]  /*b52d0*/  LDL.LU R15, [R1+0x6b4] ;  /* 0x0006b400010f7983 */ /* 0x000f280000300800 */
[----:B------:R0:W-:Y:S04]  /*b52e0*/  STL [R1+0x22c], R22 ;  /* 0x00022c1601007387 */ /* 0x0001e80000100800 */
[----:B0-----:R-:W4:Y:S04]  /*b52f0*/  LDL.LU R22, [R1+0x6c] ;  /* 0x00006c0001167983 */ /* 0x001f280000300800 */
[----:B------:R-:W4:Y:S01]  /*b5300*/  LDL.LU R28, [R1+0x204] ;  /* 0x00020400011c7983 */ /* 0x000f220000300800 */
[----:B------:R-:W-:-:S02]  /*b5310*/  SHF.R.U32.HI R18, RZ, 0x8, R18 ;  /* 0x00000008ff127819 */ /* 0x000fc40000011612 */
[----:B------:R-:W-:Y:S02]  /*b5320*/  SHF.R.U32.HI R17, RZ, 0x8, R17 ;  /* 0x00000008ff117819 */ /* 0x000fe40000011611 */
[----:B------:R-:W-:Y:S02]  /*b5330*/  LOP3.LUT R18, R18, 0xffff, RZ, 0xc0, !PT ;  /* 0x0000ffff12127812 */ /* 0x000fe400078ec0ff */
[----:B------:R-:W-:Y:S02]  /*b5340*/  LOP3.LUT R17, R17, 0xffff, RZ, 0xc0, !PT ;  /* 0x0000ffff11117812 */ /* 0x000fe400078ec0ff */
[--C-:B------:R-:W-:Y:S02]  /*b5350*/  PRMT R24, R18, 0x3340, R0.reuse ;  /* 0x0000334012187816 */ /* 0x100fe40000000000 */
[----:B------:R-:W-:Y:S02]  /*b5360*/  PRMT R18, R17, 0x3340, R0 ;  /* 0x0000334011127816 */ /* 0x000fe40000000000 */
[----:B---3--:R-:W-:-:S02]  /*b5370*/  LOP3.LUT R17, R10, 0xffff, RZ, 0xc0, !PT ;  /* 0x0000ffff0a117812 */ /* 0x008fc400078ec0ff */
[----:B------:R-:W-:Y:S01]  /*b5380*/  LOP3.LUT R10, R19, 0xffff, RZ, 0xc0, !PT ;  /* 0x0000ffff130a7812 */ /* 0x000fe200078ec0ff */
[----:B------:R-:W-:Y:S04]  /*b5390*/  STL [R1+0x9c], R24 ;  /* 0x00009c1801007387 */ /* 0x000fe80000100800 */
[----:B------:R2:W-:Y:S04]  /*b53a0*/  STL [R1+0xb4], R18 ;  /* 0x0000b41201007387 */ /* 0x0005e80000100800 */
[----:B------:R-:W3:Y:S01]  /*b53b0*/  LDL.LU R19, [R1+0x3324] ;  /* 0x0033240001137983 */ /* 0x000ee20000300800 */
[----:B--2---:R-:W-:-:S02]  /*b53c0*/  LOP3.LUT R18, R11, 0xffff, RZ, 0xc0, !PT ;  /* 0x0000ffff0b127812 */ /* 0x004fc400078ec0ff */
[----:B------:R-:W-:Y:S02]  /*b53d0*/  PRMT R24, R10, 0x3340, R0 ;  /* 0x000033400a187816 */ /* 0x000fe40000000000 */
[--C-:B------:R-:W-:Y:S02]  /*b53e0*/  PRMT R11, R17, 0x3340, R18.reuse ;  /* 0x00003340110b7816 */ /* 0x100fe40000000012 */
[----:B------:R-:W-:Y:S02]  /*b53f0*/  SHF.R.U32.HI R17, RZ, 0x8, R17 ;  /* 0x00000008ff117819 */ /* 0x000fe40000011611 */
[----:B------:R-:W-:Y:S02]  /*b5400*/  SHF.R.U32.HI R18, RZ, 0x8, R18 ;  /* 0x00000008ff127819 */ /* 0x000fe40000011612 */
[----:B------:R-:W-:Y:S02]  /*b5410*/  SHF.R.U32.HI R10, RZ, 0x8, R10 ;  /* 0x00000008ff0a7819 */ /* 0x000fe4000001160a */
[----:B------:R-:W-:-:S02]  /*b5420*/  PRMT R26, R11, 0x5410, R24 ;  /* 0x000054100b1a7816 */ /* 0x000fc40000000018 */
[----:B------:R-:W-:Y:S02]  /*b5430*/  SHF.R.S32.HI R11, RZ, 0x1f, R29 ;  /* 0x0000001fff0b7819 */ /* 0x000fe4000001141d */
[----:B------:R-:W-:Y:S02]  /*b5440*/  IADD3 R24, P3, R29, R0, RZ ;  /* 0x000000001d187210 */ /* 0x000fe40007f7e0ff */
[----:B------:R-:W-:Y:S02]  /*b5450*/  LOP3.LUT R17, R17, 0xffff, RZ, 0xc0, !PT ;  /* 0x0000ffff11117812 */ /* 0x000fe400078ec0ff */
[----:B------:R-:W-:Y:S02]  /*b5460*/  LOP3.LUT R18, R18, 0xffff, RZ, 0xc0, !PT ;  /* 0x0000ffff12127812 */ /* 0x000fe400078ec0ff */
[----:B------:R-:W-:Y:S01]  /*b5470*/  LOP3.LUT R10, R10, 0xffff, RZ, 0xc0, !PT ;  /* 0x0000ffff0a0a7812 */ /* 0x000fe200078ec0ff */
[----:B------:R-:W-:Y:S01]  /*b5480*/  IMAD.X R25, R11, 0x1, R2, P3 ;  /* 0x000000010b197824 */ /* 0x000fe200018e0602 */
[----:B------:R-:W-:-:S02]  /*b5490*/  PRMT R18, R17, 0x3340, R18 ;  /* 0x0000334011127816 */ /* 0x000fc40000000012 */
[----:B------:R-:W-:Y:S01]  /*b54a0*/  PRMT R17, R10, 0x3340, R0 ;  /* 0x000033400a117816 */ /* 0x000fe20000000000 */
[----:B------:R-:W-:Y:S04]  /*b54b0*/  STL [R1+0x1088], R26 ;  /* 0x0010881a01007387 */ /* 0x000fe80000100800 */
[----:B------:R-:W-:Y:S04]  /*b54c0*/  STL.64 [R1+0x418], R24 ;  /* 0x0004181801007387 */ /* 0x000fe80000100a00 */
[----:B------:R-:W-:Y:S01]  /*b54d0*/  STL [R1+0x230], R18 ;  /* 0x0002301201007387 */ /* 0x000fe20000100800 */
[----:B------:R-:W-:-:S03]  /*b54e0*/  LOP3.LUT R10, R13, 0xffff, RZ, 0xc0, !PT ;  /* 0x0000ffff0d0a7812 */ /* 0x000fc600078ec0ff */
[----:B------:R0:W-:Y:S04]  /*b54f0*/  STL [R1+0xa8], R17 ;  /* 0x0000a81101007387 */ /* 0x0001e80000100800 */
[----:B------:R-:W2:Y:S01]  /*b5500*/  LDL.LU R13, [R1+0x3320] ;  /* 0x00332000010d7983 */ /* 0x000ea20000300800 */
[----:B----4-:R-:W-:Y:S02]  /*b5510*/  LOP3.LUT R12, R12, 0xffff, RZ, 0xc0, !PT ;  /* 0x0000ffff0c0c7812 */ /* 0x010fe400078ec0ff */
[----:B0-----:R-:W-:Y:S02]  /*b5520*/  LOP3.LUT R17, R23, 0xffff, RZ, 0xc0, !PT ;  /* 0x0000ffff17117812 */ /* 0x001fe400078ec0ff */
[----:B------:R-:W-:Y:S02]  /*b5530*/  LOP3.LUT R18, R15, 0xffff, RZ, 0xc0, !PT ;  /* 0x0000ffff0f127812 */ /* 0x000fe400078ec0ff */
[----:B------:R-:W-:-:S02]  /*b5540*/  PRMT R15, R12, 0x3340, R17 ;  /* 0x000033400c0f7816 */ /* 0x000fc40000000011 */
[----:B------:R-:W-:Y:S02]  /*b5550*/  LOP3.LUT R25, R22, 0xffff, RZ, 0xc0, !PT ;  /* 0x0000ffff16197812 */ /* 0x000fe400078ec0ff */
[----:B------:R-:W-:Y:S02]  /*b5560*/  PRMT R22, R10, 0x3340, R0 ;  /* 0x000033400a167816 */ /* 0x000fe40000000000 */
[----:B------:R-:W-:Y:S02]  /*b5570*/  LOP3.LUT R26, R28, 0xffff, RZ, 0xc0, !PT ;  /* 0x0000ffff1c1a7812 */ /* 0x000fe400078ec0ff */
[----:B------:R-:W-:Y:S02]  /*b5580*/  PRMT R22, R15, 0x5410, R22 ;  /* 0x000054100f167816 */ /* 0x000fe40000000016 */
[----:B------:R-:W4:Y:S04]  /*b5590*/  LDL.LU R15, [R1+0x6bc] ;  /* 0x0006bc00010f7983 */ /* 0x000f280000300800 */
[----:B------:R0:W-:Y:S04]  /*b55a0*/  STL [R1+0x1084], R22 ;  /* 0x0010841601007387 */ /* 0x0001e80000100800 */
[----:B------:R-:W3:Y:S01]  /*b55b0*/  LDL.LU R24, [R1+0x90] ;  /* 0x0000900001187983 */ /* 0x000ee20000300800 */
[----:B------:R-:W-:-:S03]  /*b55c0*/  PRMT R23, R25, 0x3340, R0 ;  /* 0x0000334019177816 */ /* 0x000fc60000000000 */
[----:B------:R-:W2:Y:S01]  /*b55d0*/  LDL.LU R28, [R1+0x20c] ;  /* 0x00020c00011c7983 */ /* 0x000ea20000300800 */
[----:B0-----:R-:W-:Y:S02]  /*b55e0*/  PRMT R22, R18, 0x3340, R26 ;  /* 0x0000334012167816 */ /* 0x001fe4000000001a */
[----:B------:R-:W-:Y:S02]  /*b55f0*/  SHF.R.U32.HI R18, RZ, 0x8, R18 ;  /* 0x00000008ff127819 */ /* 0x000fe40000011612 */
[----:B------:R-:W-:Y:S02]  /*b5600*/  SHF.R.U32.HI R26, RZ, 0x8, R26 ;  /* 0x00000008ff1a7819 */ /* 0x000fe4000001161a */
[----:B------:R-:W-:Y:S02]  /*b5610*/  PRMT R27, R22, 0x5410, R23 ;  /* 0x00005410161b7816 */ /* 0x000fe40000000017 */
[----:B------:R-:W-:Y:S02]  /*b5620*/  IADD3 R22, P3, R29, R3, RZ ;  /* 0x000000031d167210 */ /* 0x000fe40007f7e0ff */
[----:B------:R-:W-:-:S02]  /*b5630*/  LOP3.LUT R18, R18, 0xffff, RZ, 0xc0, !PT ;  /* 0x0000ffff12127812 */ /* 0x000fc400078ec0ff */
[----:B------:R-:W-:Y:S02]  /*b5640*/  LOP3.LUT R26, R26, 0xffff, RZ, 0xc0, !PT ;  /* 0x0000ffff1a1a7812 */ /* 0x000fe400078ec0ff */
[----:B------:R-:W-:Y:S02]  /*b5650*/  SHF.R.U32.HI R12, RZ, 0x8, R12 ;  /* 0x00000008ff0c7819 */ /* 0x000fe4000001160c */
[----:B------:R-:W-:Y:S01]  /*b5660*/  SHF.R.U32.HI R17, RZ, 0x8, R17 ;  /* 0x00000008ff117819 */ /* 0x000fe20000011611 */
[----:B------:R-:W-:Y:S01]  /*b5670*/  IMAD.X R23, R11, 0x1, R4, P3 ;  /* 0x000000010b177824 */ /* 0x000fe200018e0604 */
[----:B------:R-:W-:Y:S02]  /*b5680*/  PRMT R18, R18, 0x3340, R26 ;  /* 0x0000334012127816 */ /* 0x000fe4000000001a */
[----:B------:R-:W-:Y:S02]  /*b5690*/  LOP3.LUT R12, R12, 0xffff, RZ, 0xc0, !PT ;  /* 0x0000ffff0c0c7812 */ /* 0x000fe400078ec0ff */
[----:B------:R-:W-:-:S02]  /*b56a0*/  LOP3.LUT R17, R17, 0xffff, RZ, 0xc0, !PT ;  /* 0x0000ffff11117812 */ /* 0x000fc400078ec0ff */
[----:B------:R-:W-:Y:S01]  /*b56b0*/  IADD3 R26, P3, R29, R5, RZ ;  /* 0x000000051d1a7210 */ /* 0x000fe20007f7e0ff */
[----:B------:R0:W-:Y:S04]  /*b56c0*/  STL [R1+0x1080], R27 ;  /* 0x0010801b01007387 */ /* 0x0001e80000100800 */
[----:B------:R1:W-:Y:S01]  /*b56d0*/  STL.64 [R1+0x470], R22 ;  /* 0x0004701601007387 */ /* 0x0003e20000100a00 */
[----:B------:R-:W-:Y:S01]  /*b56e0*/  PRMT R12, R12, 0x3340, R17 ;  /* 0x000033400c0c7816 */ /* 0x000fe20000000011 */
[----:B0-----:R-:W-:Y:S02]  /*b56f0*/  IMAD.X R27, R11, 0x1, R7, P3 ;  /* 0x000000010b1b7824 */ /* 0x001fe400018e0607 */
[----:B-1----:R-:W2:Y:S04]  /*b5700*/  LDL.LU R23, [R1+0x331c] ;  /* 0x00331c0001177983 */ /* 0x002ea80000300800 */
[----:B------:R-:W2:Y:S04]  /*b5710*/  LDL.LU R22, [R1+0xba0] ;  /* 0x000ba00001167983 */ /* 0x000ea80000300800 */
[----:B------:R-:W-:Y:S04]  /*b5720*/  STL [R1+0x228], R18 ;  /* 0x0002281201007387 */ /* 0x000fe80000100800 */
[----:B------:R-:W-:Y:S04]  /*b5730*/  STL [R1+0x224], R12 ;  /* 0x0002240c01007387 */ /* 0x000fe80000100800 */
[----:B------:R0:W-:Y:S02]  /*b5740*/  STL.64 [R1+0x488], R26 ;  /* 0x0004881a01007387 */ /* 0x0001e40000100a00 */
[----:B0-----:R-:W-:-:S05]  /*b5750*/  IADD3 R26, P3, R29, R6, RZ ;  /* 0x000000061d1a7210 */ /* 0x001fca0007f7e0ff */
[----:B------:R-:W-:Y:S02]  /*b5760*/  IMAD.X R27, R11, 0x1, R8, P3 ;  /* 0x000000010b1b7824 */ /* 0x000fe400018e0608 */
[----:B------:R-:W2:Y:S04]  /*b5770*/  LDL.LU R11, [R1+0x5d0] ;  /* 0x0005d000010b7983 */ /* 0x000ea80000300800 */
[----:B------:R-:W-:Y:S01]  /*b5780*/  STL.64 [R1+0x480], R26 ;  /* 0x0004801a01007387 */ /* 0x000fe20000100a00 */
[----:B------:R-:W-:-:S03]  /*b5790*/  SHF.R.U32.HI R18, RZ, 0x8, R10 ;  /* 0x00000008ff127819 */ /* 0x000fc6000001160a */
[----:B------:R-:W2:Y:S04]  /*b57a0*/  LDL.LU R12, [R1+0x50] ;  /* 0x00005000010c7983 */ /* 0x000ea80000300800 */
[----:B------:R-:W2:Y:S04]  /*b57b0*/  LDL.LU R10, [R1+0x154] ;  /* 0x00015400010a7983 */ /* 0x000ea80000300800 */
[----:B------:R-:W2:Y:S04]  /*b57c0*/  LDL.LU R17, [R1+0x5d8] ;  /* 0x0005d80001117983 */ /* 0x000ea80000300800 */
[----:B------:R-:W2:Y:S01]  /*b57d0*/  LDL.LU R29, [R1+0x18c] ;  /* 0x00018c00011d7983 */ /* 0x000ea20000300800 */
[----:B------:R-:W-:-:S04]  /*b57e0*/  LOP3.LUT R18, R18, 0xffff, RZ, 0xc0, !PT ;  /* 0x0000ffff12127812 */ /* 0x000fc800078ec0ff */
[----:B------:R-:W-:Y:S02]  /*b57f0*/  PRMT R18, R18, 0x3340, R0 ;  /* 0x0000334012127816 */ /* 0x000fe40000000000 */
[----:B------:R-:W-:-:S03]  /*b5800*/  SHF.R.U32.HI R25, RZ, 0x8, R25 ;  /* 0x00000008ff197819 */ /* 0x000fc60000011619 */
[----:B------:R3:W-:Y:S01]  /*b5810*/  STL [R1+0x84], R18 ;  /* 0x0000841201007387 */ /* 0x0007e20000100800 */
[----:B------:R-:W-:-:S04]  /*b5820*/  LOP3.LUT R25, R25, 0xffff, RZ, 0xc0, !PT ;  /* 0x0000ffff19197812 */ /* 0x000fc800078ec0ff */
[--C-:B------:R-:W-:Y:S02]  /*b5830*/  PRMT R25, R25, 0x3340, R0.reuse ;  /* 0x0000334019197816 */ /* 0x100fe40000000000 */
[----:B----4-:R-:W-:Y:S02]  /*b5840*/  LOP3.LUT R15, R15, 0xffff, RZ, 0xc0, !PT ;  /* 0x0000ffff0f0f7812 */ /* 0x010fe400078ec0ff */
[----:B---3--:R-:W-:Y:S02]  /*b5850*/  LOP3.LUT R18, R24, 0xffff, RZ, 0xc0, !PT ;  /* 0x0000ffff18127812 */ /* 0x008fe400078ec0ff */
[----:B--2---:R-:W-:Y:S02]  /*b5860*/  LOP3.LUT R24, R28, 0xffff, RZ, 0xc0, !PT ;  /* 0x0000ffff1c187812 */ /* 0x004fe400078ec0ff */
[----:B------:R-:W-:Y:S02]  /*b5870*/  PRMT R27, R18, 0x3340, R0 ;  /* 0x00003340121b7816 */ /* 0x000fe40000000000 */
[----:B------:R-:W-:-:S02]  /*b5880*/  PRMT R26, R15, 0x3340, R24 ;  /* 0x000033400f1a7816 */ /* 0x000fc40000000018 */
[----:B------:R-:W-:Y:S02]  /*b5890*/  SHF.R.U32.HI R15, RZ, 0x8, R15 ;  /* 0x00000008ff0f7819 */ /* 0x000fe4000001160f */
[----:B------:R-:W-:Y:S02]  /*b58a0*/  SHF.R.U32.HI R24, RZ, 0x8, R24 ;  /* 0x00000008ff187819 */ /* 0x000fe40000011618 */
[----:B------:R-:W-:Y:S02]  /*b58b0*/  PRMT R26, R26, 0x5410, R27 ;  /* 0x000054101a1a7816 */ /* 0x000fe4000000001b */
[----:B------:R-:W-:Y:S02]  /*b58c0*/  LOP3.LUT R15, R15, 0xffff, RZ, 0xc0, !PT ;  /* 0x0000ffff0f0f7812 */ /* 0x000fe400078ec0ff */
[----:B------:R-:W-:Y:S01]  /*b58d0*/  LOP3.LUT R24, R24, 0xffff, RZ, 0xc0, !PT ;  /* 0x0000ffff18187812 */ /* 0x000fe200078ec0ff */
[----:B------:R0:W-:Y:S04]  /*b58e0*/  STL [R1+0x1078], R26 ;  /* 0x0010781a01007387 */ /* 0x0001e80000100800 */
[----:B------:R-:W2:Y:S01]  /*b58f0*/  LDL.LU R28, [R1+0x4ec] ;  /* 0x0004ec00011c7983 */ /* 0x000ea20000300800 */
[----:B------:R-:W-:-:S03]  /*b5900*/  PRMT R24, R15, 0x3340, R24 ;  /* 0x000033400f187816 */ /* 0x000fc60000000018 */
[----:B------:R-:W-:Y:S04]  /*b5910*/  STL [R1+0x6c], R25 ;  /* 0x00006c1901007387 */ /* 0x000fe80000100800 */
[----:B------:R-:W3:Y:S01]  /*b5920*/  LDL.LU R15, [R1+0x14c] ;  /* 0x00014c00010f7983 */ /* 0x000ee20000300800 */
[----:B------:R-:W-:-:S03]  /*b5930*/  SHF.R.U32.HI R18, RZ, 0x8, R18 ;  /* 0x00000008ff127819 */ /* 0x000fc60000011612 */
[----:B------:R1:W-:Y:S01]  /*b5940*/  STL [R1+0x220], R24 ;  /* 0x0002201801007387 */ /* 0x0003e20000100800 */
[----:B------:R-:W-:-:S04]  /*b5950*/  LOP3.LUT R18, R18, 0xffff, RZ, 0xc0, !PT ;  /* 0x0000ffff12127812 */ /* 0x000fc800078ec0ff */
[----:B------:R-:W-:Y:S02]  /*b5960*/  PRMT R18, R18, 0x3340, R0 ;  /* 0x0000334012127816 */ /* 0x000fe40000000000 */
[----:B0-----:R-:W-:Y:S02]  /*b5970*/  SHF.R.S32.HI R26, RZ, 0x1f, R22 ;  /* 0x0000001fff1a7819 */ /* 0x001fe40000011416 */
[----:B-1----:R-:W-:-:S05]  /*b5980*/  IADD3 R24, P3, R22, R0, RZ ;  /* 0x0000000016187210 */ /* 0x002fca0007f7e0ff */
[----:B------:R-:W-:-:S05]  /*b5990*/  IMAD.X R25, R26, 0x1, R2, P3 ;  /* 0x000000011a197824 */ /* 0x000fca00018e0602 */
[----:B------:R0:W-:Y:S04]  /*b59a0*/  STL.64 [R1+0x478], R24 ;  /* 0x0004781801007387 */ /* 0x0001e80000100a00 */
[----:B------:R1:W-:Y:S01]  /*b59b0*/  STL [R1+0xa4], R18 ;  /* 0x0000a41201007387 */ /* 0x0003e20000100800 */
[----:B------:R-:W-:Y:S02]  /*b59c0*/  LOP3.LUT R11, R11, 0xffff, RZ, 0xc0, !PT ;  /* 0x0000ffff0b0b7812 */ /* 0x000fe400078ec0ff */
[----:B------:R-:W-:Y:S02]  /*b59d0*/  LOP3.LUT R12, R12, 0xffff, RZ, 0xc0, !PT ;  /* 0x0000ffff0c0c7812 */ /* 0x000fe400078ec0ff */
[----:B------:R-:W-:Y:S02]  /*b59e0*/  LOP3.LUT R10, R10, 0xffff, RZ, 0xc0, !PT ;  /* 0x0000ffff0a0a7812 */ /* 0x000fe400078ec0ff */
[----:B0-----:R-:W-:-:S02]  /*b59f0*/  LOP3.LUT R24, R17, 0xffff, RZ, 0xc0, !PT ;  /* 0x0000ffff11187812 */ /* 0x001fc400078ec0ff */
[----:B------:R-:W-:Y:S02]  /*b5a00*/  LOP3.LUT R17, R29, 0xffff, RZ, 0xc0, !PT ;  /* 0x0000ffff1d117812 */ /* 0x000fe400078ec0ff */
[----:B------:R-:W-:Y:S02]  /*b5a10*/  PRMT R25, R12, 0x3340, R0 ;  /* 0x000033400c197816 */ /* 0x000fe40000000000 */
[----:B-1----:R-:W-:-:S04]  /*b5a20*/  PRMT R18, R11, 0x3340, R10 ;  /* 0x000033400b127816 */ /* 0x002fc8000000000a */
[----:B------:R-:W-:Y:S02]  /*b5a30*/  PRMT R27, R18, 0x5410, R25 ;  /* 0x00005410121b7816 */ /* 0x000fe40000000019 */
[--C-:B------:R-:W-:Y:S02]  /*b5a40*/  PRMT R25, R24, 0x3340, R17.reuse ;  /* 0x0000334018197816 */ /* 0x100fe40000000011 */
[----:B------:R-:W-:Y:S02]  /*b5a50*/  SHF.R.U32.HI R18, RZ, 0x8, R24 ;  /* 0x00000008ff127819 */ /* 0x000fe40000011618 */
[----:B------:R-:W-:Y:S02]  /*b5a60*/  SHF.R.U32.HI R24, RZ, 0x8, R17 ;  /* 0x00000008ff187819 */ /* 0x000fe40000011611 */
[----:B------:R-:W-:Y:S01]  /*b5a70*/  SHF.R.U32.HI R17, RZ, 0x8, R10 ;  /* 0x00000008ff117819 */ /* 0x000fe2000001160a */
[----:B------:R-:W-:Y:S04]  /*b5a80*/  STL [R1+0x2f0], R27 ;  /* 0x0002f01b01007387 */ /* 0x000fe80000100800 */
[----:B------:R-:W-:Y:S04]  /*b5a90*/  STL [R1+0x10c8], R25 ;  /* 0x0010c81901007387 */ /* 0x000fe80000100800 */
[----:B------:R-:W4:Y:S04]  /*b5aa0*/  LDL.LU R10, [R1+0x4c4] ;  /* 0x0004c400010a7983 */ /* 0x000f280000300800 */
[----:B------:R-:W4:Y:S01]  /*b5ab0*/  LDL.LU R29, [R1+0x128] ;  /* 0x00012800011d7983 */ /* 0x000f220000300800 */
[----:B------:R-:W-:-:S02]  /*b5ac0*/  SHF.R.U32.HI R11, RZ, 0x8, R11 ;  /* 0x00000008ff0b7819 */ /* 0x000fc4000001160b */
[----:B------:R-:W-:Y:S02]  /*b5ad0*/  LOP3.LUT R18, R18, 0xffff, RZ, 0xc0, !PT ;  /* 0x0000ffff12127812 */ /* 0x000fe400078ec0ff */
[----:B------:R-:W-:Y:S02]  /*b5ae0*/  LOP3.LUT R24, R24, 0xffff, RZ, 0xc0, !PT ;  /* 0x0000ffff18187812 */ /* 0x000fe400078ec0ff */
[----:B------:R-:W-:Y:S02]  /*b5af0*/  LOP3.LUT R17, R17, 0xffff, RZ, 0xc0, !PT ;  /* 0x0000ffff11117812 */ /* 0x000fe400078ec0ff */
[----:B------:R-:W-:Y:S02]  /*b5b00*/  LOP3.LUT R11, R11, 0xffff, RZ, 0xc0, !PT ;  /* 0x0000ffff0b0b7812 */ /* 0x000fe400078ec0ff */
[----:B------:R-:W-:Y:S02]  /*b5b10*/  PRMT R24, R18, 0x3340, R24 ;  /* 0x0000334012187816 */ /* 0x000fe40000000018 */
[----:B------:R-:W-:-:S02]  /*b5b20*/  PRMT R18, R11, 0x3340, R17 ;  /* 0x000033400b127816 */ /* 0x000fc40000000011 */
[----:B------:R-:W-:Y:S01]  /*b5b30*/  LOP3.LUT R17, R13, 0xffff, RZ, 0xc0, !PT ;  /* 0x0000ffff0d117812 */ /* 0x000fe200078ec0ff */
[----:B------:R0:W-:Y:S04]  /*b5b40*/  STL [R1+0x107c], R24 ;  /* 0x00107c1801007387 */ /* 0x0001e80000100800 */
[----:B------:R1:W-:Y:S04]  /*b5b50*/  STL [R1+0x21c], R18 ;  /* 0x00021c1201007387 */ /* 0x0003e80000100800 */
[----:B------:R-:W4:Y:S01]  /*b5b60*/  LDL.LU R13, [R1+0x3318] ;  /* 0x00331800010d7983 */ /* 0x000f220000300800 */
[----:B0-----:R-:W-:-:S02]  /*b5b70*/  PRMT R24, R17, 0x3340, R0 ;  /* 0x0000334011187816 */ /* 0x001fc40000000000 */
[----:B------:R-:W-:Y:S02]  /*b5b80*/  SHF.R.U32.HI R12, RZ, 0x8, R12 ;  /* 0x00000008ff0c7819 */ /* 0x000fe4000001160c */
[----:B--2---:R-:W-:Y:S02]  /*b5b90*/  LOP3.LUT R11, R28, 0xffff, RZ, 0xc0, !PT ;  /* 0x0000ffff1c0b7812 */ /* 0x004fe400078ec0ff */
[----:B---3--:R-:W-:-:S04]  /*b5ba0*/  LOP3.LUT R15, R15, 0xffff, RZ, 0xc0, !PT ;  /* 0x0000ffff0f0f7812 */ /* 0x008fc800078ec0ff */
[----:B-1----:R-:W-:-:S04]  /*b5bb0*/  PRMT R18, R11, 0x3340, R15 ;  /* 0x000033400b127816 */ /* 0x002fc8000000000f */
[----:B------:R-:W-:Y:S02]  /*b5bc0*/  PRMT R18, R18, 0x5410, R24 ;  /* 0x0000541012127816 */ /* 0x000fe40000000018 */
[----:B------:R-:W-:Y:S02]  /*b5bd0*/  IADD3 R24, P3, R22, R3, RZ ;  /* 0x0000000316187210 */ /* 0x000fe40007f7e0ff */
[----:B------:R-:W-:-:S03]  /*b5be0*/  SHF.R.U32.HI R11, RZ, 0x8, R11 ;  /* 0x00000008ff0b7819 */ /* 0x000fc6000001160b */
[----:B------:R-:W-:Y:S01]  /*b5bf0*/  IMAD.X R25, R26, 0x1, R4, P3 ;  /* 0x000000011a197824 */ /* 0x000fe200018e0604 */
[----:B------:R0:W-:Y:S01]  /*b5c00*/  STL [R1+0x2f4], R18 ;  /* 0x0002f41201007387 */ /* 0x0001e20000100800 */
[----:B------:R-:W-:-:S03]  /*b5c10*/  LOP3.LUT R11, R11, 0xffff, RZ, 0xc0, !PT ;  /* 0x0000ffff0b0b7812 */ /* 0x000fc600078ec0ff */
[----:B------:R1:W-:Y:S01]  /*b5c20*/  STL.64 [R1+0x4a8], R24 ;  /* 0x0004a81801007387 */ /* 0x0003e20000100a00 */
[----:B0-----:R-:W-:-:S04]  /*b5c30*/  SHF.R.U32.HI R18, RZ, 0x8, R15 ;  /* 0x00000008ff127819 */ /* 0x001fc8000001160f */
[----:B------:R-:W-:Y:S02]  /*b5c40*/  LOP3.LUT R18, R18, 0xffff, RZ, 0xc0, !PT ;  /* 0x0000ffff12127812 */ /* 0x000fe400078ec0ff */
[----:B-1----:R-:W-:Y:S02]  /*b5c50*/  LOP3.LUT R24, R12, 0xffff, RZ, 0xc0, !PT ;  /* 0x0000ffff0c187812 */ /* 0x002fe400078ec0ff */
[----:B------:R-:W-:Y:S01]  /*b5c60*/  PRMT R18, R11, 0x3340, R18 ;  /* 0x000033400b127816 */ /* 0x000fe20000000012 */
[----:B------:R-:W2:Y:S01]  /*b5c70*/  LDL.LU R12, [R1+0x774] ;  /* 0x00077400010c7983 */ /* 0x000ea20000300800 */
[----:B------:R-:W-:-:S03]  /*b5c80*/  PRMT R24, R24, 0x3340, R0 ;  /* 0x0000334018187816 */ /* 0x000fc60000000000 */
[----:B------:R-:W3:Y:S04]  /*b5c90*/  LDL.LU R15, [R1+0xf8] ;  /* 0x0000f800010f7983 */ /* 0x000ee80000300800 */
[----:B------:R-:W-:Y:S04]  /*b5ca0*/  STL [R1+0x94], R24 ;  /* 0x0000941801007387 */ /* 0x000fe80000100800 */
[----:B------:R-:W3:Y:S04]  /*b5cb0*/  LDL.LU R28, [R1+0x4d0] ;  /* 0x0004d000011c7983 */ /* 0x000ee80000300800 */
[----:B------:R-:W-:Y:S04]  /*b5cc0*/  STL [R1+0x328c], R18 ;  /* 0x00328c1201007387 */ /* 0x000fe80000100800 */
[----:B------:R0:W-:Y:S02]  /*b5cd0*/  STL [R1+0x32b0], R19 ;  /* 0x0032b01301007387 */ /* 0x0001e40000100800 */
[----:B0-----:R-:W-:-:S02]  /*b5ce0*/  LOP3.LUT R19, R23, 0xffff, RZ, 0xc0, !PT ;  /* 0x0000ffff17137812 */ /* 0x001fc400078ec0ff */
[----:B------:R-:W3:Y:S01]  /*b5cf0*/  LDL.LU R23, [R1+0x3314] ;  /* 0x0033140001177983 */ /* 0x000ee20000300800 */
[----:B----4-:R-:W-:Y:S02]  /*b5d00*/  LOP3.LUT R10, R10, 0xffff, RZ, 0xc0, !PT ;  /* 0x0000ffff0a0a7812 */ /* 0x010fe400078ec0ff */
[----:B------:R-:W-:Y:S02]  /*b5d10*/  LOP3.LUT R11, R29, 0xffff, RZ, 0xc0, !PT ;  /* 0x0000ffff1d0b7812 */ /* 0x000fe400078ec0ff */
[----:B------:R-:W-:Y:S02]  /*b5d20*/  PRMT R24, R19, 0x3340, R0 ;  /* 0x0000334013187816 */ /* 0x000fe40000000000 */
[----:B------:R-:W-:-:S04]  /*b5d30*/  PRMT R18, R10, 0x3340, R11 ;  /* 0x000033400a127816 */ /* 0x000fc8000000000b */
[----:B------:R-:W-:Y:S02]  /*b5d40*/  PRMT R18, R18, 0x5410, R24 ;  /* 0x0000541012127816 */ /* 0x000fe40000000018 */
[----:B------:R-:W-:-:S05]  /*b5d50*/  IADD3 R24, P3, R22, R5, RZ ;  /* 0x0000000516187210 */ /* 0x000fca0007f7e0ff */
[----:B------:R-:W-:Y:S01]  /*b5d60*/  IMAD.X R25, R26, 0x1, R7, P3 ;  /* 0x000000011a197824 */ /* 0x000fe200018e0607 */
[----:B------:R-:W-:Y:S04]  /*b5d70*/  STL [R1+0x2f8], R18 ;  /* 0x0002f81201007387 */ /* 0x000fe80000100800 */
[----:B------:R0:W-:Y:S04]  /*b5d80*/  STL.64 [R1+0x4c0], R24 ;  /* 0x0004c01801007387 */ /* 0x0001e80000100a00 */
[----:B------:R-:W4:Y:S01]  /*b5d90*/  LDL.LU R29, [R1+0x4e8] ;  /* 0x0004e800011d7983 */ /* 0x000f220000300800 */
[----:B0-----:R-:W-:-:S03]  /*b5da0*/  IADD3 R24, P3, R22, R6, RZ ;  /* 0x0000000616187210 */ /* 0x001fc60007f7e0ff */
[----:B------:R-:W4:Y:S01]  /*b5db0*/  LDL.LU R22, [R1+0x138] ;  /* 0x0001380001167983 */ /* 0x000f220000300800 */
[----:B------:R-:W-:Y:S02]  /*b5dc0*/  SHF.R.U32.HI R17, RZ, 0x8, R17 ;  /* 0x00000008ff117819 */ /* 0x000fe40000011611 */
[----:B------:R-:W-:Y:S02]  /*b5dd0*/  SHF.R.U32.HI R10, RZ, 0x8, R10 ;  /* 0x00000008ff0a7819 */ /* 0x000fe4000001160a */
[----:B------:R-:W-:Y:S02]  /*b5de0*/  SHF.R.U32.HI R11, RZ, 0x8, R11 ;  /* 0x00000008ff0b7819 */ /* 0x000fe4000001160b */
[----:B------:R-:W-:Y:S02]  /*b5df0*/  LOP3.LUT R17, R17, 0xffff, RZ, 0xc0, !PT ;  /* 0x0000ffff11117812 */ /* 0x000fe400078ec0ff */
[----:B------:R-:W-:Y:S02]  /*b5e00*/  LOP3.LUT R10, R10, 0xffff, RZ, 0xc0, !PT ;  /* 0x0000ffff0a0a7812 */ /* 0x000fe400078ec0ff */
[----:B------:R-:W-:Y:S01]  /*b5e10*/  LOP3.LUT R11, R11, 0xffff, RZ, 0xc0, !PT ;  /* 0x0000ffff0b0b7812 */ /* 0x000fe200078ec0ff */
[----:B------:R-:W-:Y:S01]  /*b5e20*/  IMAD.X R25, R26, 0x1, R8, P3 ;  /* 0x000000011a197824 */ /* 0x000fe200018e0608 */
[----:B------:R-:W-:-:S02]  /*b5e30*/  PRMT R17, R17, 0x3340, R0 ;  /* 0x0000334011117816 */ /* 0x000fc40000000000 */
[----:B------:R-:W-:Y:S02]  /*b5e40*/  PRMT R10, R10, 0x3340, R11 ;  /* 0x000033400a0a7816 */ /* 0x000fe4000000000b */
[----:B------:R0:W-:Y:S04]  /*b5e50*/  STL.64 [R1+0x4b8], R24 ;  /* 0x0004b81801007387 */ /* 0x0001e80000100a00 */
[----:B------:R-:W-:Y:S01]  /*b5e60*/  STL [R1+0x48], R17 ;  /* 0x0000481101007387 */ /* 0x000fe20000100800 */
[----:B------:R-:W-:-:S03]  /*b5e70*/  SHF.R.U32.HI R19, RZ, 0x8, R19 ;  /* 0x00000008ff137819 */ /* 0x000fc60000011613 */
[----:B0-----:R-:W4:Y:S04]  /*b5e80*/  LDL.LU R25, [R1+0xba4] ;  /* 0x000ba40001197983 */ /* 0x001f280000300800 */
[----:B------:R0:W-:Y:S01]  /*b5e90*/  STL [R1+0x214], R10 ;  /* 0x0002140a01007387 */ /* 0x0001e20000100800 */
[----:B------:R-:W-:-:S03]  /*b5ea0*/  LOP3.LUT R19, R19, 0xffff, RZ, 0xc0, !PT ;  /* 0x0000ffff13137812 */ /* 0x000fc600078ec0ff */
[----:B0-----:R-:W4:Y:S01]  /*b5eb0*/  LDL.LU R10, [R1+0x778] ;  /* 0x00077800010a7983 */ /* 0x001f220000300800 */
[----:B------:R-:W-:Y:S02]  /*b5ec0*/  PRMT R19, R19, 0x3340, R0 ;  /* 0x0000334013137816 */ /* 0x000fe40000000000 */
[----:B--2---:R-:W-:Y:S02]  /*b5ed0*/  LOP3.LUT R11, R12, 0xffff, RZ, 0xc0, !PT ;  /* 0x0000ffff0c0b7812 */ /* 0x004fe400078ec0ff */
[----:B---3--:R-:W-:Y:S01]  /*b5ee0*/  LOP3.LUT R17, R15, 0xffff, RZ, 0xc0, !PT ;  /* 0x0000ffff0f117812 */ /* 0x008fe200078ec0ff */
[----:B------:R-:W2:Y:S04]  /*b5ef0*/  LDL.LU R12, [R1+0x110] ;  /* 0x00011000010c7983 */ /* 0x000ea80000300800 */
[----:B------:R-:W3:Y:S01]  /*b5f00*/  LDL.LU R15, [R1+0x4d4] ;  /* 0x0004d400010f7983 */ /* 0x000ee20000300800 */
[----:B------:R-:W-:-:S02]  /*b5f10*/  LOP3.LUT R18, R28, 0xffff, RZ, 0xc0, !PT ;  /* 0x0000ffff1c127812 */ /* 0x000fc400078ec0ff */
[----:B------:R-:W-:Y:S02]  /*b5f20*/  PRMT R26, R17, 0x3340, R0 ;  /* 0x00003340111a7816 */ /* 0x000fe40000000000 */
[--C-:B------:R-:W-:Y:S02]  /*b5f30*/  PRMT R24, R11, 0x3340, R18.reuse ;  /* 0x000033400b187816 */ /* 0x100fe40000000012 */
[----:B------:R-:W-:Y:S02]  /*b5f40*/  SHF.R.U32.HI R11, RZ, 0x8, R11 ;  /* 0x00000008ff0b7819 */ /* 0x000fe4000001160b */
[----:B------:R-:W-:Y:S02]  /*b5f50*/  SHF.R.U32.HI R18, RZ, 0x8, R18 ;  /* 0x00000008ff127819 */ /* 0x000fe40000011612 */
[----:B------:R-:W-:Y:S02]  /*b5f60*/  LOP3.LUT R11, R11, 0xffff, RZ, 0xc0, !PT ;  /* 0x0000ffff0b0b7812 */ /* 0x000fe400078ec0ff */
[----:B------:R-:W-:-:S02]  /*b5f70*/  LOP3.LUT R18, R18, 0xffff, RZ, 0xc0, !PT ;  /* 0x0000ffff12127812 */ /* 0x000fc400078ec0ff */
[----:B------:R-:W-:Y:S02]  /*b5f80*/  PRMT R24, R24, 0x5410, R26 ;  /* 0x0000541018187816 */ /* 0x000fe4000000001a */
[----:B------:R-:W-:-:S03]  /*b5f90*/  PRMT R11, R11, 0x3340, R18 ;  /* 0x000033400b0b7816 */ /* 0x000fc60000000012 */
[----:B------:R-:W-:Y:S04]  /*b5fa0*/  STL [R1+0x260], R24 ;  /* 0x0002601801007387 */ /* 0x000fe80000100800 */
[----:B------:R0:W-:Y:S04]  /*b5fb0*/  STL [R1+0x80], R19 ;  /* 0x0000801301007387 */ /* 0x0001e80000100800 */
[----:B------:R1:W-:Y:S04]  /*b5fc0*/  STL [R1+0x210], R11 ;  /* 0x0002100b01007387 */ /* 0x0003e80000100800 */
[----:B------:R-:W3:Y:S01]  /*b5fd0*/  LDL.LU R28, [R1+0x6b8] ;  /* 0x0006b800011c7983 */ /* 0x000ee20000300800 */
[----:B----4-:R-:W-:-:S03]  /*b5fe0*/  LOP3.LUT R18, R29, 0xffff, RZ, 0xc0, !PT ;  /* 0x0000ffff1d127812 */ /* 0x010fc600078ec0ff */
[----:B------:R-:W4:Y:S04]  /*b5ff0*/  LDL.LU R29, [R1+0x98] ;  /* 0x00009800011d7983 */ /* 0x000f280000300800 */
[----:B------:R1:W-:Y:S01]  /*b6000*/  STL [R1+0x10d8], R18 ;  /* 0x0010d81201007387 */ /* 0x0003e20000100800 */
[----:B0-----:R-:W-:-:S03]  /*b6010*/  LOP3.LUT R19, R22, 0xffff, RZ, 0xc0, !PT ;  /* 0x0000ffff16137812 */ /* 0x001fc600078ec0ff */
[----:B------:R-:W4:Y:S01]  /*b6020*/  LDL.LU R22, [R1+0x208] ;  /* 0x0002080001167983 */ /* 0x000f220000300800 */
[----:B-1----:R-:W-:-:S03]  /*b6030*/  LOP3.LUT R11, R9, 0xffff, RZ, 0xc0, !PT ;  /* 0x0000ffff090b7812 */ /* 0x002fc600078ec0ff */
[----:B------:R0:W-:Y:S04]  /*b6040*/  STL [R1+0x10d4], R19 ;  /* 0x0010d41301007387 */ /* 0x0001e80000100800 */
[----:B------:R-:W4:Y:S01]  /*b6050*/  LDL.LU R9, [R1+0x3310] ;  /* 0x0033100001097983 */ /* 0x000f220000300800 */
[----:B------:R-:W-:-:S03]  /*b6060*/  SHF.R.U32.HI R18, RZ, 0x8, R18 ;  /* 0x00000008ff127819 */ /* 0x000fc60000011612 */
[----:B------:R1:W-:Y:S01]  /*b6070*/  STL [R1+0x10d0], R11 ;  /* 0x0010d00b01007387 */ /* 0x0003e20000100800 */
[----:B------:R-:W-:Y:S02]  /*b6080*/  LOP3.LUT R18, R18, 0xffff, RZ, 0xc0, !PT ;  /* 0x0000ffff12127812 */ /* 0x000fe400078ec0ff */
[----:B0-----:R-:W-:Y:S02]  /*b6090*/  SHF.R.U32.HI R19, RZ, 0x8, R19 ;  /* 0x00000008ff137819 */ /* 0x001fe40000011613 */
[----:B-1----:R-:W-:Y:S02]  /*b60a0*/  SHF.R.U32.HI R11, RZ, 0x8, R11 ;  /* 0x00000008ff0b7819 */ /* 0x002fe4000001160b */
[----:B------:R-:W-:Y:S02]  /*b60b0*/  LOP3.LUT R19, R19, 0xffff, RZ, 0xc0, !PT ;  /* 0x0000ffff13137812 */ /* 0x000fe400078ec0ff */
[----:B------:R-:W-:Y:S02]  /*b60c0*/  LOP3.LUT R11, R11, 0xffff, RZ, 0xc0, !PT ;  /* 0x0000ffff0b0b7812 */ /* 0x000fe400078ec0ff */
[----:B------:R-:W-:-:S02]  /*b60d0*/  PRMT R19, R18, 0x3340, R19 ;  /* 0x0000334012137816 */ /* 0x000fc40000000013 */
[----:B------:R-:W-:-:S03]  /*b60e0*/  PRMT R18, R11, 0x3340, R0 ;  /* 0x000033400b127816 */ /* 0x000fc60000000000 */
[----:B------:R-:W-:Y:S04]  /*b60f0*/  STL [R1+0x204], R19 ;  /* 0x0002041301007387 */ /* 0x000fe80000100800 */
[----:B------:R0:W-:Y:S01]  /*b6100*/  STL [R1+0x7c], R18 ;  /* 0x00007c1201007387 */ /* 0x0001e20000100800 */
[----:B------:R-:W-:Y:S02]  /*b6110*/  LOP3.LUT R11, R10, 0xffff, RZ, 0xc0, !PT ;  /* 0x0000ffff0a0b7812 */ /* 0x000fe400078ec0ff */
[----:B------:R-:W-:-:S04]  /*b6120*/  SHF.R.U32.HI R17, RZ, 0x8, R17 ;  /* 0x00000008ff117819 */ /* 0x000fc80000011611 */
[----:B------:R-:W-:-:S04]  /*b6130*/  LOP3.LUT R17, R17, 0xffff, RZ, 0xc0, !PT ;  /* 0x0000ffff11117812 */ /* 0x000fc800078ec0ff */
[--C-:B------:R-:W-:Y:S02]  /*b6140*/  PRMT R17, R17, 0x3340, R0.reuse ;  /* 0x0000334011117816 */ /* 0x100fe40000000000 */
[----:B--2---:R-:W-:Y:S02]  /*b6150*/  LOP3.LUT R10, R12, 0xffff, RZ, 0xc0, !PT ;  /* 0x0000ffff0c0a7812 */ /* 0x004fe400078ec0ff */
[----:B---3--:R-:W-:Y:S02]  /*b6160*/  LOP3.LUT R12, R15, 0xffff, RZ, 0xc0, !PT ;  /* 0x0000ffff0f0c7812 */ /* 0x008fe400078ec0ff */
[----:B0-----:R-:W-:Y:S02]  /*b6170*/  PRMT R18, R10, 0x3340, R0 ;  /* 0x000033400a127816 */ /* 0x001fe40000000000 */
[----:B------:R-:W-:Y:S02]  /*b6180*/  PRMT R15, R11, 0x3340, R12 ;  /* 0x000033400b0f7816 */ /* 0x000fe4000000000c */
[----:B------:R-:W-:-:S02]  /*b6190*/  SHF.R.U32.HI R11, RZ, 0x8, R11 ;  /* 0x00000008ff0b7819 */ /* 0x000fc4000001160b */
[----:B------:R-:W-:Y:S02]  /*b61a0*/  SHF.R.U32.HI R12, RZ, 0x8, R12 ;  /* 0x00000008ff0c7819 */ /* 0x000fe4000001160c */
[----:B------:R-:W-:Y:S02]  /*b61b0*/  PRMT R24, R15, 0x5410, R18 ;  /* 0x000054100f187816 */ /* 0x000fe40000000012 */
[----:B------:R-:W-:Y:S02]  /*b61c0*/  SHF.R.S32.HI R15, RZ, 0x1f, R25 ;  /* 0x0000001fff0f7819 */ /* 0x000fe40000011419 */
[----:B------:R-:W-:Y:S02]  /*b61d0*/  IADD3 R18, P3, R25, R0, RZ ;  /* 0x0000000019127210 */ /* 0x000fe40007f7e0ff */
[----:B------:R-:W-:Y:S02]  /*b61e0*/  LOP3.LUT R11, R11, 0xffff, RZ, 0xc0, !PT ;  /* 0x0000ffff0b0b7812 */ /* 0x000fe400078ec0ff */
[----:B------:R-:W-:Y:S01]  /*b61f0*/  LOP3.LUT R12, R12, 0xffff, RZ, 0xc0, !PT ;  /* 0x0000ffff0c0c7812 */ /* 0x000fe200078ec0ff */
[----:B------:R-:W-:-:S03]  /*b6200*/  IMAD.X R19, R15, 0x1, R2, P3 ;  /* 0x000000010f137824 */ /* 0x000fc600018e0602 */
[----:B------:R-:W-:Y:S01]  /*b6210*/  PRMT R11, R11, 0x3340, R12 ;  /* 0x000033400b0b7816 */ /* 0x000fe2000000000c */
[----:B------:R0:W-:Y:S04]  /*b6220*/  STL [R1+0x264], R24 ;  /* 0x0002641801007387 */ /* 0x0001e80000100800 */
[----:B------:R1:W-:Y:S04]  /*b6230*/  STL.64 [R1+0x4d0], R18 ;  /* 0x0004d01201007387 */ /* 0x0003e80000100a00 */
[----:B------:R-:W-:Y:S04]  /*b6240*/  STL [R1+0x90], R17 ;  /* 0x0000901101007387 */ /* 0x000fe80000100800 */
[----:B------:R2:W-:Y:S04]  /*b6250*/  STL [R1+0x20c], R11 ;  /* 0x00020c0b01007387 */ /* 0x0005e80000100800 */
[----:B0-----:R-:W3:Y:S01]  /*b6260*/  LDL.LU R24, [R1+0x758] ;  /* 0x0007580001187983 */ /* 0x001ee20000300800 */
[----:B-1----:R-:W-:-:S02]  /*b6270*/  LOP3.LUT R19, R28, 0xffff, RZ, 0xc0, !PT ;  /* 0x0000ffff1c137812 */ /* 0x002fc400078ec0ff */
[----:B----4-:R-:W-:-:S04]  /*b6280*/  LOP3.LUT R18, R29, 0xffff, RZ, 0xc0, !PT ;  /* 0x0000ffff1d127812 */ /* 0x010fc800078ec0ff */
[----:B------:R-:W-:Y:S02]  /*b6290*/  PRMT R26, R18, 0x3340, R0 ;  /* 0x00003340121a7816 */ /* 0x000fe40000000000 */
[----:B------:R-:W-:Y:S02]  /*b62a0*/  LOP3.LUT R27, R22, 0xffff, RZ, 0xc0, !PT ;  /* 0x0000ffff161b7812 */ /* 0x000fe400078ec0ff */
[----:B------:R-:W4:Y:S04]  /*b62b0*/  LDL.LU R22, [R1+0xd8] ;  /* 0x0000d80001167983 */ /* 0x000f280000300800 */
[----:B--2---:R-:W2:Y:S01]  /*b62c0*/  LDL.LU R11, [R1+0x340] ;  /* 0x00034000010b7983 */ /* 0x004ea20000300800 */
[----:B------:R-:W-:-:S03]  /*b62d0*/  PRMT R17, R19, 0x3340, R27 ;  /* 0x0000334013117816 */ /* 0x000fc6000000001b */
[----:B------:R-:W2:Y:S01]  /*b62e0*/  LDL.LU R12, [R1+0x5dc] ;  /* 0x0005dc00010c7983 */ /* 0x000ea20000300800 */
[----:B------:R-:W-:-:S03]  /*b62f0*/  PRMT R26, R17, 0x5410, R26 ;  /* 0x00005410111a7816 */ /* 0x000fc6000000001a */
[----:B------:R-:W2:Y:S04]  /*b6300*/  LDL.LU R17, [R1+0x190] ;  /* 0x0001900001117983 */ /* 0x000ea80000300800 */
[----:B------:R0:W-:Y:S01]  /*b6310*/  STL [R1+0x3224], R26 ;  /* 0x0032241a01007387 */ /* 0x0001e20000100800 */
[----:B------:R-:W-:Y:S02]  /*b6320*/  SHF.R.U32.HI R19, RZ, 0x8, R19 ;  /* 0x00000008ff137819 */ /* 0x000fe40000011613 */
[----:B------:R-:W-:Y:S02]  /*b6330*/  SHF.R.U32.HI R18, RZ, 0x8, R18 ;  /* 0x00000008ff127819 */ /* 0x000fe40000011612 */
[----:B------:R-:W-:Y:S02]  /*b6340*/  IADD3 R28, P3, R25, R3, RZ ;  /* 0x00000003191c7210 */ /* 0x000fe40007f7e0ff */
[----:B------:R-:W-:-:S02]  /*b6350*/  LOP3.LUT R19, R19, 0xffff, RZ, 0xc0, !PT ;  /* 0x0000ffff13137812 */ /* 0x000fc400078ec0ff */
[----:B0-----:R-:W-:Y:S02]  /*b6360*/  SHF.R.U32.HI R26, RZ, 0x8, R27 ;  /* 0x00000008ff1a7819 */ /* 0x001fe4000001161b */
[----:B------:R-:W-:Y:S02]  /*b6370*/  LOP3.LUT R18, R18, 0xffff, RZ, 0xc0, !PT ;  /* 0x0000ffff12127812 */ /* 0x000fe400078ec0ff */
[----:B------:R-:W-:Y:S01]  /*b6380*/  LOP3.LUT R26, R26, 0xffff, RZ, 0xc0, !PT ;  /* 0x0000ffff1a1a7812 */ /* 0x000fe200078ec0ff */
[----:B------:R-:W-:-:S03]  /*b6390*/  IMAD.X R29, R15, 0x1, R4, P3 ;  /* 0x000000010f1d7824 */ /* 0x000fc600018e0604 */
[----:B------:R-:W-:Y:S02]  /*b63a0*/  PRMT R27, R19, 0x3340, R26 ;  /* 0x00003340131b7816 */ /* 0x000fe4000000001a */
[----:B------:R-:W-:Y:S02]  /*b63b0*/  PRMT R26, R18, 0x3340, R0 ;  /* 0x00003340121a7816 */ /* 0x000fe40000000000 */
[----:B------:R-:W-:Y:S01]  /*b63c0*/  IADD3 R18, P3, R25, R5, RZ ;  /* 0x0000000519127210 */ /* 0x000fe20007f7e0ff */
[----:B------:R0:W-:Y:S04]  /*b63d0*/  STL.64 [R1+0x4e8], R28 ;  /* 0x0004e81c01007387 */ /* 0x0001e80000100a00 */
[----:B------:R-:W-:Y:S01]  /*b63e0*/  IMAD.X R19, R15, 0x1, R7, P3 ;  /* 0x000000010f137824 */ /* 0x000fe200018e0607 */
[----:B0-----:R-:W2:Y:S04]  /*b63f0*/  LDL.LU.64 R28, [R1+0x3308] ;  /* 0x00330800011c7983 */ /* 0x001ea80000300a00 */
[----:B------:R-:W-:Y:S04]  /*b6400*/  STL [R1+0x1fc], R27 ;  /* 0x0001fc1b01007387 */ /* 0x000fe80000100800 */
[----:B------:R-:W-:Y:S04]  /*b6410*/  STL [R1+0x78], R26 ;  /* 0x0000781a01007387 */ /* 0x000fe80000100800 */
[----:B------:R0:W-:Y:S02]  /*b6420*/  STL.64 [R1+0x560], R18 ;  /* 0x0005601201007387 */ /* 0x0001e40000100a00 */
[----:B0-----:R-:W-:-:S05]  /*b6430*/  IADD3 R18, P3, R25, R6, RZ ;  /* 0x0000000619127210 */ /* 0x001fca0007f7e0ff */
[----:B------:R-:W-:-:S05]  /*b6440*/  IMAD.X R19, R15, 0x1, R8, P3 ;  /* 0x000000010f137824 */ /* 0x000fca00018e0608 */
[----:B------:R0:W-:Y:S02]  /*b6450*/  STL.64 [R1+0x558], R18 ;  /* 0x0005581201007387 */ /* 0x0001e40000100a00 */
[----:B0-----:R-:W-:Y:S02]  /*b6460*/  SHF.R.U32.HI R18, RZ, 0x8, R10 ;  /* 0x00000008ff127819 */ /* 0x001fe4000001160a */
[----:B------:R-:W2:Y:S04]  /*b6470*/  LDL.LU R10, [R1+0x5d4] ;  /* 0x0005d400010a7983 */ /* 0x000ea80000300800 */
[----:B------:R-:W2:Y:S01]  /*b6480*/  LDL.LU R15, [R1+0x15c] ;  /* 0x00015c00010f7983 */ /* 0x000ea20000300800 */
[----:B------:R-:W-:-:S03]  /*b6490*/  LOP3.LUT R18, R18, 0xffff, RZ, 0xc0, !PT ;  /* 0x0000ffff12127812 */ /* 0x000fc600078ec0ff */
[----:B------:R-:W2:Y:S01]  /*b64a0*/  LDL.LU R25, [R1+0xba8] ;  /* 0x000ba80001197983 */ /* 0x000ea20000300800 */
[----:B------:R-:W-:-:S05]  /*b64b0*/  PRMT R19, R18, 0x3340, R0 ;  /* 0x0000334012137816 */ /* 0x000fca0000000000 */
[----:B------:R2:W-:Y:S01]  /*b64c0*/  STL [R1+0x98], R19 ;  /* 0x0000981301007387 */ /* 0x0005e20000100800 */
[----:B---3--:R-:W-:Y:S02]  /*b64d0*/  LOP3.LUT R18, R24, 0xffff, RZ, 0xc0, !PT ;  /* 0x0000ffff18127812 */ /* 0x008fe400078ec0ff */
[----:B----4-:R-:W-:Y:S02]  /*b64e0*/  LOP3.LUT R22, R22, 0xffff, RZ, 0xc0, !PT ;  /* 0x0000ffff16167812 */ /* 0x010fe400078ec0ff */
[----:B--2---:R-:W-:Y:S02]  /*b64f0*/  LOP3.LUT R19, R11, 0xffff, RZ, 0xc0, !PT ;  /* 0x0000ffff0b137812 */ /* 0x004fe400078ec0ff */
[----:B------:R-:W-:Y:S02]  /*b6500*/  LOP3.LUT R11, R12, 0xffff, RZ, 0xc0, !PT ;  /* 0x0000ffff0c0b7812 */ /* 0x000fe400078ec0ff */
[----:B------:R-:W-:Y:S01]  /*b6510*/  LOP3.LUT R12, R23, 0xffff, RZ, 0xc0, !PT ;  /* 0x0000ffff170c7812 */ /* 0x000fe200078ec0ff */
[----:B------:R0:W-:Y:S01]  /*b6520*/  STL [R1+0x10cc], R22 ;  /* 0x0010cc1601007387 */ /* 0x0001e20000100800 */
[----:B------:R-:W-:-:S02]  /*b6530*/  PRMT R23, R22, 0x3340, R0 ;  /* 0x0000334016177816 */ /* 0x000fc40000000000 */
[----:B------:R-:W-:Y:S02]  /*b6540*/  LOP3.LUT R17, R17, 0xffff, RZ, 0xc0, !PT ;  /* 0x0000ffff11117812 */ /* 0x000fe400078ec0ff */
[----:B0-----:R-:W-:-:S04]  /*b6550*/  PRMT R22, R18, 0x3340, R19 ;  /* 0x0000334012167816 */ /* 0x001fc80000000013 */
[----:B------:R-:W-:Y:S02]  /*b6560*/  PRMT R24, R22, 0x5410, R23 ;  /* 0x0000541016187816 */ /* 0x000fe40000000017 */
[----:B------:R-:W-:Y:S02]  /*b6570*/  PRMT R23, R12, 0x3340, R0 ;  /* 0x000033400c177816 */ /* 0x000fe40000000000 */
[----:B------:R-:W-:-:S04]  /*b6580*/  PRMT R22, R11, 0x3340, R17 ;  /* 0x000033400b167816 */ /* 0x000fc80000000011 */
[----:B------:R-:W-:Y:S01]  /*b6590*/  PRMT R23, R22, 0x5410, R23 ;  /* 0x0000541016177816 */ /* 0x000fe20000000017 */
[----:B------:R-:W-:Y:S04]  /*b65a0*/  STL [R1+0x1070], R24 ;  /* 0x0010701801007387 */ /* 0x000fe80000100800 */
[----:B------:R-:W2:Y:S04]  /*b65b0*/  LDL.LU R22, [R1+0x694] ;  /* 0x0006940001167983 */ /* 0x000ea80000300800 */
[----:B------:R0:W-:Y:S04]  /*b65c0*/  STL [R1+0xb3c], R23 ;  /* 0x000b3c1701007387 */ /* 0x0001e80000100800 */
[----:B0-----:R-:W3:Y:S01]  /*b65d0*/  LDL.LU R23, [R1+0x19c] ;  /* 0x00019c0001177983 */ /* 0x001ee20000300800 */
[----:B------:R-:W-:-:S02]  /*b65e0*/  SHF.R.U32.HI R18, RZ, 0x8, R18 ;  /* 0x00000008ff127819 */ /* 0x000fc40000011612 */
[----:B------:R-:W-:Y:S02]  /*b65f0*/  SHF.R.U32.HI R19, RZ, 0x8, R19 ;  /* 0x00000008ff137819 */ /* 0x000fe40000011613 */
[----:B------:R-:W-:Y:S02]  /*b6600*/  SHF.R.U32.HI R11, RZ, 0x8, R11 ;  /* 0x00000008ff0b7819 */ /* 0x000fe4000001160b */
[----:B------:R-:W-:Y:S02]  /*b6610*/  SHF.R.U32.HI R17, RZ, 0x8, R17 ;  /* 0x00000008ff117819 */ /* 0x000fe40000011611 */
[----:B------:R-:W-:Y:S02]  /*b6620*/  LOP3.LUT R18, R18, 0xffff, RZ, 0xc0, !PT ;  /* 0x0000ffff12127812 */ /* 0x000fe400078ec0ff */
[----:B------:R-:W-:Y:S02]  /*b6630*/  LOP3.LUT R19, R19, 0xffff, RZ, 0xc0, !PT ;  /* 0x0000ffff13137812 */ /* 0x000fe400078ec0ff */
[----:B------:R-:W-:-:S02]  /*b6640*/  LOP3.LUT R11, R11, 0xffff, RZ, 0xc0, !PT ;  /* 0x0000ffff0b0b7812 */ /* 0x000fc400078ec0ff */
[----:B------:R-:W-:Y:S02]  /*b6650*/  LOP3.LUT R17, R17, 0xffff, RZ, 0xc0, !PT ;  /* 0x0000ffff11117812 */ /* 0x000fe400078ec0ff */
[----:B------:R-:W-:Y:S02]  /*b6660*/  PRMT R18, R18, 0x3340, R19 ;  /* 0x0000334012127816 */ /* 0x000fe40000000013 */
[----:B------:R-:W-:-:S03]  /*b6670*/  PRMT R11, R11, 0x3340, R17 ;  /* 0x000033400b0b7816 */ /* 0x000fc60000000011 */
[----:B------:R0:W-:Y:S04]  /*b6680*/  STL [R1+0x1074], R18 ;  /* 0x0010741201007387 */ /* 0x0001e80000100800 */
[----:B------:R1:W-:Y:S01]  /*b6690*/  STL [R1+0x1f4], R11 ;  /* 0x0001f40b01007387 */ /* 0x0003e20000100800 */
[----:B0-----:R-:W-:Y:S02]  /*b66a0*/  LOP3.LUT R18, R14, 0xffff, RZ, 0xc0, !PT ;  /* 0x0000ffff0e127812 */ /* 0x001fe400078ec0ff */
[----:B------:R-:W-:Y:S02]  /*b66b0*/  SHF.R.U32.HI R12, RZ, 0x8, R12 ;  /* 0x00000008ff0c7819 */ /* 0x000fe4000001160c */
[----:B------:R-:W-:Y:S02]  /*b66c0*/  LOP3.LUT R10, R10, 0xffff, RZ, 0xc0, !PT ;  /* 0x0000ffff0a0a7812 */ /* 0x000fe400078ec0ff */
[----:B-1----:R-:W-:-:S02]  /*b66d0*/  LOP3.LUT R11, R15, 0xffff, RZ, 0xc0, !PT ;  /* 0x0000ffff0f0b7812 */ /* 0x002fc400078ec0ff */
[----:B------:R-:W-:Y:S02]  /*b66e0*/  PRMT R15, R18, 0x3340, R0 ;  /* 0x00003340120f7816 */ /* 0x000fe40000000000 */
[----:B------:R-:W-:-:S04]  /*b66f0*/  PRMT R14, R10, 0x3340, R11 ;  /* 0x000033400a0e7816 */ /* 0x000fc8000000000b */
[----:B------:R-:W-:Y:S02]  /*b6700*/  PRMT R14, R14, 0x5410, R15 ;  /* 0x000054100e0e7816 */ /* 0x000fe4000000000f */
[----:B------:R-:W-:Y:S02]  /*b6710*/  SHF.R.S32.HI R19, RZ, 0x1f, R25 ;  /* 0x0000001fff137819 */ /* 0x000fe40000011419 */
[----:B------:R-:W-:Y:S02]  /*b6720*/  SHF.R.U32.HI R10, RZ, 0x8, R10 ;  /* 0x00000008ff0a7819 */ /* 0x000fe4000001160a */
[----:B------:R-:W-:Y:S01]  /*b6730*/  SHF.R.U32.HI R11, RZ, 0x8, R11 ;  /* 0x00000008ff0b7819 */ /* 0x000fe2000001160b */
[----:B------:R0:W-:Y:S01]  /*b6740*/  STL [R1+0xb38], R14 ;  /* 0x000b380e01007387 */ /* 0x0001e20000100800 */
[----:B------:R-:W-:Y:S02]  /*b6750*/  LOP3.LUT R12, R12, 0xffff, RZ, 0xc0, !PT ;  /* 0x0000ffff0c0c7812 */ /* 0x000fe400078ec0ff */
[----:B------:R-:W-:-:S02]  /*b6760*/  LOP3.LUT R10, R10, 0xffff, RZ, 0xc0, !PT ;  /* 0x0000ffff0a0a7812 */ /* 0x000fc400078ec0ff */
[----:B------:R-:W-:Y:S02]  /*b6770*/  LOP3.LUT R11, R11, 0xffff, RZ, 0xc0, !PT ;  /* 0x0000ffff0b0b7812 */ /* 0x000fe400078ec0ff */
[----:B0-----:R-:W-:Y:S02]  /*b6780*/  IADD3 R14, P3, R25, R0, RZ ;  /* 0x00000000190e7210 */ /* 0x001fe40007f7e0ff */
[----:B------:R-:W-:Y:S02]  /*b6790*/  PRMT R12, R12, 0x3340, R0 ;  /* 0x000033400c0c7816 */ /* 0x000fe40000000000 */
[----:B------:R-:W-:Y:S01]  /*b67a0*/  PRMT R10, R10, 0x3340, R11 ;  /* 0x000033400a0a7816 */ /* 0x000fe2000000000b */
[----:B------:R-:W-:-:S05]  /*b67b0*/  IMAD.X R15, R19, 0x1, R2, P3 ;  /* 0x00000001130f7824 */ /* 0x000fca00018e0602 */
[----:B------:R-:W-:Y:S04]  /*b67c0*/  STL.64 [R1+0x550], R14 ;  /* 0x0005500e01007387 */ /* 0x000fe80000100a00 */
[----:B------:R-:W-:Y:S04]  /*b67d0*/  STL [R1+0x68], R12 ;  /* 0x0000680c01007387 */ /* 0x000fe80000100800 */
[----:B------:R-:W4:Y:S04]  /*b67e0*/  LDL.LU R17, [R1+0x7fc] ;  /* 0x0007fc0001117983 */ /* 0x000f280000300800 */
[----:B------:R0:W-:Y:S04]  /*b67f0*/  STL [R1+0x1f8], R10 ;  /* 0x0001f80a01007387 */ /* 0x0001e80000100800 */
[----:B------:R-:W4:Y:S04]  /*b6800*/  LDL.LU R11, [R1+0x140] ;  /* 0x00014000010b7983 */ /* 0x000f280000300800 */
[----:B0-----:R-:W4:Y:S01]  /*b6810*/  LDL.LU R10, [R1+0x5cc] ;  /* 0x0005cc00010a7983 */ /* 0x001f220000300800 */
[----:B------:R-:W-:-:S02]  /*b6820*/  LOP3.LUT R14, R13, 0xffff, RZ, 0xc0, !PT ;  /* 0x0000ffff0d0e7812 */ /* 0x000fc400078ec0ff */
[----:B--2---:R-:W-:Y:S02]  /*b6830*/  LOP3.LUT R15, R22, 0xffff, RZ, 0xc0, !PT ;  /* 0x0000ffff160f7812 */ /* 0x004fe400078ec0ff */
[----:B------:R-:W2:Y:S04]  /*b6840*/  LDL.LU R22, [R1+0x7f8] ;  /* 0x0007f80001167983 */ /* 0x000ea80000300800 */
[----:B------:R-:W2:Y:S04]  /*b6850*/  LDL.LU R12, [R1+0x13c] ;  /* 0x00013c00010c7983 */ /* 0x000ea80000300800 */
[----:B------:R-:W2:Y:S01]  /*b6860*/  LDL.LU R13, [R1+0x3300] ;  /* 0x00330000010d7983 */ /* 0x000ea20000300800 */
[----:B---3--:R-:W-:-:S03]  /*b6870*/  LOP3.LUT R24, R23, 0xffff, RZ, 0xc0, !PT ;  /* 0x0000ffff17187812 */ /* 0x008fc600078ec0ff */
[----:B------:R-:W3:Y:S01]  /*b6880*/  LDL.LU R23, [R1+0x5c8] ;  /* 0x0005c80001177983 */ /* 0x000ee20000300800 */
[----:B------:R-:W-:Y:S02]  /*b6890*/  PRMT R27, R14, 0x3340, R0 ;  /* 0x000033400e1b7816 */ /* 0x000fe40000000000 */
[--C-:B------:R-:W-:Y:S02]  /*b68a0*/  PRMT R26, R15, 0x3340, R24.reuse ;  /* 0x000033400f1a7816 */ /* 0x100fe40000000018 */
[----:B------:R-:W-:Y:S02]  /*b68b0*/  SHF.R.U32.HI R15, RZ, 0x8, R15 ;  /* 0x00000008ff0f7819 */ /* 0x000fe4000001160f */
[----:B------:R-:W-:Y:S02]  /*b68c0*/  SHF.R.U32.HI R24, RZ, 0x8, R24 ;  /* 0x00000008ff187819 */ /* 0x000fe40000011618 */
[----:B------:R-:W-:Y:S02]  /*b68d0*/  SHF.R.U32.HI R14, RZ, 0x8, R14 ;  /* 0x00000008ff0e7819 */ /* 0x000fe4000001160e */
[----:B------:R-:W-:-:S02]  /*b68e0*/  PRMT R27, R26, 0x5410, R27 ;  /* 0x000054101a1b7816 */ /* 0x000fc4000000001b */
[----:B------:R-:W-:Y:S02]  /*b68f0*/  IADD3 R26, P3, R25, R3, RZ ;  /* 0x00000003191a7210 */ /* 0x000fe40007f7e0ff */
[----:B------:R-:W-:Y:S02]  /*b6900*/  LOP3.LUT R15, R15, 0xffff, RZ, 0xc0, !PT ;  /* 0x0000ffff0f0f7812 */ /* 0x000fe400078ec0ff */
[----:B------:R-:W-:Y:S02]  /*b6910*/  LOP3.LUT R24, R24, 0xffff, RZ, 0xc0, !PT ;  /* 0x0000ffff18187812 */ /* 0x000fe400078ec0ff */
[----:B------:R-:W-:Y:S01]  /*b6920*/  LOP3.LUT R14, R14, 0xffff, RZ, 0xc0, !PT ;  /* 0x0000ffff0e0e7812 */ /* 0x000fe200078ec0ff */
[----:B------:R0:W-:Y:S01]  /*b6930*/  STL [R1+0xb34], R27 ;  /* 0x000b341b01007387 */ /* 0x0001e20000100800 */
[----:B------:R-:W-:Y:S02]  /*b6940*/  PRMT R15, R15, 0x3340, R24 ;  /* 0x000033400f0f7816 */ /* 0x000fe40000000018 */
[----:B------:R-:W-:Y:S01]  /*b6950*/  PRMT R24, R14, 0x3340, R0 ;  /* 0x000033400e187816 */ /* 0x000fe20000000000 */
[----:B0-----:R-:W-:Y:S01]  /*b6960*/  IMAD.X R27, R19, 0x1, R4, P3 ;  /* 0x00000001131b7824 */ /* 0x001fe200018e0604 */
[----:B------:R-:W-:-:S02]  /*b6970*/  IADD3 R14, P3, R25, R5, RZ ;  /* 0x00000005190e7210 */ /* 0x000fc40007f7e0ff */
[----:B------:R-:W-:Y:S02]  /*b6980*/  SHF.R.U32.HI R18, RZ, 0x8, R18 ;  /* 0x00000008ff127819 */ /* 0x000fe40000011612 */
[----:B------:R0:W-:Y:S02]  /*b6990*/  STL.64 [R1+0x580], R26 ;  /* 0x0005801a01007387 */ /* 0x0001e40000100a00 */
[----:B------:R-:W-:Y:S02]  /*b69a0*/  LOP3.LUT R18, R18, 0xffff, RZ, 0xc0, !PT ;  /* 0x0000ffff12127812 */ /* 0x000fe400078ec0ff */
[----:B0-----:R-:W3:Y:S04]  /*b69b0*/  LDL.LU R27, [R1+0xbac] ;  /* 0x000bac00011b7983 */ /* 0x001ee80000300800 */
[----:B------:R0:W-:Y:S04]  /*b69c0*/  STL [R1+0x1f0], R15 ;  /* 0x0001f00f01007387 */ /* 0x0001e80000100800 */
[----:B------:R1:W-:Y:S01]  /*b69d0*/  STL [R1+0x44], R24 ;  /* 0x0000441801007387 */ /* 0x0003e20000100800 */
[----:B0-----:R-:W-:Y:S01]  /*b69e0*/  IMAD.X R15, R19, 0x1, R7, P3 ;  /* 0x00000001130f7824 */ /* 0x001fe200018e0607 */
[----:B-1----:R-:W-:-:S05]  /*b69f0*/  IADD3 R24, P3, R25, R6, RZ ;  /* 0x0000000619187210 */ /* 0x002fca0007f7e0ff */
[----:B------:R-:W-:Y:S01]  /*b6a00*/  IMAD.X R25, R19, 0x1, R8, P3 ;  /* 0x0000000113197824 */ /* 0x000fe200018e0608 */
[----:B------:R-:W-:Y:S01]  /*b6a10*/  PRMT R19, R18, 0x3340, R0 ;  /* 0x0000334012137816 */ /* 0x000fe20000000000 */
[----:B------:R0:W-:Y:S04]  /*b6a20*/  STL.64 [R1+0x5d8], R14 ;  /* 0x0005d80e01007387 */ /* 0x0001e80000100a00 */
[----:B0-----:R-:W3:Y:S04]  /*b6a30*/  LDL.LU.64 R14, [R1+0x32f8] ;  /* 0x0032f800010e7983 */ /* 0x001ee80000300a00 */
[----:B------:R-:W-:Y:S04]  /*b6a40*/  STL.64 [R1+0x5d0], R24 ;  /* 0x0005d01801007387 */ /* 0x000fe80000100a00 */
[----:B------:R0:W-:Y:S01]  /*b6a50*/  STL [R1+0x64], R19 ;  /* 0x0000641301007387 */ /* 0x0001e20000100800 */
[----:B----4-:R-:W-:-:S02]  /*b6a60*/  LOP3.LUT R18, R17, 0xffff, RZ, 0xc0, !PT ;  /* 0x0000ffff11127812 */ /* 0x010fc400078ec0ff */
[----:B------:R-:W-:-:S04]  /*b6a70*/  LOP3.LUT R17, R11, 0xffff, RZ, 0xc0, !PT ;  /* 0x0000ffff0b117812 */ /* 0x000fc800078ec0ff */
[----:B------:R-:W-:Y:S02]  /*b6a80*/  PRMT R11, R17, 0x3340, R0 ;  /* 0x00003340110b7816 */ /* 0x000fe40000000000 */
[----:B0-----:R-:W-:-:S04]  /*b6a90*/  LOP3.LUT R19, R10, 0xffff, RZ, 0xc0, !PT ;  /* 0x0000ffff0a137812 */ /* 0x001fc800078ec0ff */
[----:B------:R-:W-:Y:S02]  /*b6aa0*/  PRMT R10, R18, 0x3340, R19 ;  /* 0x00003340120a7816 */ /* 0x000fe40000000013 */
[----:B--2---:R-:W-:Y:S02]  /*b6ab0*/  LOP3.LUT R22, R22, 0xffff, RZ, 0xc0, !PT ;  /* 0x0000ffff16167812 */ /* 0x004fe400078ec0ff */
[----:B------:R-:W-:-:S04]  /*b6ac0*/  LOP3.LUT R12, R12, 0xffff, RZ, 0xc0, !PT ;  /* 0x0000ffff0c0c7812 */ /* 0x000fc800078ec0ff */
[----:B------:R-:W-:Y:S02]  /*b6ad0*/  PRMT R24, R12, 0x3340, R0 ;  /* 0x000033400c187816 */ /* 0x000fe40000000000 */
[----:B---3--:R-:W-:Y:S02]  /*b6ae0*/  LOP3.LUT R26, R23, 0xffff, RZ, 0xc0, !PT ;  /* 0x0000ffff171a7812 */ /* 0x008fe400078ec0ff */
[----:B------:R-:W-:Y:S02]  /*b6af0*/  PRMT R23, R10, 0x5410, R11 ;  /* 0x000054100a177816 */ /* 0x000fe4000000000b */
[----:B------:R-:W2:Y:S04]  /*b6b00*/  LDL.LU R10, [R1+0x780] ;  /* 0x00078000010a7983 */ /* 0x000ea80000300800 */
[----:B------:R-:W3:Y:S04]  /*b6b10*/  LDL.LU R11, [R1+0x118] ;  /* 0x00011800010b7983 */ /* 0x000ee80000300800 */
[----:B------:R0:W-:Y:S04]  /*b6b20*/  STL [R1+0xb28], R23 ;  /* 0x000b281701007387 */ /* 0x0001e80000100800 */
[----:B------:R-:W4:Y:S01]  /*b6b30*/  LDL.LU R25, [R1+0x5ec] ;  /* 0x0005ec0001197983 */ /* 0x000f220000300800 */
[----:B0-----:R-:W-:-:S04]  /*b6b40*/  PRMT R23, R22, 0x3340, R26 ;  /* 0x0000334016177816 */ /* 0x001fc8000000001a */
[----:B------:R-:W-:Y:S02]  /*b6b50*/  PRMT R23, R23, 0x5410, R24 ;  /* 0x0000541017177816 */ /* 0x000fe40000000018 */
[----:B------:R-:W-:Y:S02]  /*b6b60*/  SHF.R.U32.HI R24, RZ, 0x8, R22 ;  /* 0x00000008ff187819 */ /* 0x000fe40000011616 */
[----:B------:R-:W4:Y:S04]  /*b6b70*/  LDL.LU R22, [R1+0x77c] ;  /* 0x00077c0001167983 */ /* 0x000f280000300800 */
[----:B------:R0:W-:Y:S04]  /*b6b80*/  STL [R1+0xb2c], R23 ;  /* 0x000b2c1701007387 */ /* 0x0001e80000100800 */
[----:B0-----:R-:W4:Y:S01]  /*b6b90*/  LDL.LU R23, [R1+0x5e8] ;  /* 0x0005e80001177983 */ /* 0x001f220000300800 */
[----:B------:R-:W-:-:S02]  /*b6ba0*/  SHF.R.U32.HI R26, RZ, 0x8, R26 ;  /* 0x00000008ff1a7819 */ /* 0x000fc4000001161a */
[----:B------:R-:W-:Y:S02]  /*b6bb0*/  LOP3.LUT R24, R24, 0xffff, RZ, 0xc0, !PT ;  /* 0x0000ffff18187812 */ /* 0x000fe400078ec0ff */
[----:B------:R-:W-:Y:S02]  /*b6bc0*/  SHF.R.U32.HI R18, RZ, 0x8, R18 ;  /* 0x00000008ff127819 */ /* 0x000fe40000011612 */
[----:B------:R-:W-:Y:S02]  /*b6bd0*/  SHF.R.U32.HI R19, RZ, 0x8, R19 ;  /* 0x00000008ff137819 */ /* 0x000fe40000011613 */
[----:B------:R-:W-:Y:S02]  /*b6be0*/  LOP3.LUT R26, R26, 0xffff, RZ, 0xc0, !PT ;  /* 0x0000ffff1a1a7812 */ /* 0x000fe400078ec0ff */
[----:B------:R-:W-:Y:S02]  /*b6bf0*/  LOP3.LUT R18, R18, 0xffff, RZ, 0xc0, !PT ;  /* 0x0000ffff12127812 */ /* 0x000fe400078ec0ff */
[----:B------:R-:W-:-:S02]  /*b6c00*/  LOP3.LUT R19, R19, 0xffff, RZ, 0xc0, !PT ;  /* 0x0000ffff13137812 */ /* 0x000fc400078ec0ff */
[----:B------:R-:W-:Y:S02]  /*b6c10*/  PRMT R24, R24, 0x3340, R26 ;  /* 0x0000334018187816 */ /* 0x000fe4000000001a */
[----:B------:R-:W-:Y:S02]  /*b6c20*/  PRMT R26, R18, 0x3340, R19 ;  /* 0x00003340121a7816 */ /* 0x000fe40000000013 */
[----:B------:R-:W-:Y:S01]  /*b6c30*/  IADD3 R18, P3, R27, R0, RZ ;  /* 0x000000001b127210 */ /* 0x000fe20007f7e0ff */
[----:B------:R0:W-:Y:S01]  /*b6c40*/  STL [R1+0x19c], R24 ;  /* 0x00019c1801007387 */ /* 0x0001e20000100800 */
[----:B------:R-:W-:Y:S02]  /*b6c50*/  SHF.R.U32.HI R17, RZ, 0x8, R17 ;  /* 0x00000008ff117819 */ /* 0x000fe40000011611 */
[----:B------:R-:W-:Y:S02]  /*b6c60*/  SHF.R.U32.HI R12, RZ, 0x8, R12 ;  /* 0x00000008ff0c7819 */ /* 0x000fe4000001160c */
[----:B0-----:R-:W-:-:S02]  /*b6c70*/  SHF.R.S32.HI R24, RZ, 0x1f, R27 ;  /* 0x0000001fff187819 */ /* 0x001fc4000001141b */
[----:B------:R-:W-:-:S03]  /*b6c80*/  LOP3.LUT R17, R17, 0xffff, RZ, 0xc0, !PT ;  /* 0x0000ffff11117812 */ /* 0x000fc600078ec0ff */
[----:B------:R-:W-:Y:S01]  /*b6c90*/  IMAD.X R19, R24, 0x1, R2, P3 ;  /* 0x0000000118137824 */ /* 0x000fe200018e0602 */
[----:B------:R-:W-:Y:S01]  /*b6ca0*/  STL [R1+0x18c], R26 ;  /* 0x00018c1a01007387 */ /* 0x000fe20000100800 */
[----:B------:R-:W-:-:S03]  /*b6cb0*/  LOP3.LUT R12, R12, 0xffff, RZ, 0xc0, !PT ;  /* 0x0000ffff0c0c7812 */ /* 0x000fc600078ec0ff */
[----:B------:R0:W-:Y:S02]  /*b6cc0*/  STL.64 [R1+0x5c8], R18 ;  /* 0x0005c81201007387 */ /* 0x0001e40000100a00 */
[--C-:B0-----:R-:W-:Y:S02]  /*b6cd0*/  PRMT R19, R17, 0x3340, R0.reuse ;  /* 0x0000334011137816 */ /* 0x101fe40000000000 */
[----:B------:R-:W-:Y:S01]  /*b6ce0*/  PRMT R18, R12, 0x3340, R0 ;  /* 0x000033400c127816 */ /* 0x000fe20000000000 */
[----:B------:R-:W4:Y:S04]  /*b6cf0*/  LDL.LU R17, [R1+0x75c] ;  /* 0x00075c0001117983 */ /* 0x000f280000300800 */
[----:B------:R0:W-:Y:S04]  /*b6d00*/  STL [R1+0x34], R19 ;  /* 0x0000341301007387 */ /* 0x0001e80000100800 */
[----:B------:R-:W4:Y:S04]  /*b6d10*/  LDL.LU R12, [R1+0x344] ;  /* 0x00034400010c7983 */ /* 0x000f280000300800 */
[----:B------:R4:W-:Y:S04]  /*b6d20*/  STL [R1+0x60], R18 ;  /* 0x0000601201007387 */ /* 0x0009e80000100800 */
[----:B0-----:R-:W4:Y:S01]  /*b6d30*/  LDL.LU R19, [R1+0x11c] ;  /* 0x00011c0001137983 */ /* 0x001f220000300800 */
[----:B--2---:R-:W-:-:S02]  /*b6d40*/  LOP3.LUT R10, R10, 0xffff, RZ, 0xc0, !PT ;  /* 0x0000ffff0a0a7812 */ /* 0x004fc400078ec0ff */
[----:B---3--:R-:W-:Y:S02]  /*b6d50*/  LOP3.LUT R11, R11, 0xffff, RZ, 0xc0, !PT ;  /* 0x0000ffff0b0b7812 */ /* 0x008fe400078ec0ff */
[----:B----4-:R-:W-:Y:S02]  /*b6d60*/  LOP3.LUT R18, R25, 0xffff, RZ, 0xc0, !PT ;  /* 0x0000ffff19127812 */ /* 0x010fe400078ec0ff */
[----:B------:R-:W-:Y:S02]  /*b6d70*/  PRMT R26, R11, 0x3340, R0 ;  /* 0x000033400b1a7816 */ /* 0x000fe40000000000 */
[----:B------:R-:W-:-:S04]  /*b6d80*/  PRMT R25, R10, 0x3340, R18 ;  /* 0x000033400a197816 */ /* 0x000fc80000000012 */
[----:B------:R-:W-:Y:S02]  /*b6d90*/  PRMT R25, R25, 0x5410, R26 ;  /* 0x0000541019197816 */ /* 0x000fe4000000001a */
[----:B------:R-:W-:-:S03]  /*b6da0*/  LOP3.LUT R22, R22, 0xffff, RZ, 0xc0, !PT ;  /* 0x0000ffff16167812 */ /* 0x000fc600078ec0ff */
[----:B------:R-:W-:Y:S04]  /*b6db0*/  STL [R1+0xb24], R25 ;  /* 0x000b241901007387 */ /* 0x000fe80000100800 */
[----:B------:R0:W-:Y:S01]  /*b6dc0*/  STL [R1+0x10c4], R22 ;  /* 0x0010c41601007387 */ /* 0x0001e20000100800 */
[----:B------:R-:W-:Y:S02]  /*b6dd0*/  LOP3.LUT R23, R23, 0xffff, RZ, 0xc0, !PT ;  /* 0x0000ffff17177812 */ /* 0x000fe400078ec0ff */
[----:B0-----:R-:W-:-:S03]  /*b6de0*/  SHF.R.U32.HI R22, RZ, 0x8, R22 ;  /* 0x00000008ff167819 */ /* 0x001fc60000011616 */
[----:B------:R0:W-:Y:S01]  /*b6df0*/  STL [R1+0x10c0], R23 ;  /* 0x0010c01701007387 */ /* 0x0001e20000100800 */
[----:B------:R-:W-:Y:S02]  /*b6e00*/  SHF.R.U32.HI R10, RZ, 0x8, R10 ;  /* 0x00000008ff0a7819 */ /* 0x000fe4000001160a */
[----:B------:R-:W-:Y:S02]  /*b6e10*/  SHF.R.U32.HI R18, RZ, 0x8, R18 ;  /* 0x00000008ff127819 */ /* 0x000fe40000011612 */
[----:B------:R-:W-:Y:S02]  /*b6e20*/  LOP3.LUT R22, R22, 0xffff, RZ, 0xc0, !PT ;  /* 0x0000ffff16167812 */ /* 0x000fe400078ec0ff */
[----:B0-----:R-:W-:-:S04]  /*b6e30*/  SHF.R.U32.HI R23, RZ, 0x8, R23 ;  /* 0x00000008ff177819 */ /* 0x001fc80000011617 */
[----:B------:R-:W-:Y:S02]  /*b6e40*/  LOP3.LUT R23, R23, 0xffff, RZ, 0xc0, !PT ;  /* 0x0000ffff17177812 */ /* 0x000fe400078ec0ff */
[----:B------:R-:W-:Y:S02]  /*b6e50*/  LOP3.LUT R10, R10, 0xffff, RZ, 0xc0, !PT ;  /* 0x0000ffff0a0a7812 */ /* 0x000fe400078ec0ff */
[----:B------:R-:W-:Y:S02]  /*b6e60*/  LOP3.LUT R18, R18, 0xffff, RZ, 0xc0, !PT ;  /* 0x0000ffff12127812 */ /* 0x000fe400078ec0ff */
[----:B------:R-:W-:Y:S02]  /*b6e70*/  PRMT R25, R22, 0x3340, R23 ;  /* 0x0000334016197816 */ /* 0x000fe40000000017 */
[----:B------:R-:W-:Y:S02]  /*b6e80*/  IADD3 R22, P3, R27, R3, RZ ;  /* 0x000000031b167210 */ /* 0x000fe40007f7e0ff */
[----:B------:R-:W-:-:S03]  /*b6e90*/  PRMT R10, R10, 0x3340, R18 ;  /* 0x000033400a0a7816 */ /* 0x000fc60000000012 */
[----:B------:R-:W-:Y:S01]  /*b6ea0*/  IMAD.X R23, R24, 0x1, R4, P3 ;  /* 0x0000000118177824 */ /* 0x000fe200018e0604 */
[----:B------:R-:W-:Y:S04]  /*b6eb0*/  STL [R1+0x190], R25 ;  /* 0x0001901901007387 */ /* 0x000fe80000100800 */
[----:B------:R-:W-:Y:S04]  /*b6ec0*/  STL [R1+0x154], R10 ;  /* 0x0001540a01007387 */ /* 0x000fe80000100800 */
[----:B------:R0:W-:Y:S04]  /*b6ed0*/  STL.64 [R1+0x5e8], R22 ;  /* 0x0005e81601007387 */ /* 0x0001e80000100a00 */
[----:B0-----:R-:W2:Y:S04]  /*b6ee0*/  LDL.LU.64 R22, [R1+0x32f0] ;  /* 0x0032f00001167983 */ /* 0x001ea80000300a00 */
[----:B------:R-:W3:Y:S01]  /*b6ef0*/  LDL.LU R10, [R1+0x760] ;  /* 0x00076000010a7983 */ /* 0x000ee20000300800 */
[----:B------:R-:W-:-:S02]  /*b6f00*/  SHF.R.U32.HI R18, RZ, 0x8, R11 ;  /* 0x00000008ff127819 */ /* 0x000fc4000001160b */
[----:B------:R-:W-:Y:S01]  /*b6f10*/  LOP3.LUT R12, R12, 0xffff, RZ, 0xc0, !PT ;  /* 0x0000ffff0c0c7812 */ /* 0x000fe200078ec0ff */
[----:B------:R-:W4:Y:S01]  /*b6f20*/  LDL.LU R11, [R1+0x348] ;  /* 0x00034800010b7983 */ /* 0x000f220000300800 */
[----:B------:R-:W-:-:S04]  /*b6f30*/  LOP3.LUT R18, R18, 0xffff, RZ, 0xc0, !PT ;  /* 0x0000ffff12127812 */ /* 0x000fc800078ec0ff */
[----:B------:R-:W-:Y:S02]  /*b6f40*/  PRMT R25, R18, 0x3340, R0 ;  /* 0x0000334012197816 */ /* 0x000fe40000000000 */
[----:B------:R-:W-:-:S03]  /*b6f50*/  LOP3.LUT R18, R17, 0xffff, RZ, 0xc0, !PT ;  /* 0x0000ffff11127812 */ /* 0x000fc600078ec0ff */
[----:B------:R0:W-:Y:S01]  /*b6f60*/  STL [R1+0x40], R25 ;  /* 0x0000401901007387 */ /* 0x0001e20000100800 */
[----:B------:R-:W-:Y:S02]  /*b6f70*/  LOP3.LUT R19, R19, 0xffff, RZ, 0xc0, !PT ;  /* 0x0000ffff13137812 */ /* 0x000fe400078ec0ff */
[----:B0-----:R-:W-:Y:S02]  /*b6f80*/  PRMT R25, R18, 0x3340, R12 ;  /* 0x0000334012197816 */ /* 0x001fe4000000000c */
[----:B------:R-:W-:-:S04]  /*b6f90*/  SHF.R.U32.HI R18, RZ, 0x8, R18 ;  /* 0x00000008ff127819 */ /* 0x000fc80000011612 */
[----:B------:R-:W-:Y:S02]  /*b6fa0*/  LOP3.LUT R18, R18, 0xffff, RZ, 0xc0, !PT ;  /* 0x0000ffff12127812 */ /* 0x000fe400078ec0ff */
[----:B--2---:R-:W-:Y:S02]  /*b6fb0*/  LOP3.LUT R17, R22, 0xffff, RZ, 0xc0, !PT ;  /* 0x0000ffff16117812 */ /* 0x004fe400078ec0ff */
[----:B------:R-:W2:Y:S02]  /*b6fc0*/  LDL.LU R22, [R1+0x32e8] ;  /* 0x0032e80001167983 */ /* 0x000ea40000300800 */
[----:B------:R-:W-:-:S04]  /*b6fd0*/  PRMT R26, R17, 0x3340, R0 ;  /* 0x00003340111a7816 */ /* 0x000fc80000000000 */
[----:B------:R-:W-:Y:S01]  /*b6fe0*/  PRMT R25, R25, 0x5410, R26 ;  /* 0x0000541019197816 */ /* 0x000fe2000000001a */
[----:B------:R-:W-:Y:S04]  /*b6ff0*/  STL [R1+0x10bc], R19 ;  /* 0x0010bc1301007387 */ /* 0x000fe80000100800 */
[----:B------:R0:W-:Y:S02]  /*b7000*/  STL [R1+0xb14], R25 ;  /* 0x000b141901007387 */ /* 0x0001e40000100800 */
[----:B0-----:R-:W-:Y:S02]  /*b7010*/  SHF.R.U32.HI R25, RZ, 0x8, R19 ;  /* 0x00000008ff197819 */ /* 0x001fe40000011613 */
[----:B------:R-:W-:Y:S02]  /*b7020*/  SHF.R.U32.HI R19, RZ, 0x8, R12 ;  /* 0x00000008ff137819 */ /* 0x000fe4000001160c */
[----:B------:R-:W2:Y:S01]  /*b7030*/  LDL.LU R12, [R1+0x698] ;  /* 0x00069800010c7983 */ /* 0x000ea20000300800 */
[----:B------:R-:W-:-:S02]  /*b7040*/  LOP3.LUT R26, R25, 0xffff, RZ, 0xc0, !PT ;  /* 0x0000ffff191a7812 */ /* 0x000fc400078ec0ff */
[----:B------:R-:W-:Y:S01]  /*b7050*/  LOP3.LUT R19, R19, 0xffff, RZ, 0xc0, !PT ;  /* 0x0000ffff13137812 */ /* 0x000fe200078ec0ff */
[----:B------:R-:W2:Y:S01]  /*b7060*/  LDL.LU R25, [R1+0xbc0] ;  /* 0x000bc00001197983 */ /* 0x000ea20000300800 */
[----:B------:R-:W-:-:S05]  /*b7070*/  PRMT R26, R26, 0x3340, R0 ;  /* 0x000033401a1a7816 */ /* 0x000fca0000000000 */
[----:B------:R0:W-:Y:S02]  /*b7080*/  STL [R1+0x8c], R26 ;  /* 0x00008c1a01007387 */ /* 0x0001e40000100800 */
[----:B0-----:R-:W-:Y:S02]  /*b7090*/  PRMT R26, R18, 0x3340, R19 ;  /* 0x00003340121a7816 */ /* 0x001fe40000000013 */
[----:B------:R-:W-:-:S05]  /*b70a0*/  IADD3 R18, P3, R27, R5, RZ ;  /* 0x000000051b127210 */ /* 0x000fca0007f7e0ff */
[----:B------:R-:W-:Y:S01]  /*b70b0*/  IMAD.X R19, R24, 0x1, R7, P3 ;  /* 0x0000000118137824 */ /* 0x000fe200018e0607 */
[----:B------:R-:W-:Y:S04]  /*b70c0*/  STL [R1+0x15c], R26 ;  /* 0x00015c1a01007387 */ /* 0x000fe80000100800 */
[----:B------:R0:W-:Y:S01]  /*b70d0*/  STL.64 [R1+0x638], R18 ;  /* 0x0006381201007387 */ /* 0x0001e20000100a00 */
[----:B------:R-:W-:-:S04]  /*b70e0*/  SHF.R.U32.HI R17, RZ, 0x8, R17 ;  /* 0x00000008ff117819 */ /* 0x000fc80000011611 */
[----:B------:R-:W-:Y:S02]  /*b70f0*/  LOP3.LUT R17, R17, 0xffff, RZ, 0xc0, !PT ;  /* 0x0000ffff11117812 */ /* 0x000fe400078ec0ff */
[----:B0-----:R-:W-:-:S05]  /*b7100*/  IADD3 R18, P3, R27, R6, RZ ;  /* 0x000000061b127210 */ /* 0x001fca0007f7e0ff */
[----:B------:R-:W-:-:S05]  /*b7110*/  IMAD.X R19, R24, 0x1, R8, P3 ;  /* 0x0000000118137824 */ /* 0x000fca00018e0608 */
[----:B------:R0:W-:Y:S02]  /*b7120*/  STL.64 [R1+0x630], R18 ;  /* 0x0006301201007387 */ /* 0x0001e40000100a00 */
[--C-:B0-----:R-:W-:Y:S02]  /*b7130*/  PRMT R18, R17, 0x3340, R0.reuse ;  /* 0x0000334011127816 */ /* 0x101fe40000000000 */
[----:B---3--:R-:W-:Y:S02]  /*b7140*/  LOP3.LUT R17, R10, 0xffff, RZ, 0xc0, !PT ;  /* 0x0000ffff0a117812 */ /* 0x008fe400078ec0ff */
[----:B------:R-:W-:Y:S01]  /*b7150*/  LOP3.LUT R10, R9, 0xffff, RZ, 0xc0, !PT ;  /* 0x0000ffff090a7812 */ /* 0x000fe200078ec0ff */
[----:B------:R4:W-:Y:S04]  /*b7160*/  STL [R1+0x5c], R18 ;  /* 0x00005c1201007387 */ /* 0x0009e80000100800 */
[----:B------:R-:W3:Y:S01]  /*b7170*/  LDL.LU R9, [R1+0x32e4] ;  /* 0x0032e40001097983 */ /* 0x000ee20000300800 */
[----:B------:R-:W-:-:S02]  /*b7180*/  PRMT R19, R10, 0x3340, R0 ;  /* 0x000033400a137816 */ /* 0x000fc40000000000 */
[----:B------:R-:W-:Y:S02]  /*b7190*/  SHF.R.U32.HI R10, RZ, 0x8, R10 ;  /* 0x00000008ff0a7819 */ /* 0x000fe4000001160a */
[----:B----4-:R-:W-:-:S04]  /*b71a0*/  LOP3.LUT R18, R11, 0xffff, RZ, 0xc0, !PT ;  /* 0x0000ffff0b127812 */ /* 0x010fc800078ec0ff */
[--C-:B------:R-:W-:Y:S02]  /*b71b0*/  PRMT R11, R17, 0x3340, R18.reuse ;  /* 0x00003340110b7816 */ /* 0x100fe40000000012 */
[----:B------:R-:W-:Y:S02]  /*b71c0*/  SHF.R.U32.HI R17, RZ, 0x8, R17 ;  /* 0x00000008ff117819 */ /* 0x000fe40000011611 */
[----:B------:R-:W-:Y:S02]  /*b71d0*/  SHF.R.U32.HI R18, RZ, 0x8, R18 ;  /* 0x00000008ff127819 */ /* 0x000fe40000011612 */
[----:B------:R-:W-:Y:S02]  /*b71e0*/  LOP3.LUT R10, R10, 0xffff, RZ, 0xc0, !PT ;  /* 0x0000ffff0a0a7812 */ /* 0x000fe400078ec0ff */
[----:B------:R-:W-:Y:S02]  /*b71f0*/  LOP3.LUT R17, R17, 0xffff, RZ, 0xc0, !PT ;  /* 0x0000ffff11117812 */ /* 0x000fe400078ec0ff */
[----:B------:R-:W-:-:S02]  /*b7200*/  LOP3.LUT R18, R18, 0xffff, RZ, 0xc0, !PT ;  /* 0x0000ffff12127812 */ /* 0x000fc400078ec0ff */
[----:B------:R-:W-:Y:S02]  /*b7210*/  PRMT R19, R11, 0x5410, R19 ;  /* 0x000054100b137816 */ /* 0x000fe40000000013 */
[----:B------:R-:W-:Y:S01]  /*b7220*/  PRMT R10, R10, 0x3340, R0 ;  /* 0x000033400a0a7816 */ /* 0x000fe20000000000 */
[----:B------:R-:W4:Y:S01]  /*b7230*/  LDL.LU R11, [R1+0x69c] ;  /* 0x00069c00010b7983 */ /* 0x000f220000300800 */
[----:B------:R-:W-:-:S03]  /*b7240*/  PRMT R17, R17, 0x3340, R18 ;  /* 0x0000334011117816 */ /* 0x000fc60000000012 */
[----:B------:R0:W-:Y:S01]  /*b7250*/  STL [R1+0xb10], R19 ;  /* 0x000b101301007387 */ /* 0x0001e20000100800 */
[----:B------:R-:W-:-:S03]  /*b7260*/  LOP3.LUT R18, R28, 0xffff, RZ, 0xc0, !PT ;  /* 0x0000ffff1c127812 */ /* 0x000fc600078ec0ff */
[----:B------:R-:W-:Y:S04]  /*b7270*/  STL [R1+0x14c], R17 ;  /* 0x00014c1101007387 */ /* 0x000fe80000100800 */
[----:B------:R3:W-:Y:S04]  /*b7280*/  STL [R1+0x3c], R10 ;  /* 0x00003c0a01007387 */ /* 0x0007e80000100800 */
[----:B------:R-:W4:Y:S01]  /*b7290*/  LDL.LU R28, [R1+0x32e0] ;  /* 0x0032e000011c7983 */ /* 0x000f220000300800 */
[----:B0-----:R-:W-:Y:S02]  /*b72a0*/  PRMT R19, R18, 0x3340, R0 ;  /* 0x0000334012137816 */ /* 0x001fe40000000000 */
[----:B--2---:R-:W-:-:S02]  /*b72b0*/  LOP3.LUT R12, R12, 0xffff, RZ, 0xc0, !PT ;  /* 0x0000ffff0c0c7812 */ /* 0x004fc400078ec0ff */
[----:B------:R-:W-:Y:S02]  /*b72c0*/  SHF.R.S32.HI R24, RZ, 0x1f, R25 ;  /* 0x0000001fff187819 */ /* 0x000fe40000011419 */
[----:B------:R-:W-:-:S05]  /*b72d0*/  IADD3 R26, P3, R25, R0, RZ ;  /* 0x00000000191a7210 */ /* 0x000fca0007f7e0ff */
[----:B------:R-:W-:Y:S01]  /*b72e0*/  IMAD.X R27, R24, 0x1, R2, P3 ;  /* 0x00000001181b7824 */ /* 0x000fe200018e0602 */
[----:B---3--:R-:W-:Y:S02]  /*b72f0*/  LOP3.LUT R10, R9, 0xffff, RZ, 0xc0, !PT ;  /* 0x0000ffff090a7812 */ /* 0x008fe400078ec0ff */
[----:B------:R-:W2:Y:S02]  /*b7300*/  LDL.LU R9, [R1+0x32dc] ;  /* 0x0032dc0001097983 */ /* 0x000ea40000300800 */
[----:B------:R-:W-:-:S04]  /*b7310*/  PRMT R17, R12, 0x3340, R10 ;  /* 0x000033400c117816 */ /* 0x000fc8000000000a */
[----:B------:R-:W-:Y:S02]  /*b7320*/  PRMT R17, R17, 0x5410, R19 ;  /* 0x0000541011117816 */ /* 0x000fe40000000013 */
[----:B------:R-:W-:-:S03]  /*b7330*/  SHF.R.U32.HI R19, RZ, 0x8, R12 ;  /* 0x00000008ff137819 */ /* 0x000fc6000001160c */
[----:B------:R0:W-:Y:S04]  /*b7340*/  STL [R1+0xe14], R17 ;  /* 0x000e141101007387 */ /* 0x0001e80000100800 */
[----:B------:R1:W-:Y:S04]  /*b7350*/  STL.64 [R1+0x628], R26 ;  /* 0x0006281a01007387 */ /* 0x0003e80000100a00 */
[----:B------:R-:W3:Y:S04]  /*b7360*/  LDL.LU R12, [R1+0x81c] ;  /* 0x00081c00010c7983 */ /* 0x000ee80000300800 */
[----:B0-----:R-:W3:Y:S01]  /*b7370*/  LDL.LU R17, [R1+0x16c] ;  /* 0x00016c0001117983 */ /* 0x001ee20000300800 */
[----:B-1----:R-:W-:-:S03]  /*b7380*/  SHF.R.U32.HI R26, RZ, 0x8, R10 ;  /* 0x00000008ff1a7819 */ /* 0x002fc6000001160a */
[----:B------:R-:W3:Y:S01]  /*b7390*/  LDL.LU R10, [R1+0x68c] ;  /* 0x00068c00010a7983 */ /* 0x000ee20000300800 */
[----:B------:R-:W-:Y:S02]  /*b73a0*/  SHF.R.U32.HI R18, RZ, 0x8, R18 ;  /* 0x00000008ff127819 */ /* 0x000fe40000011612 */
[----:B------:R-:W-:Y:S02]  /*b73b0*/  LOP3.LUT R19, R19, 0xffff, RZ, 0xc0, !PT ;  /* 0x0000ffff13137812 */ /* 0x000fe400078ec0ff */
[----:B------:R-:W-:Y:S02]  /*b73c0*/  LOP3.LUT R26, R26, 0xffff, RZ, 0xc0, !PT ;  /* 0x0000ffff1a1a7812 */ /* 0x000fe400078ec0ff */
[----:B------:R-:W-:Y:S02]  /*b73d0*/  LOP3.LUT R18, R18, 0xffff, RZ, 0xc0, !PT ;  /* 0x0000ffff12127812 */ /* 0x000fe400078ec0ff */
[----:B------:R-:W-:Y:S02]  /*b73e0*/  PRMT R26, R19, 0x3340, R26 ;  /* 0x00003340131a7816 */ /* 0x000fe4000000001a */
[----:B------:R-:W-:-:S02]  /*b73f0*/  PRMT R19, R18, 0x3340, R0 ;  /* 0x0000334012137816 */ /* 0x000fc40000000000 */
[----:B----4-:R-:W-:Y:S02]  /*b7400*/  LOP3.LUT R11, R11, 0xffff, RZ, 0xc0, !PT ;  /* 0x0000ffff0b0b7812 */ /* 0x010fe400078ec0ff */
[----:B------:R-:W-:Y:S01]  /*b7410*/  LOP3.LUT R18, R16, 0xffff, RZ, 0xc0, !PT ;  /* 0x0000ffff10127812 */ /* 0x000fe200078ec0ff */
[----:B------:R-:W-:Y:S04]  /*b7420*/  STL [R1+0x140], R26 ;  /* 0x0001401a01007387 */ /* 0x000fe80000100800 */
[----:B------:R0:W-:Y:S02]  /*b7430*/  STL [R1+0x74], R19 ;  /* 0x0000741301007387 */ /* 0x0001e40000100800 */
[----:B0-----:R-:W-:Y:S02]  /*b7440*/  PRMT R19, R18, 0x3340, R0 ;  /* 0x0000334012137816 */ /* 0x001fe40000000000 */
[----:B------:R-:W-:-:S02]  /*b7450*/  IADD3 R26, P3, R25, R3, RZ ;  /* 0x00000003191a7210 */ /* 0x000fc40007f7e0ff */
[----:B------:R-:W-:-:S03]  /*b7460*/  SHF.R.U32.HI R18, RZ, 0x8, R18 ;  /* 0x00000008ff127819 */ /* 0x000fc60000011612 */
[----:B------:R-:W-:Y:S01]  /*b7470*/  IMAD.X R27, R24, 0x1, R4, P3 ;  /* 0x00000001181b7824 */ /* 0x000fe200018e0604 */
[----:B------:R-:W-:-:S04]  /*b7480*/  LOP3.LUT R18, R18, 0xffff, RZ, 0xc0, !PT ;  /* 0x0000ffff12127812 */ /* 0x000fc800078ec0ff */
[----:B------:R-:W-:Y:S02]  /*b7490*/  PRMT R18, R18, 0x3340, R0 ;  /* 0x0000334012127816 */ /* 0x000fe40000000000 */
[----:B--2---:R-:W-:-:S04]  /*b74a0*/  LOP3.LUT R9, R9, 0xffff, RZ, 0xc0, !PT ;  /* 0x0000ffff09097812 */ /* 0x004fc800078ec0ff */
[----:B------:R-:W-:-:S04]  /*b74b0*/  PRMT R16, R11, 0x3340, R9 ;  /* 0x000033400b107816 */ /* 0x000fc80000000009 */
[----:B------:R-:W-:Y:S02]  /*b74c0*/  PRMT R16, R16, 0x5410, R19 ;  /* 0x0000541010107816 */ /* 0x000fe40000000013 */
[----:B------:R-:W-:-:S03]  /*b74d0*/  SHF.R.U32.HI R19, RZ, 0x8, R9 ;  /* 0x00000008ff137819 */ /* 0x000fc60000011609 */
[----:B------:R0:W-:Y:S01]  /*b74e0*/  STL [R1+0xe10], R16 ;  /* 0x000e101001007387 */ /* 0x0001e20000100800 */
[----:B------:R-:W-:-:S03]  /*b74f0*/  LOP3.LUT R19, R19, 0xffff, RZ, 0xc0, !PT ;  /* 0x0000ffff13137812 */ /* 0x000fc600078ec0ff */
[----:B------:R-:W2:Y:S01]  /*b7500*/  LDL.LU R9, [R1+0x1064] ;  /* 0x0010640001097983 */ /* 0x000ea20000300800 */
[----:B0-----:R-:W-:-:S04]  /*b7510*/  SHF.R.U32.HI R16, RZ, 0x8, R11 ;  /* 0x00000008ff107819 */ /* 0x001fc8000001160b */
[----:B------:R-:W-:Y:S01]  /*b7520*/  LOP3.LUT R16, R16, 0xffff, RZ, 0xc0, !PT ;  /* 0x0000ffff10107812 */ /* 0x000fe200078ec0ff */
[----:B------:R0:W-:Y:S03]  /*b7530*/  STL.64 [R1+0x640], R26 ;  /* 0x0006401a01007387 */ /* 0x0001e60000100a00 */
[----:B------:R-:W-:Y:S02]  /*b7540*/  PRMT R19, R16, 0x3340, R19 ;  /* 0x0000334010137816 */ /* 0x000fe40000000013 */
[----:B---3--:R-:W-:Y:S02]  /*b7550*/  LOP3.LUT R12, R12, 0xffff, RZ, 0xc0, !PT ;  /* 0x0000ffff0c0c7812 */ /* 0x008fe400078ec0ff */
[----:B------:R-:W-:Y:S02]  /*b7560*/  LOP3.LUT R17, R17, 0xffff, RZ, 0xc0, !PT ;  /* 0x0000ffff11117812 */ /* 0x000fe400078ec0ff */
[----:B------:R-:W-:Y:S01]  /*b7570*/  LOP3.LUT R10, R10, 0xffff, RZ, 0xc0, !PT ;  /* 0x0000ffff0a0a7812 */ /* 0x000fe200078ec0ff */
[----:B0-----:R-:W3:Y:S04]  /*b7580*/  LDL.LU R27, [R1+0x180] ;  /* 0x00018000011b7983 */ /* 0x001ee80000300800 */
[----:B------:R-:W4:Y:S04]  /*b7590*/  LDL.LU R11, [R1+0x690] ;  /* 0x00069000010b7983 */ /* 0x000f280000300800 */
[----:B------:R-:W3:Y:S04]  /*b75a0*/  LDL.LU R16, [R1+0xbc4] ;  /* 0x000bc40001107983 */ /* 0x000ee80000300800 */
[----:B------:R0:W-:Y:S04]  /*b75b0*/  STL [R1+0x13c], R19 ;  /* 0x00013c1301007387 */ /* 0x0001e80000100800 */
[----:B------:R1:W-:Y:S01]  /*b75c0*/  STL [R1+0x58], R18 ;  /* 0x0000581201007387 */ /* 0x0003e20000100800 */
[----:B0-----:R-:W-:-:S02]  /*b75d0*/  PRMT R19, R17, 0x3340, R0 ;  /* 0x0000334011137816 */ /* 0x001fc40000000000 */
[----:B-1----:R-:W-:-:S04]  /*b75e0*/  PRMT R18, R12, 0x3340, R10 ;  /* 0x000033400c127816 */ /* 0x002fc8000000000a */
[----:B------:R-:W-:Y:S02]  /*b75f0*/  PRMT R26, R18, 0x5410, R19 ;  /* 0x00005410121a7816 */ /* 0x000fe40000000013 */
[----:B------:R-:W-:-:S05]  /*b7600*/  IADD3 R18, P3, R25, R5, RZ ;  /* 0x0000000519127210 */ /* 0x000fca0007f7e0ff */
[----:B------:R-:W-:Y:S01]  /*b7610*/  IMAD.X R19, R24, 0x1, R7, P3 ;  /* 0x0000000118137824 */ /* 0x000fe200018e0607 */
[----:B------:R-:W-:Y:S04]  /*b7620*/  STL [R1+0xbac], R26 ;  /* 0x000bac1a01007387 */ /* 0x000fe80000100800 */
[----:B------:R0:W-:Y:S01]  /*b7630*/  STL.64 [R1+0x668], R18 ;  /* 0x0006681201007387 */ /* 0x0001e20000100a00 */
[----:B------:R-:W-:Y:S02]  /*b7640*/  SHF.R.U32.HI R12, RZ, 0x8, R12 ;  /* 0x00000008ff0c7819 */ /* 0x000fe4000001160c */
[----:B0-----:R-:W-:-:S05]  /*b7650*/  IADD3 R18, P3, R25, R6, RZ ;  /* 0x0000000619127210 */ /* 0x001fca0007f7e0ff */
[----:B------:R-:W-:Y:S01]  /*b7660*/  IMAD.X R19, R24, 0x1, R8, P3 ;  /* 0x0000000118137824 */ /* 0x000fe200018e0608 */
[----:B------:R-:W-:-:S04]  /*b7670*/  LOP3.LUT R12, R12, 0xffff, RZ, 0xc0, !PT ;  /* 0x0000ffff0c0c7812 */ /* 0x000fc800078ec0ff */
[----:B------:R0:W-:Y:S02]  /*b7680*/  STL.64 [R1+0x660], R18 ;  /* 0x0006601201007387 */ /* 0x0001e40000100a00 */
[----:B0-----:R-:W-:Y:S02]  /*b7690*/  SHF.R.U32.HI R18, RZ, 0x8, R10 ;  /* 0x00000008ff127819 */ /* 0x001fe4000001160a */
[----:B------:R-:W3:Y:S04]  /*b76a0*/  LDL.LU R10, [R1+0x7f0] ;  /* 0x0007f000010a7983 */ /* 0x000ee80000300800 */
[----:B------:R-:W3:Y:S01]  /*b76b0*/  LDL.LU R24, [R1+0x67c] ;  /* 0x00067c0001187983 */ /* 0x000ee20000300800 */
[----:B------:R-:W-:-:S03]  /*b76c0*/  LOP3.LUT R18, R18, 0xffff, RZ, 0xc0, !PT ;  /* 0x0000ffff12127812 */ /* 0x000fc600078ec0ff */
[----:B------:R-:W3:Y:S01]  /*b76d0*/  LDL.LU R25, [R1+0x804] ;  /* 0x0008040001197983 */ /* 0x000ee20000300800 */
[----:B------:R-:W-:-:S03]  /*b76e0*/  PRMT R18, R12, 0x3340, R18 ;  /* 0x000033400c127816 */ /* 0x000fc60000000012 */
[----:B------:R-:W3:Y:S04]  /*b76f0*/  LDL.LU R12, [R1+0x688] ;  /* 0x00068800010c7983 */ /* 0x000ee80000300800 */
[----:B------:R3:W-:Y:S01]  /*b7700*/  STL [R1+0x138], R18 ;  /* 0x0001381201007387 */ /* 0x0007e20000100800 */
[----:B------:R-:W-:-:S04]  /*b7710*/  SHF.R.U32.HI R17, RZ, 0x8, R17 ;  /* 0x00000008ff117819 */ /* 0x000fc80000011611 */
[----:B------:R-:W-:-:S04]  /*b7720*/  LOP3.LUT R17, R17, 0xffff, RZ, 0xc0, !PT ;  /* 0x0000ffff11117812 */ /* 0x000fc800078ec0ff */
[----:B------:R-:W-:Y:S02]  /*b7730*/  PRMT R17, R17, 0x3340, R0 ;  /* 0x0000334011117816 */ /* 0x000fe40000000000 */
[----:B--2---:R-:W-:Y:S02]  /*b7740*/  LOP3.LUT R9, R9, 0xffff, RZ, 0xc0, !PT ;  /* 0x0000ffff09097812 */ /* 0x004fe400078ec0ff */
[----:B----4-:R-:W-:Y:S02]  /*b7750*/  LOP3.LUT R11, R11, 0xffff, RZ, 0xc0, !PT ;  /* 0x0000ffff0b0b7812 */ /* 0x010fe400078ec0ff */
[----:B---3--:R-:W-:Y:S02]  /*b7760*/  LOP3.LUT R18, R27, 0xffff, RZ, 0xc0, !PT ;  /* 0x0000ffff1b127812 */ /* 0x008fe400078ec0ff */
[----:B------:R-:W-:Y:S02]  /*b7770*/  PRMT R19, R9, 0x3340, R11 ;  /* 0x0000334009137816 */ /* 0x000fe4000000000b */
[----:B------:R-:W-:-:S02]  /*b7780*/  SHF.R.U32.HI R9, RZ, 0x8, R9 ;  /* 0x00000008ff097819 */ /* 0x000fc40000011609 */
[----:B------:R-:W-:Y:S02]  /*b7790*/  SHF.R.U32.HI R11, RZ, 0x8, R11 ;  /* 0x00000008ff0b7819 */ /* 0x000fe4000001160b */
[----:B------:R-:W-:Y:S02]  /*b77a0*/  PRMT R26, R18, 0x3340, R0 ;  /* 0x00003340121a7816 */ /* 0x000fe40000000000 */
[----:B------:R-:W-:Y:S02]  /*b77b0*/  LOP3.LUT R9, R9, 0xffff, RZ, 0xc0, !PT ;  /* 0x0000ffff09097812 */ /* 0x000fe400078ec0ff */
[----:B------:R-:W-:Y:S02]  /*b77c0*/  LOP3.LUT R11, R11, 0xffff, RZ, 0xc0, !PT ;  /* 0x0000ffff0b0b7812 */ /* 0x000fe400078ec0ff */
[----:B------:R-:W-:Y:S02]  /*b77d0*/  PRMT R19, R19, 0x5410, R26 ;  /* 0x0000541013137816 */ /* 0x000fe4000000001a */
[----:B------:R-:W-:-:S03]  /*b77e0*/  PRMT R9, R9, 0x3340, R11 ;  /* 0x0000334009097816 */ /* 0x000fc6000000000b */
[----:B------:R-:W-:Y:S04]  /*b77f0*/  STL [R1+0xba8], R19 ;  /* 0x000ba81301007387 */ /* 0x000fe80000100800 */
[----:B------:R0:W-:Y:S04]  /*b7800*/  STL [R1+0x30], R17 ;  /* 0x0000301101007387 */ /* 0x0001e80000100800 */
[----:B------:R-:W2:Y:S04]  /*b7810*/  LDL.LU R11, [R1+0x784] ;  /* 0x00078400010b7983 */ /* 0x000ea80000300800 */
[----:B------:R1:W-:Y:S01]  /*b7820*/  STL [R1+0x128], R9 ;  /* 0x0001280901007387 */ /* 0x0003e20000100800 */
[----:B------:R-:W-:-:S02]  /*b7830*/  SHF.R.U32.HI R18, RZ, 0x8, R18 ;  /* 0x00000008ff127819 */ /* 0x000fc40000011612 */
[----:B------:R-:W-:Y:S01]  /*b7840*/  IADD3 R26, P3, R16, R0, RZ ;  /* 0x00000000101a7210 */ /* 0x000fe20007f7e0ff */
[----:B0-----:R-:W3:Y:S01]  /*b7850*/  LDL.LU R17, [R1+0x678] ;  /* 0x0006780001117983 */ /* 0x001ee20000300800 */
[----:B-1----:R-:W-:Y:S02]  /*b7860*/  SHF.R.S32.HI R9, RZ, 0x1f, R16 ;  /* 0x0000001fff097819 */ /* 0x002fe40000011410 */
[----:B------:R-:W-:-:S03]  /*b7870*/  LOP3.LUT R18, R18, 0xffff, RZ, 0xc0, !PT ;  /* 0x0000ffff12127812 */ /* 0x000fc600078ec0ff */
[----:B------:R-:W-:Y:S01]  /*b7880*/  IMAD.X R27, R9, 0x1, R2, P3 ;  /* 0x00000001091b7824 */ /* 0x000fe200018e0602 */
[--C-:B------:R-:W-:Y:S02]  /*b7890*/  PRMT R19, R18, 0x3340, R0.reuse ;  /* 0x0000334012137816 */ /* 0x100fe40000000000 */
[----:B------:R-:W-:Y:S02]  /*b78a0*/  LOP3.LUT R18, R14, 0xffff, RZ, 0xc0, !PT ;  /* 0x0000ffff0e127812 */ /* 0x000fe400078ec0ff */
[----:B------:R0:W-:Y:S04]  /*b78b0*/  STL.64 [R1+0x658], R26 ;  /* 0x0006581a01007387 */ /* 0x0001e80000100a00 */
[----:B------:R1:W-:Y:S04]  /*b78c0*/  STL [R1+0x2c], R19 ;  /* 0x00002c1301007387 */ /* 0x0003e80000100800 */
[----:B------:R-:W4:Y:S01]  /*b78d0*/  LDL.LU R14, [R1+0x32d8] ;  /* 0x0032d800010e7983 */ /* 0x000f220000300800 */
[----:B0-----:R-:W-:-:S02]  /*b78e0*/  PRMT R26, R18, 0x3340, R0 ;  /* 0x00003340121a7816 */ /* 0x001fc40000000000 */
[----:B------:R-:W-:Y:S02]  /*b78f0*/  LOP3.LUT R10, R10, 0xffff, RZ, 0xc0, !PT ;  /* 0x0000ffff0a0a7812 */ /* 0x000fe400078ec0ff */
[----:B------:R-:W-:Y:S02]  /*b7900*/  LOP3.LUT R24, R24, 0xffff, RZ, 0xc0, !PT ;  /* 0x0000ffff18187812 */ /* 0x000fe400078ec0ff */
[----:B-1----:R-:W-:Y:S02]  /*b7910*/  LOP3.LUT R19, R25, 0xffff, RZ, 0xc0, !PT ;  /* 0x0000ffff19137812 */ /* 0x002fe400078ec0ff */
[----:B------:R-:W-:Y:S02]  /*b7920*/  PRMT R25, R10, 0x3340, R24 ;  /* 0x000033400a197816 */ /* 0x000fe40000000018 */
[----:B------:R-:W-:Y:S02]  /*b7930*/  LOP3.LUT R12, R12, 0xffff, RZ, 0xc0, !PT ;  /* 0x0000ffff0c0c7812 */ /* 0x000fe400078ec0ff */
[----:B------:R-:W-:-:S02]  /*b7940*/  PRMT R26, R25, 0x5410, R26 ;  /* 0x00005410191a7816 */ /* 0x000fc4000000001a */
[----:B------:R-:W-:Y:S02]  /*b7950*/  SHF.R.U32.HI R25, RZ, 0x8, R19 ;  /* 0x00000008ff197819 */ /* 0x000fe40000011613 */
[--C-:B------:R-:W-:Y:S01]  /*b7960*/  PRMT R19, R19, 0x3340, R12.reuse ;  /* 0x0000334013137816 */ /* 0x100fe2000000000c */
[----:B------:R0:W-:Y:S04]  /*b7970*/  STL [R1+0xb0c], R26 ;  /* 0x000b0c1a01007387 */ /* 0x0001e80000100800 */
[----:B------:R1:W-:Y:S01]  /*b7980*/  STL [R1+0x1064], R19 ;  /* 0x0010641301007387 */ /* 0x0003e20000100800 */
[----:B0-----:R-:W-:Y:S02]  /*b7990*/  SHF.R.U32.HI R26, RZ, 0x8, R12 ;  /* 0x00000008ff1a7819 */ /* 0x001fe4000001160c */
[----:B-1----:R-:W-:Y:S01]  /*b79a0*/  SHF.R.U32.HI R19, RZ, 0x8, R10 ;  /* 0x00000008ff137819 */ /* 0x002fe2000001160a */
        /* <DEDUP_REMOVED lines=8> */
[----:B------:R-:W-:-:S02]  /*b7a30*/  LOP3.LUT R26, R23, 0xffff, RZ, 0xc0, !PT ;  /* 0x0000ffff171a7812 */ /* 0x000fc400078ec0ff */
[----:B------:R-:W-:Y:S02]  /*b7a40*/  PRMT R27, R19, 0x3340, R24 ;  /* 0x00003340131b7816 */ /* 0x000fe40000000018 */
[----:B------:R-:W-:-:S03]  /*b7a50*/  PRMT R24, R26, 0x3340, R0 ;  /* 0x000033401a187816 */ /* 0x000fc60000000000 */
[----:B------:R-:W-:Y:S04]  /*b7a60*/  STL [R1+0x3280], R27 ;  /* 0x0032801b01007387 */ /* 0x000fe80000100800 */
[----:B------:R0:W-:Y:S04]  /*b7a70*/  STL [R1+0xbc0], R25 ;  /* 0x000bc01901007387 */ /* 0x0001e80000100800 */
[----:B------:R-:W4:Y:S01]  /*b7a80*/  LDL.LU R23, [R1+0x32d4] ;  /* 0x0032d40001177983 */ /* 0x000f220000300800 */
[----:B--2---:R-:W-:Y:S02]  /*b7a90*/  LOP3.LUT R11, R11, 0xffff, RZ, 0xc0, !PT ;  /* 0x0000ffff0b0b7812 */ /* 0x004fe400078ec0ff */
[----:B---3--:R-:W-:-:S04]  /*b7aa0*/  LOP3.LUT R17, R17, 0xffff, RZ, 0xc0, !PT ;  /* 0x0000ffff11117812 */ /* 0x008fc800078ec0ff */
[----:B------:R-:W-:-:S04]  /*b7ab0*/  PRMT R19, R11, 0x3340, R17 ;  /* 0x000033400b137816 */ /* 0x000fc80000000011 */
[----:B------:R-:W-:Y:S02]  /*b7ac0*/  PRMT R19, R19, 0x5410, R24 ;  /* 0x0000541013137816 */ /* 0x000fe40000000018 */
[----:B------:R-:W-:-:S03]  /*b7ad0*/  IADD3 R24, P3, R16, R3, RZ ;  /* 0x0000000310187210 */ /* 0x000fc60007f7e0ff */
[----:B------:R1:W-:Y:S01]  /*b7ae0*/  STL [R1+0x208], R19 ;  /* 0x0002081301007387 */ /* 0x0003e20000100800 */
[----:B------:R-:W-:Y:S02]  /*b7af0*/  SHF.R.U32.HI R11, RZ, 0x8, R11 ;  /* 0x00000008ff0b7819 */ /* 0x000fe4000001160b */
[----:B------:R-:W-:Y:S01]  /*b7b00*/  SHF.R.U32.HI R17, RZ, 0x8, R17 ;  /* 0x00000008ff117819 */ /* 0x000fe20000011611 */
[----:B0-----:R-:W-:Y:S01]  /*b7b10*/  IMAD.X R25, R9, 0x1, R4, P3 ;  /* 0x0000000109197824 */ /* 0x001fe200018e0604 */
[----:B-1----:R-:W-:Y:S02]  /*b7b20*/  SHF.R.U32.HI R19, RZ, 0x8, R18 ;  /* 0x00000008ff137819 */ /* 0x002fe40000011612 */
[----:B------:R-:W-:Y:S02]  /*b7b30*/  LOP3.LUT R11, R11, 0xffff, RZ, 0xc0, !PT ;  /* 0x0000ffff0b0b7812 */ /* 0x000fe400078ec0ff */
[----:B------:R-:W-:Y:S01]  /*b7b40*/  LOP3.LUT R17, R17, 0xffff, RZ, 0xc0, !PT ;  /* 0x0000ffff11117812 */ /* 0x000fe200078ec0ff */
[----:B------:R-:W2:Y:S01]  /*b7b50*/  LDL.LU R18, [R1+0x768] ;  /* 0x0007680001127983 */ /* 0x000ea20000300800 */
[----:B------:R-:W-:-:S03]  /*b7b60*/  LOP3.LUT R19, R19, 0xffff, RZ, 0xc0, !PT ;  /* 0x0000ffff13137812 */ /* 0x000fc600078ec0ff */
[----:B------:R0:W-:Y:S01]  /*b7b70*/  STL.64 [R1+0x678], R24 ;  /* 0x0006781801007387 */ /* 0x0001e20000100a00 */
[----:B------:R-:W-:-:S05]  /*b7b80*/  PRMT R19, R19, 0x3340, R0 ;  /* 0x0000334013137816 */ /* 0x000fca0000000000 */
[----:B------:R1:W-:Y:S01]  /*b7b90*/  STL [R1+0x54], R19 ;  /* 0x0000541301007387 */ /* 0x0003e20000100800 */
[----:B0-----:R-:W-:-:S05]  /*b7ba0*/  PRMT R24, R11, 0x3340, R17 ;  /* 0x000033400b187816 */ /* 0x001fca0000000011 */
[----:B------:R0:W-:Y:S01]  /*b7bb0*/  STL [R1+0x3284], R24 ;  /* 0x0032841801007387 */ /* 0x0001e20000100800 */
[----:B----4-:R-:W-:Y:S02]  /*b7bc0*/  LOP3.LUT R11, R12, 0xffff, RZ, 0xc0, !PT ;  /* 0x0000ffff0c0b7812 */ /* 0x010fe400078ec0ff */
[----:B------:R-:W-:Y:S02]  /*b7bd0*/  LOP3.LUT R12, R15, 0xffff, RZ, 0xc0, !PT ;  /* 0x0000ffff0f0c7812 */ /* 0x000fe400078ec0ff */
[----:B-1----:R-:W-:Y:S01]  /*b7be0*/  LOP3.LUT R19, R10, 0xffff, RZ, 0xc0, !PT ;  /* 0x0000ffff0a137812 */ /* 0x002fe200078ec0ff */
[----:B------:R-:W3:Y:S04]  /*b7bf0*/  LDL.LU R15, [R1+0x32d0] ;  /* 0x0032d000010f7983 */ /* 0x000ee80000300800 */
[----:B------:R-:W4:Y:S01]  /*b7c00*/  LDL.LU R10, [R1+0x109c] ;  /* 0x00109c00010a7983 */ /* 0x000f220000300800 */
[----:B0-----:R-:W-:-:S02]  /*b7c10*/  PRMT R24, R12, 0x3340, R0 ;  /* 0x000033400c187816 */ /* 0x001fc40000000000 */
[----:B------:R-:W-:-:S04]  /*b7c20*/  PRMT R17, R11, 0x3340, R19 ;  /* 0x000033400b117816 */ /* 0x000fc80000000013 */
[----:B------:R-:W-:Y:S02]  /*b7c30*/  PRMT R25, R17, 0x5410, R24 ;  /* 0x0000541011197816 */ /* 0x000fe40000000018 */
[----:B------:R-:W-:Y:S01]  /*b7c40*/  IADD3 R24, P3, R16, R5, RZ ;  /* 0x0000000510187210 */ /* 0x000fe20007f7e0ff */
[----:B------:R-:W3:Y:S04]  /*b7c50*/  LDL.LU R17, [R1+0x6b0] ;  /* 0x0006b00001117983 */ /* 0x000ee80000300800 */
[----:B------:R0:W-:Y:S02]  /*b7c60*/  STL [R1+0x31b4], R25 ;  /* 0x0031b41901007387 */ /* 0x0001e40000100800 */
[----:B0-----:R-:W-:-:S05]  /*b7c70*/  IMAD.X R25, R9, 0x1, R7, P3 ;  /* 0x0000000109197824 */ /* 0x001fca00018e0607 */
[----:B------:R0:W-:Y:S02]  /*b7c80*/  STL.64 [R1+0x698], R24 ;  /* 0x0006981801007387 */ /* 0x0001e40000100a00 */
[----:B0-----:R-:W-:Y:S02]  /*b7c90*/  IADD3 R24, P3, R16, R6, RZ ;  /* 0x0000000610187210 */ /* 0x001fe40007f7e0ff */
[----:B------:R-:W3:Y:S03]  /*b7ca0*/  LDL.LU R16, [R1+0x32cc] ;  /* 0x0032cc0001107983 */ /* 0x000ee60000300800 */
[----:B------:R-:W-:Y:S02]  /*b7cb0*/  IMAD.X R25, R9, 0x1, R8, P3 ;  /* 0x0000000109197824 */ /* 0x000fe400018e0608 */
[----:B------:R-:W3:Y:S04]  /*b7cc0*/  LDL.LU R9, [R1+0x32c8] ;  /* 0x0032c80001097983 */ /* 0x000ee80000300800 */
[----:B------:R0:W-:Y:S01]  /*b7cd0*/  STL.64 [R1+0x690], R24 ;  /* 0x0006901801007387 */ /* 0x0001e20000100a00 */
[----:B------:R-:W-:-:S02]  /*b7ce0*/  SHF.R.U32.HI R11, RZ, 0x8, R11 ;  /* 0x00000008ff0b7819 */ /* 0x000fc4000001160b */
[----:B0-----:R-:W-:-:S04]  /*b7cf0*/  SHF.R.U32.HI R24, RZ, 0x8, R26 ;  /* 0x00000008ff187819 */ /* 0x001fc8000001161a */
[----:B------:R-:W-:Y:S02]  /*b7d00*/  LOP3.LUT R24, R24, 0xffff, RZ, 0xc0, !PT ;  /* 0x0000ffff18187812 */ /* 0x000fe400078ec0ff */
[----:B------:R-:W-:Y:S02]  /*b7d10*/  SHF.R.U32.HI R19, RZ, 0x8, R19 ;  /* 0x00000008ff137819 */ /* 0x000fe40000011613 */
[----:B------:R-:W-:Y:S02]  /*b7d20*/  PRMT R24, R24, 0x3340, R0 ;  /* 0x0000334018187816 */ /* 0x000fe40000000000 */
[----:B------:R-:W-:Y:S02]  /*b7d30*/  LOP3.LUT R11, R11, 0xffff, RZ, 0xc0, !PT ;  /* 0x0000ffff0b0b7812 */ /* 0x000fe400078ec0ff */
[----:B------:R-:W-:Y:S02]  /*b7d40*/  LOP3.LUT R19, R19, 0xffff, RZ, 0xc0, !PT ;  /* 0x0000ffff13137812 */ /* 0x000fe400078ec0ff */
[----:B------:R-:W-:Y:S01]  /*b7d50*/  SHF.R.U32.HI R25, RZ, 0x8, R12 ;  /* 0x00000008ff197819 */ /* 0x000fe2000001160c */
[----:B------:R3:W-:Y:S01]  /*b7d60*/  STL [R1+0x24], R24 ;  /* 0x0000241801007387 */ /* 0x0007e20000100800 */
[----:B------:R-:W-:-:S02]  /*b7d70*/  PRMT R11, R11, 0x3340, R19 ;  /* 0x000033400b0b7816 */ /* 0x000fc40000000013 */
[----:B------:R-:W-:-:S04]  /*b7d80*/  LOP3.LUT R25, R25, 0xffff, RZ, 0xc0, !PT ;  /* 0x0000ffff19197812 */ /* 0x000fc800078ec0ff */
[----:B------:R-:W-:Y:S02]  /*b7d90*/  PRMT R25, R25, 0x3340, R0 ;  /* 0x0000334019197816 */ /* 0x000fe40000000000 */
[----:B--2---:R-:W-:-:S04]  /*b7da0*/  LOP3.LUT R18, R18, 0xffff, RZ, 0xc0, !PT ;  /* 0x0000ffff12127812 */ /* 0x004fc800078ec0ff */
[----:B------:R-:W-:-:S04]  /*b7db0*/  SHF.R.U32.HI R19, RZ, 0x8, R18 ;  /* 0x00000008ff137819 */ /* 0x000fc80000011612 */
[----:B------:R-:W-:Y:S02]  /*b7dc0*/  LOP3.LUT R19, R19, 0xffff, RZ, 0xc0, !PT ;  /* 0x0000ffff13137812 */ /* 0x000fe400078ec0ff */
[----:B----4-:R-:W-:Y:S02]  /*b7dd0*/  LOP3.LUT R10, R10, 0xffff, RZ, 0xc0, !PT ;  /* 0x0000ffff0a0a7812 */ /* 0x010fe400078ec0ff */
[----:B---3--:R-:W-:Y:S02]  /*b7de0*/  LOP3.LUT R24, R9, 0xffff, RZ, 0xc0, !PT ;  /* 0x0000ffff09187812 */ /* 0x008fe400078ec0ff */
[----:B------:R-:W2:Y:S04]  /*b7df0*/  LDL.LU R9, [R1+0x1098] ;  /* 0x0010980001097983 */ /* 0x000ea80000300800 */
[----:B------:R0:W-:Y:S04]  /*b7e00*/  STL [R1+0x10b8], R18 ;  /* 0x0010b81201007387 */ /* 0x0001e80000100800 */
[----:B------:R-:W3:Y:S04]  /*b7e10*/  LDL.LU R12, [R1+0x6a4] ;  /* 0x0006a400010c7983 */ /* 0x000ee80000300800 */
[----:B------:R1:W-:Y:S04]  /*b7e20*/  STL [R1+0x108c], R24 ;  /* 0x00108c1801007387 */ /* 0x0003e80000100800 */
[----:B0-----:R-:W4:Y:S01]  /*b7e30*/  LDL.LU R18, [R1+0xbc8] ;  /* 0x000bc80001127983 */ /* 0x001f220000300800 */
[----:B-1----:R-:W-:-:S04]  /*b7e40*/  SHF.R.U32.HI R24, RZ, 0x8, R24 ;  /* 0x00000008ff187819 */ /* 0x002fc80000011618 */
[----:B------:R-:W-:Y:S01]  /*b7e50*/  LOP3.LUT R24, R24, 0xffff, RZ, 0xc0, !PT ;  /* 0x0000ffff18187812 */ /* 0x000fe200078ec0ff */
[----:B------:R0:W-:Y:S03]  /*b7e60*/  STL [R1+0x20], R25 ;  /* 0x0000201901007387 */ /* 0x0001e60000100800 */
[----:B------:R-:W-:Y:S02]  /*b7e70*/  PRMT R19, R19, 0x3340, R24 ;  /* 0x0000334013137816 */ /* 0x000fe40000000018 */
[----:B------:R-:W-:Y:S02]  /*b7e80*/  LOP3.LUT R24, R23, 0xffff, RZ, 0xc0, !PT ;  /* 0x0000ffff17187812 */ /* 0x000fe400078ec0ff */
[----:B0-----:R-:W-:Y:S02]  /*b7e90*/  LOP3.LUT R25, R17, 0xffff, RZ, 0xc0, !PT ;  /* 0x0000ffff11197812 */ /* 0x001fe400078ec0ff */
[----:B------:R-:W-:-:S02]  /*b7ea0*/  PRMT R26, R24, 0x3340, R0 ;  /* 0x00003340181a7816 */ /* 0x000fc40000000000 */
[----:B------:R-:W-:Y:S01]  /*b7eb0*/  PRMT R17, R10, 0x3340, R25 ;  /* 0x000033400a117816 */ /* 0x000fe20000000019 */
[----:B------:R0:W-:Y:S04]  /*b7ec0*/  STL [R1+0x118], R19 ;  /* 0x0001181301007387 */ /* 0x0001e80000100800 */
[----:B------:R-:W4:Y:S01]  /*b7ed0*/  LDL.LU R23, [R1+0x32c4] ;  /* 0x0032c40001177983 */ /* 0x000f220000300800 */
[----:B------:R-:W-:Y:S02]  /*b7ee0*/  PRMT R17, R17, 0x5410, R26 ;  /* 0x0000541011117816 */ /* 0x000fe4000000001a */
[----:B------:R-:W-:Y:S02]  /*b7ef0*/  SHF.R.U32.HI R10, RZ, 0x8, R10 ;  /* 0x00000008ff0a7819 */ /* 0x000fe4000001160a */
[----:B0-----:R-:W-:Y:S01]  /*b7f00*/  LOP3.LUT R19, R29, 0xffff, RZ, 0xc0, !PT ;  /* 0x0000ffff1d137812 */ /* 0x001fe200078ec0ff */
[----:B------:R0:W-:Y:S04]  /*b7f10*/  STL [R1+0x31bc], R17 ;  /* 0x0031bc1101007387 */ /* 0x0001e80000100800 */
[----:B------:R1:W-:Y:S01]  /*b7f20*/  STL [R1+0xbc4], R19 ;  /* 0x000bc41301007387 */ /* 0x0003e20000100800 */
[----:B------:R-:W-:-:S03]  /*b7f30*/  LOP3.LUT R10, R10, 0xffff, RZ, 0xc0, !PT ;  /* 0x0000ffff0a0a7812 */ /* 0x000fc600078ec0ff */
[----:B------:R-:W4:Y:S01]  /*b7f40*/  LDL.LU R29, [R1+0xbb0] ;  /* 0x000bb000011d7983 */ /* 0x000f220000300800 */
[----:B0-----:R-:W-:Y:S02]  /*b7f50*/  SHF.R.U32.HI R17, RZ, 0x8, R25 ;  /* 0x00000008ff117819 */ /* 0x001fe40000011619 */
[----:B-1----:R-:W-:Y:S02]  /*b7f60*/  SHF.R.U32.HI R19, RZ, 0x8, R19 ;  /* 0x00000008ff137819 */ /* 0x002fe40000011613 */
[----:B------:R-:W-:Y:S02]  /*b7f70*/  LOP3.LUT R17, R17, 0xffff, RZ, 0xc0, !PT ;  /* 0x0000ffff11117812 */ /* 0x000fe400078ec0ff */
[----:B------:R-:W-:Y:S02]  /*b7f80*/  LOP3.LUT R19, R19, 0xffff, RZ, 0xc0, !PT ;  /* 0x0000ffff13137812 */ /* 0x000fe400078ec0ff */
[----:B------:R-:W-:Y:S02]  /*b7f90*/  PRMT R10, R10, 0x3340, R17 ;  /* 0x000033400a0a7816 */ /* 0x000fe40000000011 */
[----:B------:R-:W-:-:S03]  /*b7fa0*/  PRMT R19, R19, 0x3340, R0 ;  /* 0x0000334013137816 */ /* 0x000fc60000000000 */
[----:B------:R0:W-:Y:S04]  /*b7fb0*/  STL.64 [R1+0x3250], R10 ;  /* 0x0032500a01007387 */ /* 0x0001e80000100a00 */
[----:B------:R-:W-:Y:S01]  /*b7fc0*/  STL [R1+0x38], R19 ;  /* 0x0000381301007387 */ /* 0x000fe20000100800 */
[----:B0-----:R-:W-:-:S03]  /*b7fd0*/  LOP3.LUT R10, R14, 0xffff, RZ, 0xc0, !PT ;  /* 0x0000ffff0e0a7812 */ /* 0x001fc600078ec0ff */
[----:B------:R-:W4:Y:S01]  /*b7fe0*/  LDL.LU R14, [R1+0x32c0] ;  /* 0x0032c000010e7983 */ /* 0x000f220000300800 */
[----:B------:R-:W-:Y:S02]  /*b7ff0*/  PRMT R17, R10, 0x3340, R0 ;  /* 0x000033400a117816 */ /* 0x000fe40000000000 */
[----:B------:R-:W-:-:S04]  /*b8000*/  SHF.R.U32.HI R10, RZ, 0x8, R10 ;  /* 0x00000008ff0a7819 */ /* 0x000fc8000001160a */
[----:B------:R-:W-:Y:S02]  /*b8010*/  LOP3.LUT R10, R10, 0xffff, RZ, 0xc0, !PT ;  /* 0x0000ffff0a0a7812 */ /* 0x000fe400078ec0ff */
[----:B--2---:R-:W-:Y:S02]  /*b8020*/  LOP3.LUT R9, R9, 0xffff, RZ, 0xc0, !PT ;  /* 0x0000ffff09097812 */ /* 0x004fe400078ec0ff */
[----:B---3--:R-:W-:-:S04]  /*b8030*/  LOP3.LUT R11, R12, 0xffff, RZ, 0xc0, !PT ;  /* 0x0000ffff0c0b7812 */ /* 0x008fc800078ec0ff */
[----:B------:R-:W-:Y:S02]  /*b8040*/  PRMT R12, R9, 0x3340, R11 ;  /* 0x00003340090c7816 */ /* 0x000fe4000000000b */
[----:B------:R-:W-:Y:S02]  /*b8050*/  SHF.R.U32.HI R9, RZ, 0x8, R9 ;  /* 0x00000008ff097819 */ /* 0x000fe40000011609 */
[----:B------:R-:W-:Y:S02]  /*b8060*/  SHF.R.U32.HI R11, RZ, 0x8, R11 ;  /* 0x00000008ff0b7819 */ /* 0x000fe4000001160b */
[----:B------:R-:W-:Y:S02]  /*b8070*/  PRMT R12, R12, 0x5410, R17 ;  /* 0x000054100c0c7816 */ /* 0x000fe40000000011 */
[----:B----4-:R-:W-:Y:S02]  /*b8080*/  SHF.R.S32.HI R17, RZ, 0x1f, R18 ;  /* 0x0000001fff117819 */ /* 0x010fe40000011412 */
[----:B------:R-:W-:-:S02]  /*b8090*/  IADD3 R26, P3, R18, R0, RZ ;  /* 0x00000000121a7210 */ /* 0x000fc40007f7e0ff */
[----:B------:R-:W-:Y:S02]  /*b80a0*/  LOP3.LUT R9, R9, 0xffff, RZ, 0xc0, !PT ;  /* 0x0000ffff09097812 */ /* 0x000fe400078ec0ff */
[----:B------:R-:W-:Y:S01]  /*b80b0*/  LOP3.LUT R11, R11, 0xffff, RZ, 0xc0, !PT ;  /* 0x0000ffff0b0b7812 */ /* 0x000fe200078ec0ff */
[----:B------:R-:W-:-:S03]  /*b80c0*/  IMAD.X R27, R17, 0x1, R2, P3 ;  /* 0x00000001111b7824 */ /* 0x000fc600018e0602 */
[----:B------:R-:W-:Y:S01]  /*b80d0*/  PRMT R9, R9, 0x3340, R11 ;  /* 0x0000334009097816 */ /* 0x000fe2000000000b */
[----:B------:R-:W-:Y:S04]  /*b80e0*/  STL [R1+0x31c0], R12 ;  /* 0x0031c00c01007387 */ /* 0x000fe80000100800 */
[----:B------:R0:W-:Y:S04]  /*b80f0*/  STL.64 [R1+0x688], R26 ;  /* 0x0006881a01007387 */ /* 0x0001e80000100a00 */
[----:B0-----:R-:W2:Y:S04]  /*b8100*/  LDL.LU R27, [R1+0xbb4] ;  /* 0x000bb400011b7983 */ /* 0x001ea80000300800 */
[----:B------:R0:W-:Y:S02]  /*b8110*/  STL [R1+0x3290], R9 ;  /* 0x0032900901007387 */ /* 0x0001e40000100800 */
[----:B0-----:R-:W-:-:S05]  /*b8120*/  PRMT R9, R10, 0x3340, R0 ;  /* 0x000033400a097816 */ /* 0x001fca0000000000 */
[----:B------:R0:W-:Y:S04]  /*b8130*/  STL [R1+0x70], R9 ;  /* 0x0000700901007387 */ /* 0x0001e80000100800 */
[----:B------:R-:W3:Y:S01]  /*b8140*/  LDL.LU R26, [R1+0x73c] ;  /* 0x00073c00011a7983 */ /* 0x000ee20000300800 */
[----:B------:R-:W-:-:S03]  /*b8150*/  LOP3.LUT R10, R29, 0xffff, RZ, 0xc0, !PT ;  /* 0x0000ffff1d0a7812 */ /* 0x000fc600078ec0ff */
[----:B------:R-:W4:Y:S01]  /*b8160*/  LDL.LU R19, [R1+0x800] ;  /* 0x0008000001137983 */ /* 0x000f220000300800 */
[----:B0-----:R-:W-:Y:S02]  /*b8170*/  LOP3.LUT R9, R28, 0xffff, RZ, 0xc0, !PT ;  /* 0x0000ffff1c097812 */ /* 0x001fe400078ec0ff */
[----:B------:R-:W-:-:S05]  /*b8180*/  IADD3 R28, P3, R18, R3, RZ ;  /* 0x00000003121c7210 */ /* 0x000fca0007f7e0ff */
[----:B------:R-:W-:Y:S01]  /*b8190*/  IMAD.X R29, R17, 0x1, R4, P3 ;  /* 0x00000001111d7824 */ /* 0x000fe200018e0604 */
[----:B------:R-:W-:Y:S02]  /*b81a0*/  LOP3.LUT R11, R14, 0xffff, RZ, 0xc0, !PT ;  /* 0x0000ffff0e0b7812 */ /* 0x000fe400078ec0ff */
[----:B------:R-:W-:Y:S02]  /*b81b0*/  PRMT R14, R9, 0x3340, R0 ;  /* 0x00003340090e7816 */ /* 0x000fe40000000000 */
[----:B------:R-:W-:-:S04]  /*b81c0*/  PRMT R12, R10, 0x3340, R11 ;  /* 0x000033400a0c7816 */ /* 0x000fc8000000000b */
[----:B------:R-:W-:-:S05]  /*b81d0*/  PRMT R14, R12, 0x5410, R14 ;  /* 0x000054100c0e7816 */ /* 0x000fca000000000e */
[----:B------:R-:W-:Y:S04]  /*b81e0*/  STL [R1+0x31c4], R14 ;  /* 0x0031c40e01007387 */ /* 0x000fe80000100800 */
[----:B------:R0:W-:Y:S04]  /*b81f0*/  STL.64 [R1+0x6a0], R28 ;  /* 0x0006a01c01007387 */ /* 0x0001e80000100a00 */
[----:B0-----:R-:W2:Y:S01]  /*b8200*/  LDL.LU R29, [R1+0x32bc] ;  /* 0x0032bc00011d7983 */ /* 0x001ea20000300800 */
[----:B------:R-:W-:Y:S02]  /*b8210*/  SHF.R.U32.HI R10, RZ, 0x8, R10 ;  /* 0x00000008ff0a7819 */ /* 0x000fe4000001160a */
[----:B------:R-:W-:-:S02]  /*b8220*/  SHF.R.U32.HI R11, RZ, 0x8, R11 ;  /* 0x00000008ff0b7819 */ /* 0x000fc4000001160b */
[----:B------:R-:W-:Y:S02]  /*b8230*/  SHF.R.U32.HI R12, RZ, 0x8, R24 ;  /* 0x00000008ff0c7819 */ /* 0x000fe40000011618 */
[----:B------:R-:W-:Y:S02]  /*b8240*/  LOP3.LUT R10, R10, 0xffff, RZ, 0xc0, !PT ;  /* 0x0000ffff0a0a7812 */ /* 0x000fe400078ec0ff */
[----:B------:R-:W-:Y:S02]  /*b8250*/  LOP3.LUT R11, R11, 0xffff, RZ, 0xc0, !PT ;  /* 0x0000ffff0b0b7812 */ /* 0x000fe400078ec0ff */
[----:B------:R-:W-:Y:S02]  /*b8260*/  LOP3.LUT R12, R12, 0xffff, RZ, 0xc0, !PT ;  /* 0x0000ffff0c0c7812 */ /* 0x000fe400078ec0ff */
[----:B------:R-:W-:Y:S02]  /*b8270*/  PRMT R28, R10, 0x3340, R11 ;  /* 0x000033400a1c7816 */ /* 0x000fe4000000000b */
[----:B------:R-:W-:-:S02]  /*b8280*/  IADD3 R10, P3, R18, R5, RZ ;  /* 0x00000005120a7210 */ /* 0x000fc40007f7e0ff */
[----:B------:R-:W-:-:S03]  /*b8290*/  PRMT R12, R12, 0x3340, R0 ;  /* 0x000033400c0c7816 */ /* 0x000fc60000000000 */
[----:B------:R-:W-:Y:S02]  /*b82a0*/  IMAD.X R11, R17, 0x1, R7, P3 ;  /* 0x00000001110b7824 */ /* 0x000fe400018e0607 */
[----:B------:R-:W-:Y:S01]  /*b82b0*/  STL [R1+0x50], R12 ;  /* 0x0000500c01007387 */ /* 0x000fe20000100800 */
[----:B------:R-:W-:-:S03]  /*b82c0*/  SHF.R.U32.HI R9, RZ, 0x8, R9 ;  /* 0x00000008ff097819 */ /* 0x000fc60000011609 */
[----:B------:R0:W-:Y:S01]  /*b82d0*/  STL.64 [R1+0x6b8], R10 ;  /* 0x0006b80a01007387 */ /* 0x0001e20000100a00 */
[----:B------:R-:W-:-:S04]  /*b82e0*/  LOP3.LUT R9, R9, 0xffff, RZ, 0xc0, !PT ;  /* 0x0000ffff09097812 */ /* 0x000fc800078ec0ff */
[----:B------:R-:W-:Y:S02]  /*b82f0*/  PRMT R9, R9, 0x3340, R0 ;  /* 0x0000334009097816 */ /* 0x000fe40000000000 */
[----:B0-----:R-:W-:Y:S02]  /*b8300*/  IADD3 R10, P3, R18, R6, RZ ;  /* 0x00000006120a7210 */ /* 0x001fe40007f7e0ff */
[----:B------:R-:W4:Y:S03]  /*b8310*/  LDL.LU R18, [R1+0x818] ;  /* 0x0008180001127983 */ /* 0x000f260000300800 */
[----:B------:R-:W-:-:S05]  /*b8320*/  IMAD.X R11, R17, 0x1, R8, P3 ;  /* 0x00000001110b7824 */ /* 0x000fca00018e0608 */
[----:B------:R2:W-:Y:S04]  /*b8330*/  STL.64 [R1+0x6b0], R10 ;  /* 0x0006b00a01007387 */ /* 0x0005e80000100a00 */
[----:B------:R-:W4:Y:S04]  /*b8340*/  LDL.LU R25, [R1+0xbcc] ;  /* 0x000bcc0001197983 */ /* 0x000f280000300800 */
[----:B------:R4:W-:Y:S01]  /*b8350*/  STL [R1+0xd8], R9 ;  /* 0x0000d80901007387 */ /* 0x0009e20000100800 */
[----:B--2---:R-:W-:-:S03]  /*b8360*/  LOP3.LUT R10, R29, 0xffff, RZ, 0xc0, !PT ;  /* 0x0000ffff1d0a7812 */ /* 0x004fc600078ec0ff */
[----:B------:R-:W2:Y:S01]  /*b8370*/  LDL.LU R29, [R1+0x32b8] ;  /* 0x0032b800011d7983 */ /* 0x000ea20000300800 */
[----:B------:R-:W-:Y:S02]  /*b8380*/  LOP3.LUT R11, R27, 0xffff, RZ, 0xc0, !PT ;  /* 0x0000ffff1b0b7812 */ /* 0x000fe400078ec0ff */
[----:B---3--:R-:W-:Y:S02]  /*b8390*/  LOP3.LUT R12, R26, 0xffff, RZ, 0xc0, !PT ;  /* 0x0000ffff1a0c7812 */ /* 0x008fe400078ec0ff */
[----:B------:R-:W-:Y:S01]  /*b83a0*/  LOP3.LUT R14, R13, 0xffff, RZ, 0xc0, !PT ;  /* 0x0000ffff0d0e7812 */ /* 0x000fe200078ec0ff */
[----:B------:R0:W-:Y:S01]  /*b83b0*/  STL [R1+0xbb0], R10 ;  /* 0x000bb00a01007387 */ /* 0x0001e20000100800 */
[----:B------:R-:W-:Y:S02]  /*b83c0*/  PRMT R17, R10, 0x3340, R0 ;  /* 0x000033400a117816 */ /* 0x000fe40000000000 */
[----:B------:R-:W-:Y:S02]  /*b83d0*/  PRMT R13, R11, 0x3340, R12 ;  /* 0x000033400b0d7816 */ /* 0x000fe4000000000c */
[----:B----4-:R-:W-:-:S02]  /*b83e0*/  LOP3.LUT R9, R19, 0xffff, RZ, 0xc0, !PT ;  /* 0x0000ffff13097812 */ /* 0x010fc400078ec0ff */
[----:B------:R-:W-:Y:S02]  /*b83f0*/  PRMT R19, R13, 0x5410, R17 ;  /* 0x000054100d137816 */ /* 0x000fe40000000011 */
[----:B0-----:R-:W-:Y:S02]  /*b8400*/  LOP3.LUT R10, R23, 0xffff, RZ, 0xc0, !PT ;  /* 0x0000ffff170a7812 */ /* 0x001fe400078ec0ff */
[----:B------:R-:W-:Y:S02]  /*b8410*/  SHF.R.U32.HI R11, RZ, 0x8, R11 ;  /* 0x00000008ff0b7819 */ /* 0x000fe4000001160b */
[----:B------:R-:W-:Y:S02]  /*b8420*/  SHF.R.U32.HI R12, RZ, 0x8, R12 ;  /* 0x00000008ff0c7819 */ /* 0x000fe4000001160c */
[----:B------:R-:W-:Y:S02]  /*b8430*/  PRMT R13, R9, 0x3340, R10 ;  /* 0x00003340090d7816 */ /* 0x000fe4000000000a */
[----:B------:R-:W-:-:S02]  /*b8440*/  SHF.R.U32.HI R9, RZ, 0x8, R9 ;  /* 0x00000008ff097819 */ /* 0x000fc40000011609 */
[----:B------:R-:W-:Y:S02]  /*b8450*/  SHF.R.U32.HI R10, RZ, 0x8, R10 ;  /* 0x00000008ff0a7819 */ /* 0x000fe4000001160a */
[----:B------:R-:W-:Y:S02]  /*b8460*/  PRMT R17, R14, 0x3340, R0 ;  /* 0x000033400e117816 */ /* 0x000fe40000000000 */
[----:B------:R-:W-:Y:S02]  /*b8470*/  LOP3.LUT R11, R11, 0xffff, RZ, 0xc0, !PT ;  /* 0x0000ffff0b0b7812 */ /* 0x000fe400078ec0ff */
[----:B------:R-:W-:Y:S02]  /*b8480*/  LOP3.LUT R9, R9, 0xffff, RZ, 0xc0, !PT ;  /* 0x0000ffff09097812 */ /* 0x000fe400078ec0ff */
[----:B------:R-:W-:Y:S02]  /*b8490*/  LOP3.LUT R10, R10, 0xffff, RZ, 0xc0, !PT ;  /* 0x0000ffff0a0a7812 */ /* 0x000fe400078ec0ff */
[----:B------:R-:W-:-:S02]  /*b84a0*/  LOP3.LUT R12, R12, 0xffff, RZ, 0xc0, !PT ;  /* 0x0000ffff0c0c7812 */ /* 0x000fc400078ec0ff */
[----:B------:R-:W-:Y:S02]  /*b84b0*/  PRMT R23, R13, 0x5410, R17 ;  /* 0x000054100d177816 */ /* 0x000fe40000000011 */
[----:B------:R-:W-:Y:S02]  /*b84c0*/  PRMT R13, R9, 0x3340, R10 ;  /* 0x00003340090d7816 */ /* 0x000fe4000000000a */
[----:B------:R-:W-:Y:S01]  /*b84d0*/  PRMT R11, R11, 0x3340, R12 ;  /* 0x000033400b0b7816 */ /* 0x000fe2000000000c */
[----:B------:R-:W-:Y:S04]  /*b84e0*/  STL [R1+0xba0], R19 ;  /* 0x000ba01301007387 */ /* 0x000fe80000100800 */
[----:B------:R-:W-:Y:S04]  /*b84f0*/  STL [R1+0x31c8], R23 ;  /* 0x0031c81701007387 */ /* 0x000fe80000100800 */
[----:B------:R-:W3:Y:S04]  /*b8500*/  LDL.LU R26, [R1+0x7f4] ;  /* 0x0007f400011a7983 */ /* 0x000ee80000300800 */
[----:B------:R0:W-:Y:S04]  /*b8510*/  STL [R1+0x3244], R13 ;  /* 0x0032440d01007387 */ /* 0x0001e80000100800 */
[----:B------:R2:W-:Y:S01]  /*b8520*/  STL [R1+0xba4], R11 ;  /* 0x000ba40b01007387 */ /* 0x0005e20000100800 */
[----:B------:R-:W-:-:S02]  /*b8530*/  LOP3.LUT R10, R18, 0xffff, RZ, 0xc0, !PT ;  /* 0x0000ffff120a7812 */ /* 0x000fc400078ec0ff */
[----:B------:R-:W-:Y:S02]  /*b8540*/  LOP3.LUT R9, R22, 0xffff, RZ, 0xc0, !PT ;  /* 0x0000ffff16097812 */ /* 0x000fe400078ec0ff */
[----:B------:R-:W4:Y:S02]  /*b8550*/  LDL.LU R22, [R1+0x32b4] ;  /* 0x0032b40001167983 */ /* 0x000f240000300800 */
[----:B0-----:R-:W-:Y:S02]  /*b8560*/  PRMT R13, R9, 0x3340, R0 ;  /* 0x00003340090d7816 */ /* 0x001fe40000000000 */
[----:B------:R-:W-:Y:S02]  /*b8570*/  IADD3 R18, P3, R25, R0, RZ ;  /* 0x0000000019127210 */ /* 0x000fe40007f7e0ff */
[----:B--2---:R-:W-:-:S04]  /*b8580*/  LOP3.LUT R11, R29, 0xffff, RZ, 0xc0, !PT ;  /* 0x0000ffff1d0b7812 */ /* 0x004fc800078ec0ff */
[----:B------:R-:W-:-:S04]  /*b8590*/  PRMT R12, R10, 0x3340, R11 ;  /* 0x000033400a0c7816 */ /* 0x000fc8000000000b */
[----:B------:R-:W-:Y:S02]  /*b85a0*/  PRMT R29, R12, 0x5410, R13 ;  /* 0x000054100c1d7816 */ /* 0x000fe4000000000d */
[----:B------:R-:W-:-:S05]  /*b85b0*/  SHF.R.S32.HI R12, RZ, 0x1f, R25 ;  /* 0x0000001fff0c7819 */ /* 0x000fca0000011419 */
[----:B------:R-:W-:Y:S01]  /*b85c0*/  IMAD.X R19, R12, 0x1, R2, P3 ;  /* 0x000000010c137824 */ /* 0x000fe200018e0602 */
[----:B------:R-:W-:Y:S04]  /*b85d0*/  STL [R1+0x31cc], R29 ;  /* 0x0031cc1d01007387 */ /* 0x000fe80000100800 */
[----:B------:R0:W-:Y:S04]  /*b85e0*/  STL.64 [R1+0x6a8], R18 ;  /* 0x0006a81201007387 */ /* 0x0001e80000100a00 */
[----:B0-----:R-:W2:Y:S01]  /*b85f0*/  LDL.LU R19, [R1+0x32b0] ;  /* 0x0032b00001137983 */ /* 0x001ea20000300800 */
[----:B------:R-:W-:-:S02]  /*b8600*/  SHF.R.U32.HI R10, RZ, 0x8, R10 ;  /* 0x00000008ff0a7819 */ /* 0x000fc4000001160a */
[----:B------:R-:W-:Y:S02]  /*b8610*/  SHF.R.U32.HI R11, RZ, 0x8, R11 ;  /* 0x00000008ff0b7819 */ /* 0x000fe4000001160b */
[----:B------:R-:W-:Y:S01]  /*b8620*/  SHF.R.U32.HI R9, RZ, 0x8, R9 ;  /* 0x00000008ff097819 */ /* 0x000fe20000011609 */
[----:B------:R-:W2:Y:S01]  /*b8630*/  LDL.LU R24, [R1+0x10a4] ;  /* 0x0010a40001187983 */ /* 0x000ea20000300800 */
[----:B------:R-:W-:Y:S02]  /*b8640*/  LOP3.LUT R10, R10, 0xffff, RZ, 0xc0, !PT ;  /* 0x0000ffff0a0a7812 */ /* 0x000fe400078ec0ff */
[----:B------:R-:W-:Y:S02]  /*b8650*/  LOP3.LUT R11, R11, 0xffff, RZ, 0xc0, !PT ;  /* 0x0000ffff0b0b7812 */ /* 0x000fe400078ec0ff */
[----:B------:R-:W-:Y:S02]  /*b8660*/  LOP3.LUT R9, R9, 0xffff, RZ, 0xc0, !PT ;  /* 0x0000ffff09097812 */ /* 0x000fe400078ec0ff */
[----:B------:R-:W-:-:S02]  /*b8670*/  PRMT R10, R10, 0x3340, R11 ;  /* 0x000033400a0a7816 */ /* 0x000fc4000000000b */
[----:B------:R-:W-:-:S03]  /*b8680*/  PRMT R9, R9, 0x3340, R0 ;  /* 0x0000334009097816 */ /* 0x000fc60000000000 */
[----:B------:R3:W-:Y:S04]  /*b8690*/  STL [R1+0xf8], R10 ;  /* 0x0000f80a01007387 */ /* 0x0007e80000100800 */
[----:B------:R-:W2:Y:S04]  /*b86a0*/  LDL.LU R27, [R1+0x770] ;  /* 0x00077000011b7983 */ /* 0x000ea80000300800 */
[----:B------:R-:W2:Y:S04]  /*b86b0*/  LDL.LU R18, [R1+0x10a0] ;  /* 0x0010a00001127983 */ /* 0x000ea80000300800 */
[----:B------:R2:W-:Y:S01]  /*b86c0*/  STL [R1+0xd4], R9 ;  /* 0x0000d40901007387 */ /* 0x0005e20000100800 */
[----:B----4-:R-:W-:-:S02]  /*b86d0*/  LOP3.LUT R11, R22, 0xffff, RZ, 0xc0, !PT ;  /* 0x0000ffff160b7812 */ /* 0x010fc400078ec0ff */
[----:B---3--:R-:W-:-:S04]  /*b86e0*/  LOP3.LUT R10, R26, 0xffff, RZ, 0xc0, !PT ;  /* 0x0000ffff1a0a7812 */ /* 0x008fc800078ec0ff */
[--C-:B------:R-:W-:Y:S02]  /*b86f0*/  PRMT R13, R10, 0x3340, R11.reuse ;  /* 0x000033400a0d7816 */ /* 0x100fe4000000000b */
[----:B------:R-:W-:Y:S02]  /*b8700*/  SHF.R.U32.HI R10, RZ, 0x8, R10 ;  /* 0x00000008ff0a7819 */ /* 0x000fe4000001160a */
[----:B------:R-:W-:Y:S02]  /*b8710*/  SHF.R.U32.HI R11, RZ, 0x8, R11 ;  /* 0x00000008ff0b7819 */ /* 0x000fe4000001160b */
[----:B--2---:R-:W-:Y:S02]  /*b8720*/  LOP3.LUT R9, R19, 0xffff, RZ, 0xc0, !PT ;  /* 0x0000ffff13097812 */ /* 0x004fe400078ec0ff */
[----:B------:R-:W2:Y:S02]  /*b8730*/  LDL.LU R19, [R1+0x32ac] ;  /* 0x0032ac0001137983 */ /* 0x000ea40000300800 */
[----:B------:R-:W-:-:S04]  /*b8740*/  PRMT R17, R9, 0x3340, R0 ;  /* 0x0000334009117816 */ /* 0x000fc80000000000 */
[----:B------:R-:W-:Y:S02]  /*b8750*/  PRMT R22, R13, 0x5410, R17 ;  /* 0x000054100d167816 */ /* 0x000fe40000000011 */
[----:B------:R-:W-:-:S03]  /*b8760*/  SHF.R.U32.HI R13, RZ, 0x8, R14 ;  /* 0x00000008ff0d7819 */ /* 0x000fc6000001160e */
[----:B------:R0:W-:Y:S01]  /*b8770*/  STL [R1+0x31d0], R22 ;  /* 0x0031d01601007387 */ /* 0x0001e20000100800 */
[----:B------:R-:W-:Y:S02]  /*b8780*/  LOP3.LUT R13, R13, 0xffff, RZ, 0xc0, !PT ;  /* 0x0000ffff0d0d7812 */ /* 0x000fe400078ec0ff */
[----:B0-----:R-:W-:Y:S02]  /*b8790*/  IADD3 R22, P3, R25, R3, RZ ;  /* 0x0000000319167210 */ /* 0x001fe40007f7e0ff */
[----:B------:R-:W-:-:S03]  /*b87a0*/  PRMT R13, R13, 0x3340, R0 ;  /* 0x000033400d0d7816 */ /* 0x000fc60000000000 */
[----:B------:R-:W-:-:S05]  /*b87b0*/  IMAD.X R23, R12, 0x1, R4, P3 ;  /* 0x000000010c177824 */ /* 0x000fca00018e0604 */
[----:B------:R-:W-:Y:S04]  /*b87c0*/  STL.64 [R1+0x6e0], R22 ;  /* 0x0006e01601007387 */ /* 0x000fe80000100a00 */
[----:B------:R-:W-:Y:S04]  /*b87d0*/  STL [R1+0xd0], R13 ;  /* 0x0000d00d01007387 */ /* 0x000fe80000100800 */
[----:B------:R-:W3:Y:S01]  /*b87e0*/  LDL.LU R26, [R1+0xbd0] ;  /* 0x000bd000011a7983 */ /* 0x000ee20000300800 */
[----:B------:R-:W-:Y:S02]  /*b87f0*/  LOP3.LUT R10, R10, 0xffff, RZ, 0xc0, !PT ;  /* 0x0000ffff0a0a7812 */ /* 0x000fe400078ec0ff */
[----:B------:R-:W-:-:S04]  /*b8800*/  LOP3.LUT R11, R11, 0xffff, RZ, 0xc0, !PT ;  /* 0x0000ffff0b0b7812 */ /* 0x000fc800078ec0ff */
[----:B------:R-:W-:-:S05]  /*b8810*/  PRMT R10, R10, 0x3340, R11 ;  /* 0x000033400a0a7816 */ /* 0x000fca000000000b */
[----:B------:R0:W-:Y:S02]  /*b8820*/  STL [R1+0xf4], R10 ;  /* 0x0000f40a01007387 */ /* 0x0001e40000100800 */
[----:B0-----:R-:W-:-:S05]  /*b8830*/  IADD3 R10, P3, R25, R5, RZ ;  /* 0x00000005190a7210 */ /* 0x001fca0007f7e0ff */
[----:B------:R-:W-:-:S05]  /*b8840*/  IMAD.X R11, R12, 0x1, R7, P3 ;  /* 0x000000010c0b7824 */ /* 0x000fca00018e0607 */
[----:B------:R0:W-:Y:S01]  /*b8850*/  STL.64 [R1+0x700], R10 ;  /* 0x0007000a01007387 */ /* 0x0001e20000100a00 */
[----:B------:R-:W-:Y:S02]  /*b8860*/  SHF.R.U32.HI R9, RZ, 0x8, R9 ;  /* 0x00000008ff097819 */ /* 0x000fe40000011609 */
[----:B0-----:R-:W-:Y:S02]  /*b8870*/  IADD3 R10, P3, R25, R6, RZ ;  /* 0x00000006190a7210 */ /* 0x001fe40007f7e0ff */
[----:B------:R-:W-:-:S03]  /*b8880*/  LOP3.LUT R9, R9, 0xffff, RZ, 0xc0, !PT ;  /* 0x0000ffff09097812 */ /* 0x000fc600078ec0ff */
[----:B------:R-:W-:Y:S01]  /*b8890*/  IMAD.X R11, R12, 0x1, R8, P3 ;  /* 0x000000010c0b7824 */ /* 0x000fe200018e0608 */
[----:B------:R-:W-:Y:S02]  /*b88a0*/  LOP3.LUT R12, R27, 0xffff, RZ, 0xc0, !PT ;  /* 0x0000ffff1b0c7812 */ /* 0x000fe400078ec0ff */
[----:B------:R-:W-:Y:S02]  /*b88b0*/  PRMT R9, R9, 0x3340, R0 ;  /* 0x0000334009097816 */ /* 0x000fe40000000000 */
[----:B------:R0:W-:Y:S01]  /*b88c0*/  STL.64 [R1+0x6f8], R10 ;  /* 0x0006f80a01007387 */ /* 0x0001e20000100a00 */
[----:B------:R-:W-:-:S03]  /*b88d0*/  LOP3.LUT R13, R18, 0xffff, RZ, 0xc0, !PT ;  /* 0x0000ffff120d7812 */ /* 0x000fc600078ec0ff */
[----:B------:R1:W-:Y:S01]  /*b88e0*/  STL [R1+0xcc], R9 ;  /* 0x0000cc0901007387 */ /* 0x0003e20000100800 */
[----:B0-----:R-:W-:Y:S02]  /*b88f0*/  LOP3.LUT R11, R24, 0xffff, RZ, 0xc0, !PT ;  /* 0x0000ffff180b7812 */ /* 0x001fe400078ec0ff */
[----:B------:R-:W-:Y:S02]  /*b8900*/  LOP3.LUT R10, R16, 0xffff, RZ, 0xc0, !PT ;  /* 0x0000ffff100a7812 */ /* 0x000fe400078ec0ff */
[----:B-1----:R-:W-:Y:S01]  /*b8910*/  LOP3.LUT R9, R15, 0xffff, RZ, 0xc0, !PT ;  /* 0x0000ffff0f097812 */ /* 0x002fe200078ec0ff */
[----:B------:R-:W4:Y:S01]  /*b8920*/  LDL.LU R16, [R1+0x32a8] ;  /* 0x0032a80001107983 */ /* 0x000f220000300800 */
[----:B------:R-:W-:Y:S02]  /*b8930*/  PRMT R17, R11, 0x3340, R12 ;  /* 0x000033400b117816 */ /* 0x000fe4000000000c */
[----:B------:R-:W-:Y:S01]  /*b8940*/  PRMT R18, R10, 0x3340, R0 ;  /* 0x000033400a127816 */ /* 0x000fe20000000000 */
[----:B------:R-:W-:-:S03]  /*b8950*/  IMAD.MOV.U32 R15, RZ, RZ, R20 ;  /* 0x000000ffff0f7224 */ /* 0x000fc600078e0014 */
[----:B------:R-:W-:Y:S02]  /*b8960*/  PRMT R20, R17, 0x5410, R18 ;  /* 0x0000541011147816 */ /* 0x000fe40000000012 */
[----:B------:R-:W4:Y:S04]  /*b8970*/  LDL.LU R17, [R1+0xbb8] ;  /* 0x000bb80001117983 */ /* 0x000f280000300800 */
[----:B------:R-:W4:Y:S01]  /*b8980*/  LDL.LU R25, [R1+0x1c0] ;  /* 0x0001c00001197983 */ /* 0x000f220000300800 */
[----:B------:R-:W-:Y:S02]  /*b8990*/  SHF.R.U32.HI R11, RZ, 0x8, R11 ;  /* 0x00000008ff0b7819 */ /* 0x000fe4000001160b */
[----:B------:R-:W-:Y:S02]  /*b89a0*/  SHF.R.U32.HI R12, RZ, 0x8, R12 ;  /* 0x00000008ff0c7819 */ /* 0x000fe4000001160c */
[----:B------:R-:W-:-:S02]  /*b89b0*/  LOP3.LUT R11, R11, 0xffff, RZ, 0xc0, !PT ;  /* 0x0000ffff0b0b7812 */ /* 0x000fc400078ec0ff */
[----:B------:R-:W-:Y:S01]  /*b89c0*/  LOP3.LUT R12, R12, 0xffff, RZ, 0xc0, !PT ;  /* 0x0000ffff0c0c7812 */ /* 0x000fe200078ec0ff */
[----:B------:R-:W-:Y:S03]  /*b89d0*/  STL [R1+0x31d4], R20 ;  /* 0x0031d41401007387 */ /* 0x000fe60000100800 */
[----:B------:R-:W-:Y:S02]  /*b89e0*/  PRMT R11, R11, 0x3340, R12 ;  /* 0x000033400b0b7816 */ /* 0x000fe4000000000c */
        /* <DEDUP_REMOVED lines=8> */
[----:B------:R3:W-:Y:S03]  /*b8a70*/  STL [R1+0x31d8], R19 ;  /* 0x0031d81301007387 */ /* 0x0007e60000100800 */
[----:B------:R-:W-:-:S05]  /*b8a80*/  PRMT R13, R13, 0x3340, R14 ;  /* 0x000033400d0d7816 */ /* 0x000fca000000000e */
[----:B------:R0:W-:Y:S04]  /*b8a90*/  STL [R1+0xf0], R13 ;  /* 0x0000f00d01007387 */ /* 0x0001e80000100800 */
[----:B------:R-:W-:Y:S04]  /*b8aa0*/  STL [R1+0xec], R11 ;  /* 0x0000ec0b01007387 */ /* 0x000fe80000100800 */
[----:B------:R-:W2:Y:S01]  /*b8ab0*/  LDL.LU R27, [R1+0xbbc] ;  /* 0x000bbc00011b7983 */ /* 0x000ea20000300800 */
[----:B---3--:R-:W-:Y:S02]  /*b8ac0*/  SHF.R.S32.HI R19, RZ, 0x1f, R26 ;  /* 0x0000001fff137819 */ /* 0x008fe4000001141a */
[----:B------:R-:W-:-:S05]  /*b8ad0*/  IADD3 R12, P3, R26, R0, RZ ;  /* 0x000000001a0c7210 */ /* 0x000fca0007f7e0ff */
[----:B0-----:R-:W-:-:S05]  /*b8ae0*/  IMAD.X R13, R19, 0x1, R2, P3 ;  /* 0x00000001130d7824 */ /* 0x001fca00018e0602 */
[----:B------:R0:W-:Y:S04]  /*b8af0*/  STL.64 [R1+0x6f0], R12 ;  /* 0x0006f00c01007387 */ /* 0x0001e80000100a00 */
[----:B------:R-:W3:Y:S04]  /*b8b00*/  LDL.LU R24, [R1+0x1c4] ;  /* 0x0001c40001187983 */ /* 0x000ee80000300800 */
[----:B------:R-:W3:Y:S01]  /*b8b10*/  LDL.LU R18, [R1+0x74c] ;  /* 0x00074c0001127983 */ /* 0x000ee20000300800 */
[----:B------:R-:W-:Y:S02]  /*b8b20*/  SHF.R.U32.HI R10, RZ, 0x8, R10 ;  /* 0x00000008ff0a7819 */ /* 0x000fe4000001160a */
[----:B------:R-:W-:-:S02]  /*b8b30*/  SHF.R.U32.HI R9, RZ, 0x8, R9 ;  /* 0x00000008ff097819 */ /* 0x000fc40000011609 */
[----:B------:R-:W-:Y:S02]  /*b8b40*/  LOP3.LUT R10, R10, 0xffff, RZ, 0xc0, !PT ;  /* 0x0000ffff0a0a7812 */ /* 0x000fe400078ec0ff */
[----:B------:R-:W-:Y:S02]  /*b8b50*/  LOP3.LUT R9, R9, 0xffff, RZ, 0xc0, !PT ;  /* 0x0000ffff09097812 */ /* 0x000fe400078ec0ff */
[--C-:B0-----:R-:W-:Y:S02]  /*b8b60*/  PRMT R12, R10, 0x3340, R0.reuse ;  /* 0x000033400a0c7816 */ /* 0x101fe40000000000 */
[----:B------:R-:W-:-:S03]  /*b8b70*/  PRMT R11, R9, 0x3340, R0 ;  /* 0x00003340090b7816 */ /* 0x000fc60000000000 */
[----:B------:R-:W-:Y:S04]  /*b8b80*/  STL [R1+0xc4], R12 ;  /* 0x0000c40c01007387 */ /* 0x000fe80000100800 */
[----:B------:R4:W-:Y:S02]  /*b8b90*/  STL [R1+0xc8], R11 ;  /* 0x0000c80b01007387 */ /* 0x0009e40000100800 */
[----:B----4-:R-:W-:Y:S02]  /*b8ba0*/  LOP3.LUT R11, R16, 0xffff, RZ, 0xc0, !PT ;  /* 0x0000ffff100b7812 */ /* 0x010fe400078ec0ff */
[----:B------:R-:W-:Y:S02]  /*b8bb0*/  LOP3.LUT R10, R17, 0xffff, RZ, 0xc0, !PT ;  /* 0x0000ffff110a7812 */ /* 0x000fe400078ec0ff */
[----:B------:R-:W-:-:S02]  /*b8bc0*/  LOP3.LUT R9, R25, 0xffff, RZ, 0xc0, !PT ;  /* 0x0000ffff19097812 */ /* 0x000fc400078ec0ff */
[--C-:B------:R-:W-:Y:S02]  /*b8bd0*/  PRMT R12, R10, 0x3340, R11.reuse ;  /* 0x000033400a0c7816 */ /* 0x100fe4000000000b */
[----:B------:R-:W-:Y:S02]  /*b8be0*/  PRMT R13, R9, 0x3340, R0 ;  /* 0x00003340090d7816 */ /* 0x000fe40000000000 */
[----:B------:R-:W-:Y:S02]  /*b8bf0*/  SHF.R.U32.HI R10, RZ, 0x8, R10 ;  /* 0x00000008ff0a7819 */ /* 0x000fe4000001160a */
[----:B------:R-:W-:Y:S02]  /*b8c00*/  SHF.R.U32.HI R11, RZ, 0x8, R11 ;  /* 0x00000008ff0b7819 */ /* 0x000fe4000001160b */
[----:B------:R-:W-:Y:S02]  /*b8c10*/  PRMT R16, R12, 0x5410, R13 ;  /* 0x000054100c107816 */ /* 0x000fe4000000000d */
[----:B------:R-:W-:-:S02]  /*b8c20*/  IADD3 R12, P3, R26, R3, RZ ;  /* 0x000000031a0c7210 */ /* 0x000fc40007f7e0ff */
[----:B------:R-:W-:Y:S02]  /*b8c30*/  SHF.R.U32.HI R9, RZ, 0x8, R9 ;  /* 0x00000008ff097819 */ /* 0x000fe40000011609 */
[----:B------:R-:W-:Y:S02]  /*b8c40*/  LOP3.LUT R10, R10, 0xffff, RZ, 0xc0, !PT ;  /* 0x0000ffff0a0a7812 */ /* 0x000fe400078ec0ff */
[----:B------:R-:W-:Y:S01]  /*b8c50*/  LOP3.LUT R11, R11, 0xffff, RZ, 0xc0, !PT ;  /* 0x0000ffff0b0b7812 */ /* 0x000fe200078ec0ff */
[----:B------:R-:W-:Y:S01]  /*b8c60*/  IMAD.X R13, R19, 0x1, R4, P3 ;  /* 0x00000001130d7824 */ /* 0x000fe200018e0604 */
[----:B------:R-:W-:Y:S02]  /*b8c70*/  LOP3.LUT R9, R9, 0xffff, RZ, 0xc0, !PT ;  /* 0x0000ffff09097812 */ /* 0x000fe400078ec0ff */
[----:B------:R-:W-:Y:S01]  /*b8c80*/  PRMT R29, R10, 0x3340, R11 ;  /* 0x000033400a1d7816 */ /* 0x000fe2000000000b */
[----:B------:R-:W-:Y:S04]  /*b8c90*/  STL [R1+0x31dc], R16 ;  /* 0x0031dc1001007387 */ /* 0x000fe80000100800 */
[----:B------:R0:W-:Y:S01]  /*b8ca0*/  STL.64 [R1+0x710], R12 ;  /* 0x0007100c01007387 */ /* 0x0001e20000100a00 */
[----:B------:R-:W-:-:S02]  /*b8cb0*/  PRMT R9, R9, 0x3340, R0 ;  /* 0x0000334009097816 */ /* 0x000fc40000000000 */
[----:B------:R-:W-:Y:S01]  /*b8cc0*/  IADD3 R22, P3, R26, R5, RZ ;  /* 0x000000051a167210 */ /* 0x000fe20007f7e0ff */
[----:B0-----:R-:W4:Y:S04]  /*b8cd0*/  LDL.LU R12, [R1+0xbd4] ;  /* 0x000bd400010c7983 */ /* 0x001f280000300800 */
[----:B------:R-:W-:Y:S04]  /*b8ce0*/  STL [R1+0x3240], R29 ;  /* 0x0032401d01007387 */ /* 0x000fe80000100800 */
[----:B------:R-:W-:Y:S04]  /*b8cf0*/  STL [R1+0x3274], R28 ;  /* 0x0032741c01007387 */ /* 0x000fe80000100800 */
[----:B------:R-:W4:Y:S04]  /*b8d00*/  LDL.LU R17, [R1+0x4c] ;  /* 0x00004c0001117983 */ /* 0x000f280000300800 */
[----:B------:R0:W-:Y:S01]  /*b8d10*/  STL [R1+0xc0], R9 ;  /* 0x0000c00901007387 */ /* 0x0001e20000100800 */
[----:B------:R-:W-:Y:S01]  /*b8d20*/  IMAD.X R23, R19, 0x1, R7, P3 ;  /* 0x0000000113177824 */ /* 0x000fe200018e0607 */
[----:B--2---:R-:W-:-:S02]  /*b8d30*/  LOP3.LUT R13, R27, 0xffff, RZ, 0xc0, !PT ;  /* 0x0000ffff1b0d7812 */ /* 0x004fc400078ec0ff */
[----:B------:R-:W2:Y:S01]  /*b8d40*/  LDL.LU R27, [R1+0x24c] ;  /* 0x00024c00011b7983 */ /* 0x000ea20000300800 */
[----:B---3--:R-:W-:Y:S02]  /*b8d50*/  LOP3.LUT R11, R24, 0xffff, RZ, 0xc0, !PT ;  /* 0x0000ffff180b7812 */ /* 0x008fe400078ec0ff */
[----:B0-----:R-:W-:Y:S02]  /*b8d60*/  LOP3.LUT R9, R18, 0xffff, RZ, 0xc0, !PT ;  /* 0x0000ffff12097812 */ /* 0x001fe400078ec0ff */
[----:B------:R-:W-:Y:S02]  /*b8d70*/  PRMT R14, R11, 0x3340, R0 ;  /* 0x000033400b0e7816 */ /* 0x000fe40000000000 */
[----:B------:R-:W-:Y:S01]  /*b8d80*/  PRMT R10, R13, 0x3340, R9 ;  /* 0x000033400d0a7816 */ /* 0x000fe20000000009 */
[----:B------:R-:W-:-:S03]  /*b8d90*/  IMAD.MOV.U32 R18, RZ, RZ, R15 ;  /* 0x000000ffff127224 */ /* 0x000fc600078e000f */
[----:B------:R-:W-:Y:S02]  /*b8da0*/  PRMT R15, R10, 0x5410, R14 ;  /* 0x000054100a0f7816 */ /* 0x000fe4000000000e */
[----:B------:R-:W-:-:S03]  /*b8db0*/  IADD3 R14, P3, R26, R6, RZ ;  /* 0x000000061a0e7210 */ /* 0x000fc60007f7e0ff */
[----:B------:R0:W-:Y:S04]  /*b8dc0*/  STL [R1+0x31e0], R15 ;  /* 0x0031e00f01007387 */ /* 0x0001e80000100800 */
[----:B------:R-:W3:Y:S04]  /*b8dd0*/  LDL.LU R10, [R1+0xb0] ;  /* 0x0000b000010a7983 */ /* 0x000ee80000300800 */
[----:B------:R-:W3:Y:S04]  /*b8de0*/  LDL.LU R26, [R1+0x248] ;  /* 0x00024800011a7983 */ /* 0x000ee80000300800 */
[----:B------:R-:W-:Y:S04]  /*b8df0*/  STL.64 [R1+0x720], R22 ;  /* 0x0007201601007387 */ /* 0x000fe80000100a00 */
[----:B------:R1:W-:Y:S01]  /*b8e00*/  STL.64 [R1+0x32a0], R6 ;  /* 0x0032a00601007387 */ /* 0x0003e20000100a00 */
[----:B0-----:R-:W-:-:S05]  /*b8e10*/  IMAD.X R15, R19, 0x1, R8, P3 ;  /* 0x00000001130f7824 */ /* 0x001fca00018e0608 */
[----:B------:R-:W-:Y:S01]  /*b8e20*/  STL.64 [R1+0x718], R14 ;  /* 0x0007180e01007387 */ /* 0x000fe20000100a00 */
[----:B-1----:R-:W-:-:S03]  /*b8e30*/  SHF.R.U32.HI R7, RZ, 0x8, R13 ;  /* 0x00000008ff077819 */ /* 0x002fc6000001160d */
[----:B------:R-:W3:Y:S04]  /*b8e40*/  LDL.LU R13, [R1+0x88] ;  /* 0x00008800010d7983 */ /* 0x000ee80000300800 */
[----:B------:R-:W3:Y:S04]  /*b8e50*/  LDL.LU R25, [R1+0x250] ;  /* 0x0002500001197983 */ /* 0x000ee80000300800 */
[----:B------:R-:W3:Y:S01]  /*b8e60*/  LDL.LU R24, [R1+0xbd8] ;  /* 0x000bd80001187983 */ /* 0x000ee20000300800 */
[----:B------:R-:W-:Y:S02]  /*b8e70*/  SHF.R.U32.HI R9, RZ, 0x8, R9 ;  /* 0x00000008ff097819 */ /* 0x000fe40000011609 */
[----:B------:R-:W-:-:S02]  /*b8e80*/  SHF.R.U32.HI R6, RZ, 0x8, R11 ;  /* 0x00000008ff067819 */ /* 0x000fc4000001160b */
[----:B------:R-:W-:Y:S02]  /*b8e90*/  LOP3.LUT R7, R7, 0xffff, RZ, 0xc0, !PT ;  /* 0x0000ffff07077812 */ /* 0x000fe400078ec0ff */
[----:B------:R-:W-:Y:S02]  /*b8ea0*/  LOP3.LUT R9, R9, 0xffff, RZ, 0xc0, !PT ;  /* 0x0000ffff09097812 */ /* 0x000fe400078ec0ff */
[----:B------:R-:W-:Y:S02]  /*b8eb0*/  LOP3.LUT R6, R6, 0xffff, RZ, 0xc0, !PT ;  /* 0x0000ffff06067812 */ /* 0x000fe400078ec0ff */
[----:B------:R-:W-:Y:S02]  /*b8ec0*/  PRMT R7, R7, 0x3340, R9 ;  /* 0x0000334007077816 */ /* 0x000fe40000000009 */
[----:B------:R-:W-:Y:S02]  /*b8ed0*/  PRMT R6, R6, 0x3340, R0 ;  /* 0x0000334006067816 */ /* 0x000fe40000000000 */
[----:B----4-:R-:W-:-:S02]  /*b8ee0*/  SHF.R.S32.HI R11, RZ, 0x1f, R12 ;  /* 0x0000001fff0b7819 */ /* 0x010fc4000001140c */
[----:B--2---:R-:W-:Y:S01]  /*b8ef0*/  PRMT R20, R27, 0x5410, R17 ;  /* 0x000054101b147816 */ /* 0x004fe20000000011 */
[----:B------:R-:W-:Y:S01]  /*b8f00*/  IMAD.MOV.U32 R17, RZ, RZ, R18 ;  /* 0x000000ffff117224 */ /* 0x000fe200078e0012 */
[----:B---3--:R-:W-:Y:S04]  /*b8f10*/  STL [R1+0x3294], R24 ;  /* 0x0032941801007387 */ /* 0x008fe80000100800 */
[----:B------:R-:W2:Y:S04]  /*b8f20*/  LDL.LU R29, [R1+0x238] ;  /* 0x00023800011d7983 */ /* 0x000ea80000300800 */
[----:B------:R-:W3:Y:S04]  /*b8f30*/  LDL.LU R16, [R1+0xa0] ;  /* 0x0000a00001107983 */ /* 0x000ee80000300800 */
[----:B------:R-:W-:Y:S04]  /*b8f40*/  STL [R1+0xe4], R7 ;  /* 0x0000e40701007387 */ /* 0x000fe80000100800 */
[----:B------:R-:W3:Y:S04]  /*b8f50*/  LDL.LU R22, [R1+0x240] ;  /* 0x0002400001167983 */ /* 0x000ee80000300800 */
[----:B------:R-:W-:Y:S04]  /*b8f60*/  STL [R1+0x3248], R20 ;  /* 0x0032481401007387 */ /* 0x000fe80000100800 */
[----:B------:R0:W-:Y:S04]  /*b8f70*/  STL [R1+0x28], R6 ;  /* 0x0000280601007387 */ /* 0x0001e80000100800 */
[----:B------:R1:W-:Y:S01]  /*b8f80*/  STL [R1+0x3298], R17 ;  /* 0x0032981101007387 */ /* 0x0003e20000100800 */
[----:B0-----:R-:W-:-:S03]  /*b8f90*/  IADD3 R6, P3, R12, R0, RZ ;  /* 0x000000000c067210 */ /* 0x001fc60007f7e0ff */
[----:B-1----:R-:W2:Y:S02]  /*b8fa0*/  LDL.LU R17, [R1+0xac] ;  /* 0x0000ac0001117983 */ /* 0x002ea40000300800 */
[----:B------:R-:W-:-:S05]  /*b8fb0*/  IMAD.X R7, R11, 0x1, R2, P3 ;  /* 0x000000010b077824 */ /* 0x000fca00018e0602 */
[----:B------:R0:W-:Y:S04]  /*b8fc0*/  STL.64 [R1+0x738], R6 ;  /* 0x0007380601007387 */ /* 0x0001e80000100a00 */
[----:B------:R-:W4:Y:S04]  /*b8fd0*/  LDL.LU R24, [R1+0xbc] ;  /* 0x0000bc0001187983 */ /* 0x000f280000300800 */
[----:B------:R-:W4:Y:S04]  /*b8fe0*/  LDL.LU R9, [R1+0x234] ;  /* 0x0002340001097983 */ /* 0x000f280000300800 */
[----:B------:R-:W4:Y:S04]  /*b8ff0*/  LDL.LU R18, [R1+0xb8] ;  /* 0x0000b80001127983 */ /* 0x000f280000300800 */
[----:B------:R-:W4:Y:S04]  /*b9000*/  LDL.LU R20, [R1+0x9c] ;  /* 0x00009c0001147983 */ /* 0x000f280000300800 */
[----:B------:R-:W4:Y:S01]  /*b9010*/  LDL.LU R27, [R1+0x22c] ;  /* 0x00022c00011b7983 */ /* 0x000f220000300800 */
[----:B------:R-:W-:-:S03]  /*b9020*/  PRMT R19, R26, 0x5410, R10 ;  /* 0x000054101a137816 */ /* 0x000fc6000000000a */
[----:B------:R-:W4:Y:S04]  /*b9030*/  LDL.LU R23, [R1+0xb4] ;  /* 0x0000b40001177983 */ /* 0x000f280000300800 */
[----:B------:R-:W4:Y:S04]  /*b9040*/  LDL.LU R14, [R1+0x23c] ;  /* 0x00023c00010e7983 */ /* 0x000f280000300800 */
[----:B------:R-:W4:Y:S04]  /*b9050*/  LDL.LU R10, [R1+0xa8] ;  /* 0x0000a800010a7983 */ /* 0x000f280000300800 */
[----:B------:R-:W4:Y:S01]  /*b9060*/  LDL.LU R26, [R1+0x230] ;  /* 0x00023000011a7983 */ /* 0x000f220000300800 */
[----:B0-----:R-:W-:-:S03]  /*b9070*/  PRMT R6, R25, 0x5410, R13 ;  /* 0x0000541019067816 */ /* 0x001fc6000000000d */
[----:B------:R-:W-:Y:S04]  /*b9080*/  STL [R1+0x323c], R19 ;  /* 0x00323c1301007387 */ /* 0x000fe80000100800 */
[----:B------:R0:W-:Y:S04]  /*b9090*/  STL [R1+0x3288], R21 ;  /* 0x0032881501007387 */ /* 0x0001e80000100800 */
[----:B------:R1:W-:Y:S04]  /*b90a0*/  STL [R1+0x88], R6 ;  /* 0x0000880601007387 */ /* 0x0003e80000100800 */
[----:B0-----:R-:W4:Y:S04]  /*b90b0*/  LDL.LU R21, [R1+0x244] ;  /* 0x0002440001157983 */ /* 0x001f280000300800 */
[----:B------:R-:W4:Y:S04]  /*b90c0*/  LDL.LU R15, [R1+0x84] ;  /* 0x00008400010f7983 */ /* 0x000f280000300800 */
[----:B------:R-:W4:Y:S01]  /*b90d0*/  LDL.LU R28, [R1+0x224] ;  /* 0x00022400011c7983 */ /* 0x000f220000300800 */
[----:B-1----:R-:W-:-:S03]  /*b90e0*/  IADD3 R6, P3, R12, R3, RZ ;  /* 0x000000030c067210 */ /* 0x002fc60007f7e0ff */
[----:B------:R-:W4:Y:S04]  /*b90f0*/  LDL.LU R13, [R1+0x6c] ;  /* 0x00006c00010d7983 */ /* 0x000f280000300800 */
[----:B------:R-:W4:Y:S01]  /*b9100*/  LDL.LU R25, [R1+0x228] ;  /* 0x0002280001197983 */ /* 0x000f220000300800 */
[----:B------:R-:W-:-:S05]  /*b9110*/  IMAD.X R7, R11, 0x1, R4, P3 ;  /* 0x000000010b077824 */ /* 0x000fca00018e0604 */
[----:B------:R0:W-:Y:S04]  /*b9120*/  STL.64 [R1+0x748], R6 ;  /* 0x0007480601007387 */ /* 0x0001e80000100a00 */
[----:B0-----:R-:W4:Y:S01]  /*b9130*/  LDL.LU.64 R6, [R1+0x32a0] ;  /* 0x0032a00001067983 */ /* 0x001f220000300a00 */
[----:B---3--:R-:W-:Y:S02]  /*b9140*/  PRMT R19, R22, 0x5410, R16 ;  /* 0x0000541016137816 */ /* 0x008fe40000000010 */
[----:B------:R-:W-:Y:S02]  /*b9150*/  IADD3 R16, P3, R12, R5, RZ ;  /* 0x000000050c107210 */ /* 0x000fe40007f7e0ff */
[----:B--2---:R-:W-:Y:S02]  /*b9160*/  PRMT R17, R29, 0x5410, R17 ;  /* 0x000054101d117816 */ /* 0x004fe40000000011 */
[----:B------:R-:W2:Y:S04]  /*b9170*/  LDL.LU R29, [R1+0xbdc] ;  /* 0x000bdc00011d7983 */ /* 0x000ea80000300800 */
[----:B------:R0:W-:Y:S04]  /*b9180*/  STL [R1+0xdc], R17 ;  /* 0x0000dc1101007387 */ /* 0x0001e80000100800 */
[----:B------:R-:W-:Y:S01]  /*b9190*/  STL [R1+0xac], R19 ;  /* 0x0000ac1301007387 */ /* 0x000fe20000100800 */
[----:B----4-:R-:W-:Y:S01]  /*b91a0*/  PRMT R9, R9, 0x5410, R24 ;  /* 0x0000541009097816 */ /* 0x010fe20000000018 */
[----:B0-----:R-:W-:-:S05]  /*b91b0*/  IMAD.X R17, R11, 0x1, R7, P3 ;  /* 0x000000010b117824 */ /* 0x001fca00018e0607 */
[----:B------:R0:W-:Y:S02]  /*b91c0*/  STL.64 [R1+0x768], R16 ;  /* 0x0007681001007387 */ /* 0x0001e40000100a00 */
[----:B0-----:R-:W-:-:S05]  /*b91d0*/  IADD3 R16, P3, R12, R6, RZ ;  /* 0x000000060c107210 */ /* 0x001fca0007f7e0ff */
[----:B------:R-:W-:-:S05]  /*b91e0*/  IMAD.X R17, R11, 0x1, R8, P3 ;  /* 0x000000010b117824 */ /* 0x000fca00018e0608 */
[----:B------:R0:W-:Y:S04]  /*b91f0*/  STL.64 [R1+0x760], R16 ;  /* 0x0007601001007387 */ /* 0x0001e80000100a00 */
[----:B0-----:R-:W3:Y:S04]  /*b9200*/  LDL.LU R17, [R1+0x3298] ;  /* 0x0032980001117983 */ /* 0x001ee80000300800 */
[----:B------:R-:W4:Y:S04]  /*b9210*/  LDL.LU R19, [R1+0xa4] ;  /* 0x0000a40001137983 */ /* 0x000f280000300800 */
[----:B------:R-:W4:Y:S04]  /*b9220*/  LDL.LU R16, [R1+0x220] ;  /* 0x0002200001107983 */ /* 0x000f280000300800 */
[----:B------:R-:W2:Y:S04]  /*b9230*/  LDL.LU R22, [R1+0x94] ;  /* 0x0000940001167983 */ /* 0x000ea80000300800 */
[----:B------:R-:W2:Y:S04]  /*b9240*/  LDL.LU R12, [R1+0x21c] ;  /* 0x00021c00010c7983 */ /* 0x000ea80000300800 */
[----:B------:R-:W3:Y:S04]  /*b9250*/  LDL.LU R11, [R1+0x48] ;  /* 0x00004800010b7983 */ /* 0x000ee80000300800 */
[----:B------:R-:W4:Y:S01]  /*b9260*/  LDL.LU R24, [R1+0x3294] ;  /* 0x0032940001187983 */ /* 0x000f220000300800 */
[----:B------:R-:W-:-:S03]  /*b9270*/  PRMT R21, R21, 0x5410, R18 ;  /* 0x0000541015157816 */ /* 0x000fc60000000012 */
[----:B------:R0:W-:Y:S04]  /*b9280*/  STL [R1+0xa3c], R9 ;  /* 0x000a3c0901007387 */ /* 0x0001e80000100800 */
[----:B0-----:R-:W3:Y:S04]  /*b9290*/  LDL.LU R9, [R1+0x3290] ;  /* 0x0032900001097983 */ /* 0x001ee80000300800 */
[----:B------:R-:W3:Y:S04]  /*b92a0*/  LDL.LU R18, [R1+0x328c] ;  /* 0x00328c0001127983 */ /* 0x000ee80000300800 */
[----:B------:R0:W-:Y:S01]  /*b92b0*/  STL [R1+0xa0], R21 ;  /* 0x0000a01501007387 */ /* 0x0001e20000100800 */
[----:B------:R-:W-:-:S02]  /*b92c0*/  PRMT R14, R14, 0x5410, R23 ;  /* 0x000054100e0e7816 */ /* 0x000fc40000000017 */
[----:B0-----:R-:W-:-:S05]  /*b92d0*/  PRMT R21, R27, 0x5410, R20 ;  /* 0x000054101b157816 */ /* 0x001fca0000000014 */
[----:B------:R0:W-:Y:S04]  /*b92e0*/  STL [R1+0xb8], R21 ;  /* 0x0000b81501007387 */ /* 0x0001e80000100800 */
[----:B------:R-:W3:Y:S01]  /*b92f0*/  LDL.LU R23, [R1+0x80] ;  /* 0x0000800001177983 */ /* 0x000ee20000300800 */
[----:B------:R-:W-:Y:S02]  /*b9300*/  PRMT R10, R26, 0x5410, R10 ;  /* 0x000054101a0a7816 */ /* 0x000fe4000000000a */
[----:B------:R-:W-:Y:S02]  /*b9310*/  PRMT R15, R28, 0x5410, R15 ;  /* 0x000054101c0f7816 */ /* 0x000fe4000000000f */
[----:B----4-:R-:W-:Y:S02]  /*b9320*/  SHF.R.S32.HI R27, RZ, 0x1f, R24 ;  /* 0x0000001fff1b7819 */ /* 0x010fe40000011418 */
[----:B------:R-:W-:-:S05]  /*b9330*/  IADD3 R20, P3, R24, R0, RZ ;  /* 0x0000000018147210 */ /* 0x000fca0007f7e0ff */
[----:B0-----:R-:W-:-:S05]  /*b9340*/  IMAD.X R21, R27, 0x1, R2, P3 ;  /* 0x000000011b157824 */ /* 0x001fca00018e0602 */
[----:B------:R-:W-:Y:S04]  /*b9350*/  STL.64 [R1+0x758], R20 ;  /* 0x0007581401007387 */ /* 0x000fe80000100a00 */
[----:B------:R0:W-:Y:S04]  /*b9360*/  STL [R1+0x9c], R14 ;  /* 0x00009c0e01007387 */ /* 0x0001e80000100800 */
[----:B------:R-:W4:Y:S04]  /*b9370*/  LDL.LU R26, [R1+0x214] ;  /* 0x00021400011a7983 */ /* 0x000f280000300800 */
[----:B------:R1:W-:Y:S04]  /*b9380*/  STL [R1+0x32c], R10 ;  /* 0x00032c0a01007387 */ /* 0x0003e80000100800 */
[----:B0-----:R-:W4:Y:S01]  /*b9390*/  LDL.LU R14, [R1+0x7c] ;  /* 0x00007c00010e7983 */ /* 0x001f220000300800 */
[----:B------:R-:W-:-:S03]  /*b93a0*/  IADD3 R20, P3, R24, R3, RZ ;  /* 0x0000000318147210 */ /* 0x000fc60007f7e0ff */
[----:B-1----:R-:W4:Y:S02]  /*b93b0*/  LDL.LU R10, [R1+0x204] ;  /* 0x00020400010a7983 */ /* 0x002f240000300800 */
[----:B------:R-:W-:-:S05]  /*b93c0*/  IMAD.X R21, R27, 0x1, R4, P3 ;  /* 0x000000011b157824 */ /* 0x000fca00018e0604 */
[----:B------:R0:W-:Y:S04]  /*b93d0*/  STL.64 [R1+0x770], R20 ;  /* 0x0007701401007387 */ /* 0x0001e80000100a00 */
[----:B0-----:R-:W4:Y:S04]  /*b93e0*/  LDL.LU R21, [R1+0x3288] ;  /* 0x0032880001157983 */ /* 0x001f280000300800 */
[----:B------:R0:W-:Y:S04]  /*b93f0*/  STL [R1+0xa38], R15 ;  /* 0x000a380f01007387 */ /* 0x0001e80000100800 */
[----:B------:R-:W4:Y:S01]  /*b9400*/  LDL.LU R20, [R1+0x90] ;  /* 0x0000900001147983 */ /* 0x000f220000300800 */
[----:B------:R-:W-:-:S02]  /*b9410*/  PRMT R13, R25, 0x5410, R13 ;  /* 0x00005410190d7816 */ /* 0x000fc4000000000d */
[----:B------:R-:W-:Y:S02]  /*b9420*/  PRMT R16, R16, 0x5410, R19 ;  /* 0x0000541010107816 */ /* 0x000fe40000000013 */
[----:B--2---:R-:W-:Y:S02]  /*b9430*/  PRMT R12, R12, 0x5410, R22 ;  /* 0x000054100c0c7816 */ /* 0x004fe40000000016 */
[----:B---3--:R-:W-:Y:S02]  /*b9440*/  PRMT R18, R18, 0x5410, R11 ;  /* 0x0000541012127816 */ /* 0x008fe4000000000b */
[----:B----4-:R-:W-:Y:S01]  /*b9450*/  PRMT R26, R26, 0x5410, R23 ;  /* 0x000054101a1a7816 */ /* 0x010fe20000000017 */
[----:B------:R-:W-:Y:S04]  /*b9460*/  STL.64 [R1+0x3278], R20 ;  /* 0x0032781401007387 */ /* 0x000fe80000100a00 */
[----:B------:R1:W-:Y:S04]  /*b9470*/  STL [R1+0xa34], R13 ;  /* 0x000a340d01007387 */ /* 0x0003e80000100800 */
[----:B0-----:R-:W2:Y:S04]  /*b9480*/  LDL.LU R15, [R1+0x210] ;  /* 0x00021000010f7983 */ /* 0x001ea80000300800 */
[----:B------:R-:W3:Y:S04]  /*b9490*/  LDL.LU R28, [R1+0x78] ;  /* 0x00007800011c7983 */ /* 0x000ee80000300800 */
[----:B------:R-:W3:Y:S04]  /*b94a0*/  LDL.LU R25, [R1+0x1fc] ;  /* 0x0001fc0001197983 */ /* 0x000ee80000300800 */
[----:B-1----:R-:W4:Y:S01]  /*b94b0*/  LDL.LU R13, [R1+0xbe0] ;  /* 0x000be000010d7983 */ /* 0x002f220000300800 */
[----:B------:R-:W-:-:S05]  /*b94c0*/  IADD3 R20, P3, R24, R5, RZ ;  /* 0x0000000518147210 */ /* 0x000fca0007f7e0ff */
[----:B------:R-:W-:-:S05]  /*b94d0*/  IMAD.X R21, R27, 0x1, R7, P3 ;  /* 0x000000011b157824 */ /* 0x000fca00018e0607 */
[----:B------:R0:W-:Y:S02]  /*b94e0*/  STL.64 [R1+0x780], R20 ;  /* 0x0007801401007387 */ /* 0x0001e40000100a00 */
[----:B0-----:R-:W-:Y:S02]  /*b94f0*/  IADD3 R20, P3, R24, R6, RZ ;  /* 0x0000000618147210 */ /* 0x001fe40007f7e0ff */
[----:B------:R-:W4:Y:S03]  /*b9500*/  LDL.LU R24, [R1+0x3284] ;  /* 0x0032840001187983 */ /* 0x000f260000300800 */
[----:B------:R-:W-:Y:S02]  /*b9510*/  IMAD.X R21, R27, 0x1, R8, P3 ;  /* 0x000000011b157824 */ /* 0x000fe400018e0608 */
[----:B------:R-:W4:Y:S04]  /*b9520*/  LDL.LU R27, [R1+0x3280] ;  /* 0x00328000011b7983 */ /* 0x000f280000300800 */
[----:B------:R-:W-:Y:S04]  /*b9530*/  STL.64 [R1+0x7b8], R20 ;  /* 0x0007b81401007387 */ /* 0x000fe80000100a00 */
[----:B------:R0:W-:Y:S04]  /*b9540*/  STL [R1+0x31c], R16 ;  /* 0x00031c1001007387 */ /* 0x0001e80000100800 */
[----:B------:R1:W-:Y:S01]  /*b9550*/  STL [R1+0x6c], R12 ;  /* 0x00006c0c01007387 */ /* 0x0003e20000100800 */
[----:B0-----:R-:W-:-:S02]  /*b9560*/  SHF.R.S32.HI R16, RZ, 0x1f, R29 ;  /* 0x0000001fff107819 */ /* 0x001fc4000001141d */
[----:B------:R-:W-:Y:S01]  /*b9570*/  IADD3 R20, P3, R29, R0, RZ ;  /* 0x000000001d147210 */ /* 0x000fe20007f7e0ff */
[----:B-1----:R-:W4:Y:S04]  /*b9580*/  LDL.LU R12, [R1+0x20c] ;  /* 0x00020c00010c7983 */ /* 0x002f280000300800 */
[----:B------:R-:W4:Y:S04]  /*b9590*/  LDL.LU R11, [R1+0x1f4] ;  /* 0x0001f400010b7983 */ /* 0x000f280000300800 */
[----:B------:R-:W4:Y:S01]  /*b95a0*/  LDL.LU R19, [R1+0x44] ;  /* 0x0000440001137983 */ /* 0x000f220000300800 */
[----:B------:R-:W-:-:S03]  /*b95b0*/  IMAD.X R21, R16, 0x1, R2, P3 ;  /* 0x0000000110157824 */ /* 0x000fc600018e0602 */
[----:B------:R-:W4:Y:S04]  /*b95c0*/  LDL.LU R22, [R1+0x1f0] ;  /* 0x0001f00001167983 */ /* 0x000f280000300800 */
[----:B------:R0:W-:Y:S01]  /*b95d0*/  STL [R1+0x3228], R18 ;  /* 0x0032281201007387 */ /* 0x0001e20000100800 */
[----:B------:R-:W-:-:S03]  /*b95e0*/  PRMT R10, R10, 0x5410, R14 ;  /* 0x000054100a0a7816 */ /* 0x000fc6000000000e */
[----:B0-----:R-:W4:Y:S04]  /*b95f0*/  LDL.LU R18, [R1+0x68] ;  /* 0x0000680001127983 */ /* 0x001f280000300800 */
[----:B------:R-:W-:Y:S04]  /*b9600*/  STL [R1+0x322c], R26 ;  /* 0x00322c1a01007387 */ /* 0x000fe80000100800 */
[----:B------:R0:W-:Y:S04]  /*b9610*/  STL.64 [R1+0x778], R20 ;  /* 0x0007781401007387 */ /* 0x0001e80000100a00 */
[----:B------:R-:W4:Y:S04]  /*b9620*/  LDL.LU R23, [R1+0x64] ;  /* 0x0000640001177983 */ /* 0x000f280000300800 */
[----:B------:R-:W4:Y:S04]  /*b9630*/  LDL.LU R14, [R1+0x1f8] ;  /* 0x0001f800010e7983 */ /* 0x000f280000300800 */
[----:B------:R-:W-:Y:S01]  /*b9640*/  STL [R1+0x308], R10 ;  /* 0x0003080a01007387 */ /* 0x000fe20000100800 */
[----:B0-----:R-:W-:-:S05]  /*b9650*/  IADD3 R20, P3, R29, R3, RZ ;  /* 0x000000031d147210 */ /* 0x001fca0007f7e0ff */
[----:B------:R-:W-:-:S05]  /*b9660*/  IMAD.X R21, R16, 0x1, R4, P3 ;  /* 0x0000000110157824 */ /* 0x000fca00018e0604 */
[----:B------:R0:W-:Y:S04]  /*b9670*/  STL.64 [R1+0x7b0], R20 ;  /* 0x0007b01401007387 */ /* 0x0001e80000100a00 */
[----:B0-----:R-:W2:Y:S04]  /*b9680*/  LDL.LU.64 R20, [R1+0x3278] ;  /* 0x0032780001147983 */ /* 0x001ea80000300a00 */
[----:B------:R-:W4:Y:S04]  /*b9690*/  LDL.LU R26, [R1+0x34] ;  /* 0x00003400011a7983 */ /* 0x000f280000300800 */
[----:B------:R-:W4:Y:S01]  /*b96a0*/  LDL.LU R10, [R1+0x18c] ;  /* 0x00018c00010a7983 */ /* 0x000f220000300800 */
[----:B--2---:R-:W-:-:S05]  /*b96b0*/  PRMT R15, R15, 0x5410, R20 ;  /* 0x000054100f0f7816 */ /* 0x004fca0000000014 */
[----:B------:R0:W-:Y:S04]  /*b96c0*/  STL [R1+0x3230], R15 ;  /* 0x0032300f01007387 */ /* 0x0001e80000100800 */
[----:B0-----:R-:W2:Y:S01]  /*b96d0*/  LDL.LU R15, [R1+0x98] ;  /* 0x00009800010f7983 */ /* 0x001ea20000300800 */
[----:B---3--:R-:W-:-:S05]  /*b96e0*/  PRMT R25, R25, 0x5410, R28 ;  /* 0x0000541019197816 */ /* 0x008fca000000001c */
[----:B------:R-:W-:Y:S04]  /*b96f0*/  STL [R1+0x3234], R25 ;  /* 0x0032341901007387 */ /* 0x000fe80000100800 */
[----:B----4-:R0:W-:Y:S02]  /*b9700*/  STL [R1+0x3258], R24 ;  /* 0x0032581801007387 */ /* 0x0101e40000100800 */
[----:B0-----:R-:W-:-:S05]  /*b9710*/  IADD3 R24, P3, R29, R5, RZ ;  /* 0x000000051d187210 */ /* 0x001fca0007f7e0ff */
[----:B------:R-:W-:-:S05]  /*b9720*/  IMAD.X R25, R16, 0x1, R7, P3 ;  /* 0x0000000110197824 */ /* 0x000fca00018e0607 */
[----:B------:R0:W-:Y:S04]  /*b9730*/  STL.64 [R1+0x7e0], R24 ;  /* 0x0007e01801007387 */ /* 0x0001e80000100a00 */
[----:B------:R-:W3:Y:S04]  /*b9740*/  LDL.LU R20, [R1+0x60] ;  /* 0x0000600001147983 */ /* 0x000ee80000300800 */
[----:B------:R-:W3:Y:S01]  /*b9750*/  LDL.LU R28, [R1+0x19c] ;  /* 0x00019c00011c7983 */ /* 0x000ee20000300800 */
[----:B0-----:R-:W-:Y:S01]  /*b9760*/  IADD3 R24, P3, R29, R6, RZ ;  /* 0x000000061d187210 */ /* 0x001fe20007f7e0ff */
[----:B------:R-:W-:-:S02]  /*b9770*/  IMAD.MOV.U32 R25, RZ, RZ, R16 ;  /* 0x000000ffff197224 */ /* 0x000fc400078e0010 */
[----:B------:R-:W4:Y:S04]  /*b9780*/  LDL.LU R29, [R1+0x40] ;  /* 0x00004000011d7983 */ /* 0x000f280000300800 */
[----:B------:R-:W4:Y:S01]  /*b9790*/  LDL.LU R16, [R1+0x154] ;  /* 0x0001540001107983 */ /* 0x000f220000300800 */
[----:B------:R-:W-:Y:S01]  /*b97a0*/  IMAD.X R25, R25, 0x1, R8, P3 ;  /* 0x0000000119197824 */ /* 0x000fe200018e0608 */
[----:B--2---:R-:W-:Y:S02]  /*b97b0*/  PRMT R12, R12, 0x5410, R15 ;  /* 0x000054100c0c7816 */ /* 0x004fe4000000000f */
[----:B------:R-:W-:-:S03]  /*b97c0*/  PRMT R15, R11, 0x5410, R18 ;  /* 0x000054100b0f7816 */ /* 0x000fc60000000012 */
[----:B------:R0:W-:Y:S04]  /*b97d0*/  STL [R1+0x3238], R12 ;  /* 0x0032380c01007387 */ /* 0x0001e80000100800 */
[----:B------:R-:W-:Y:S04]  /*b97e0*/  STL.64 [R1+0x7d0], R24 ;  /* 0x0007d01801007387 */ /* 0x000fe80000100a00 */
[----:B------:R-:W2:Y:S04]  /*b97f0*/  LDL.LU R11, [R1+0xbe4] ;  /* 0x000be400010b7983 */ /* 0x000ea80000300800 */
[----:B------:R-:W-:Y:S01]  /*b9800*/  STL [R1+0x68], R15 ;  /* 0x0000680f01007387 */ /* 0x000fe20000100800 */
[----:B0-----:R-:W-:-:S05]  /*b9810*/  PRMT R12, R22, 0x5410, R19 ;  /* 0x00005410160c7816 */ /* 0x001fca0000000013 */
[----:B------:R0:W-:Y:S04]  /*b9820*/  STL [R1+0x78], R12 ;  /* 0x0000780c01007387 */ /* 0x0001e80000100800 */
[----:B0-----:R-:W3:Y:S01]  /*b9830*/  LDL.LU R12, [R1+0x190] ;  /* 0x00019000010c7983 */ /* 0x001ee20000300800 */
[----:B------:R-:W-:Y:S02]  /*b9840*/  SHF.R.S32.HI R18, RZ, 0x1f, R13 ;  /* 0x0000001fff127819 */ /* 0x000fe4000001140d */
[----:B------:R-:W-:-:S05]  /*b9850*/  IADD3 R24, P3, R13, R0, RZ ;  /* 0x000000000d187210 */ /* 0x000fca0007f7e0ff */
[----:B------:R-:W-:Y:S01]  /*b9860*/  IMAD.X R25, R18, 0x1, R2, P3 ;  /* 0x0000000112197824 */ /* 0x000fe200018e0602 */
[----:B------:R-:W-:Y:S01]  /*b9870*/  PRMT R10, R10, 0x5410, R26 ;  /* 0x000054100a0a7816 */ /* 0x000fe2000000001a */
[----:B---3--:R0:W-:Y:S04]  /*b9880*/  STL [R1+0x3270], R12 ;  /* 0x0032700c01007387 */ /* 0x0081e80000100800 */
[----:B------:R-:W3:Y:S04]  /*b9890*/  LDL.LU R19, [R1+0x5c] ;  /* 0x00005c0001137983 */ /* 0x000ee80000300800 */
[----:B------:R1:W-:Y:S04]  /*b98a0*/  STL.64 [R1+0x7c8], R24 ;  /* 0x0007c81801007387 */ /* 0x0003e80000100a00 */
[----:B------:R-:W3:Y:S01]  /*b98b0*/  LDL.LU R22, [R1+0x15c] ;  /* 0x00015c0001167983 */ /* 0x000ee20000300800 */
[----:B0-----:R-:W-:-:S03]  /*b98c0*/  PRMT R12, R14, 0x5410, R23 ;  /* 0x000054100e0c7816 */ /* 0x001fc60000000017 */
[----:B------:R-:W2:Y:S04]  /*b98d0*/  LDL.LU R23, [R1+0x3c] ;  /* 0x00003c0001177983 */ /* 0x000ea80000300800 */
[----:B------:R-:W2:Y:S01]  /*b98e0*/  LDL.LU R14, [R1+0x14c] ;  /* 0x00014c00010e7983 */ /* 0x000ea20000300800 */
[----:B-1----:R-:W-:-:S03]  /*b98f0*/  IADD3 R24, P3, R13, R3, RZ ;  /* 0x000000030d187210 */ /* 0x002fc60007f7e0ff */
[----:B------:R-:W-:Y:S02]  /*b9900*/  STL [R1+0x64], R12 ;  /* 0x0000640c01007387 */ /* 0x000fe40000100800 */
[----:B------:R-:W-:Y:S02]  /*b9910*/  IMAD.X R25, R18, 0x1, R4, P3 ;  /* 0x0000000112197824 */ /* 0x000fe400018e0604 */
[----:B------:R-:W-:Y:S04]  /*b9920*/  STL [R1+0x94], R10 ;  /* 0x0000940a01007387 */ /* 0x000fe80000100800 */
[----:B------:R0:W-:Y:S04]  /*b9930*/  STL.64 [R1+0x7f8], R24 ;  /* 0x0007f81801007387 */ /* 0x0001e80000100a00 */
[----:B0-----:R-:W4:Y:S04]  /*b9940*/  LDL.LU R24, [R1+0x138] ;  /* 0x0001380001187983 */ /* 0x001f280000300800 */
[----:B------:R-:W4:Y:S01]  /*b9950*/  LDL.LU R25, [R1+0x2c] ;  /* 0x00002c0001197983 */ /* 0x000f220000300800 */
[----:B------:R-:W-:-:S03]  /*b9960*/  PRMT R12, R28, 0x5410, R20 ;  /* 0x000054101c0c7816 */ /* 0x000fc60000000014 */
[----:B----4-:R0:W-:Y:S04]  /*b9970*/  STL.64 [R1+0x3260], R24 ;  /* 0x0032601801007387 */ /* 0x0101e80000100a00 */
[----:B0-----:R-:W4:Y:S04]  /*b9980*/  LDL.LU R24, [R1+0x58] ;  /* 0x0000580001187983 */ /* 0x001f280000300800 */
[----:B------:R-:W4:Y:S01]  /*b9990*/  LDL.LU R25, [R1+0x13c] ;  /* 0x00013c0001197983 */ /* 0x000f220000300800 */
[----:B------:R-:W-:Y:S02]  /*b99a0*/  IADD3 R28, P3, R13, R5, RZ ;  /* 0x000000050d1c7210 */ /* 0x000fe40007f7e0ff */
[----:B------:R-:W-:-:S03]  /*b99b0*/  PRMT R16, R16, 0x5410, R29 ;  /* 0x0000541010107816 */ /* 0x000fc6000000001d */
[----:B------:R-:W-:Y:S01]  /*b99c0*/  IMAD.X R29, R18, 0x1, R7, P3 ;  /* 0x00000001121d7824 */ /* 0x000fe200018e0607 */
[----:B----4-:R0:W-:Y:S04]  /*b99d0*/  STL.64 [R1+0x3268], R24 ;  /* 0x0032681801007387 */ /* 0x0101e80000100a00 */
[----:B0-----:R-:W4:Y:S04]  /*b99e0*/  LDL.LU R25, [R1+0x8c] ;  /* 0x00008c0001197983 */ /* 0x001f280000300800 */
[----:B------:R-:W4:Y:S04]  /*b99f0*/  LDL.LU R10, [R1+0x128] ;  /* 0x00012800010a7983 */ /* 0x000f280000300800 */
[----:B------:R0:W-:Y:S04]  /*b9a00*/  STL [R1+0x98], R12 ;  /* 0x0000980c01007387 */ /* 0x0001e80000100800 */
[----:B------:R-:W4:Y:S04]  /*b9a10*/  LDL.LU R15, [R1+0x54] ;  /* 0x00005400010f7983 */ /* 0x000f280000300800 */
[----:B------:R-:W4:Y:S04]  /*b9a20*/  LDL.LU R26, [R1+0x24] ;  /* 0x00002400011a7983 */ /* 0x000f280000300800 */
[----:B------:R1:W-:Y:S01]  /*b9a30*/  STL [R1+0x31e4], R16 ;  /* 0x0031e41001007387 */ /* 0x0003e20000100800 */
[----:B0-----:R-:W-:-:S03]  /*b9a40*/  IADD3 R12, P3, R13, R6, RZ ;  /* 0x000000060d0c7210 */ /* 0x001fc60007f7e0ff */
[----:B-1----:R-:W4:Y:S04]  /*b9a50*/  LDL.LU R16, [R1+0x30] ;  /* 0x0000300001107983 */ /* 0x002f280000300800 */
[----:B------:R0:W-:Y:S01]  /*b9a60*/  STL.64 [R1+0x7f0], R28 ;  /* 0x0007f01c01007387 */ /* 0x0001e20000100a00 */
[----:B------:R-:W-:-:S03]  /*b9a70*/  IMAD.X R13, R18, 0x1, R8, P3 ;  /* 0x00000001120d7824 */ /* 0x000fc600018e0608 */
[----:B0-----:R-:W4:Y:S04]  /*b9a80*/  LDL.LU R28, [R1+0x3274] ;  /* 0x00327400011c7983 */ /* 0x001f280000300800 */
[----:B------:R-:W4:Y:S04]  /*b9a90*/  LDL.LU R29, [R1+0x20] ;  /* 0x00002000011d7983 */ /* 0x000f280000300800 */
[----:B------:R-:W4:Y:S04]  /*b9aa0*/  LDL.LU R20, [R1+0xbec] ;  /* 0x000bec0001147983 */ /* 0x000f280000300800 */
[----:B------:R0:W-:Y:S04]  /*b9ab0*/  STL.64 [R1+0x800], R12 ;  /* 0x0008000c01007387 */ /* 0x0001e80000100a00 */
[----:B0-----:R-:W4:Y:S01]  /*b9ac0*/  LDL.LU R12, [R1+0x3270] ;  /* 0x00327000010c7983 */ /* 0x001f220000300800 */
[----:B---3--:R-:W-:-:S03]  /*b9ad0*/  PRMT R22, R22, 0x5410, R19 ;  /* 0x0000541016167816 */ /* 0x008fc60000000013 */
[----:B------:R-:W3:Y:S04]  /*b9ae0*/  LDL.LU R18, [R1+0x38] ;  /* 0x0000380001127983 */ /* 0x000ee80000300800 */
[----:B------:R-:W3:Y:S01]  /*b9af0*/  LDL.LU R13, [R1+0x118] ;  /* 0x00011800010d7983 */ /* 0x000ee20000300800 */
[----:B--2---:R-:W-:-:S03]  /*b9b00*/  IADD3 R24, P3, R11, R0, RZ ;  /* 0x000000000b187210 */ /* 0x004fc60007f7e0ff */
[----:B------:R0:W-:Y:S01]  /*b9b10*/  STL [R1+0x31e8], R22 ;  /* 0x0031e81601007387 */ /* 0x0001e20000100800 */
[----:B------:R-:W-:Y:S02]  /*b9b20*/  PRMT R14, R14, 0x5410, R23 ;  /* 0x000054100e0e7816 */ /* 0x000fe40000000017 */
[----:B----4-:R-:W-:-:S05]  /*b9b30*/  PRMT R12, R12, 0x5410, R25 ;  /* 0x000054100c0c7816 */ /* 0x010fca0000000019 */
[----:B------:R1:W-:Y:S04]  /*b9b40*/  STL [R1+0x25c], R12 ;  /* 0x00025c0c01007387 */ /* 0x0003e80000100800 */
[----:B0-----:R-:W2:Y:S04]  /*b9b50*/  LDL.LU R22, [R1+0x140] ;  /* 0x0001400001167983 */ /* 0x001ea80000300800 */
[----:B------:R-:W4:Y:S04]  /*b9b60*/  LDL.LU R19, [R1+0x70] ;  /* 0x0000700001137983 */ /* 0x000f280000300800 */
[----:B------:R-:W3:Y:S01]  /*b9b70*/  LDL.LU R23, [R1+0x50] ;  /* 0x0000500001177983 */ /* 0x000ee20000300800 */
[----:B-1----:R-:W-:-:S03]  /*b9b80*/  SHF.R.S32.HI R12, RZ, 0x1f, R11 ;  /* 0x0000001fff0c7819 */ /* 0x002fc6000001140b */
[----:B------:R0:W-:Y:S02]  /*b9b90*/  STL [R1+0x31ec], R14 ;  /* 0x0031ec0e01007387 */ /* 0x0001e40000100800 */
[----:B------:R-:W-:Y:S02]  /*b9ba0*/  IMAD.X R25, R12, 0x1, R2, P3 ;  /* 0x000000010c197824 */ /* 0x000fe400018e0602 */
[----:B0-----:R-:W2:Y:S04]  /*b9bb0*/  LDL.LU R14, [R1+0x74] ;  /* 0x00007400010e7983 */ /* 0x001ea80000300800 */
[----:B------:R0:W-:Y:S04]  /*b9bc0*/  STL.64 [R1+0x7e8], R24 ;  /* 0x0007e81801007387 */ /* 0x0001e80000100a00 */
[----:B0-----:R-:W4:Y:S01]  /*b9bd0*/  LDL.LU.64 R24, [R1+0x3268] ;  /* 0x0032680001187983 */ /* 0x001f220000300a00 */
[----:B--2---:R-:W-:-:S02]  /*b9be0*/  PRMT R22, R22, 0x5410, R14 ;  /* 0x0000541016167816 */ /* 0x004fc4000000000e */
[----:B----4-:R-:W-:Y:S02]  /*b9bf0*/  PRMT R14, R25, 0x5410, R24 ;  /* 0x00005410190e7816 */ /* 0x010fe40000000018 */
[----:B------:R-:W-:Y:S01]  /*b9c00*/  IADD3 R24, P3, R11, R3, RZ ;  /* 0x000000030b187210 */ /* 0x000fe20007f7e0ff */
[----:B------:R-:W-:Y:S04]  /*b9c10*/  STL [R1+0x24c], R22 ;  /* 0x00024c1601007387 */ /* 0x000fe80000100800 */
[----:B------:R-:W-:Y:S01]  /*b9c20*/  IMAD.X R25, R12, 0x1, R4, P3 ;  /* 0x000000010c197824 */ /* 0x000fe200018e0604 */
[----:B------:R-:W-:Y:S04]  /*b9c30*/  STL [R1+0x22c], R14 ;  /* 0x00022c0e01007387 */ /* 0x000fe80000100800 */
[----:B------:R0:W-:Y:S04]  /*b9c40*/  STL.64 [R1+0x818], R24 ;  /* 0x0008181801007387 */ /* 0x0001e80000100a00 */
[----:B0-----:R-:W2:Y:S02]  /*b9c50*/  LDL.LU.64 R24, [R1+0x3260] ;  /* 0x0032600001187983 */ /* 0x001ea40000300a00 */
[----:B--2---:R-:W-:-:S02]  /*b9c60*/  PRMT R14, R24, 0x5410, R16 ;  /* 0x00005410180e7816 */ /* 0x004fc40000000010 */
[----:B------:R-:W-:Y:S02]  /*b9c70*/  PRMT R10, R10, 0x5410, R25 ;  /* 0x000054100a0a7816 */ /* 0x000fe40000000019 */
[C---:B------:R-:W-:Y:S01]  /*b9c80*/  IADD3 R24, P3, R11.reuse, R5, RZ ;  /* 0x000000050b187210 */ /* 0x040fe20007f7e0ff */
[----:B------:R-:W-:Y:S04]  /*b9c90*/  STL [R1+0x23c], R14 ;  /* 0x00023c0e01007387 */ /* 0x000fe80000100800 */
[----:B------:R0:W-:Y:S01]  /*b9ca0*/  STL [R1+0x238], R10 ;  /* 0x0002380a01007387 */ /* 0x0001e20000100800 */
[----:B------:R-:W-:Y:S01]  /*b9cb0*/  IMAD.X R25, R12, 0x1, R7, P3 ;  /* 0x000000010c197824 */ /* 0x000fe200018e0607 */
[----:B0-----:R-:W-:-:S04]  /*b9cc0*/  IADD3 R10, P3, R11, R6, RZ ;  /* 0x000000060b0a7210 */ /* 0x001fc80007f7e0ff */
[----:B------:R0:W-:Y:S01]  /*b9cd0*/  STL.64 [R1+0x7a8], R24 ;  /* 0x0007a81801007387 */ /* 0x0001e20000100a00 */
[----:B------:R-:W-:-:S03]  /*b9ce0*/  IMAD.X R11, R12, 0x1, R8, P3 ;  /* 0x000000010c0b7824 */ /* 0x000fc600018e0608 */
[----:B0-----:R-:W2:Y:S04]  /*b9cf0*/  LDL.LU R24, [R1+0x3258] ;  /* 0x0032580001187983 */ /* 0x001ea80000300800 */
[----:B------:R0:W-:Y:S04]  /*b9d00*/  STL.64 [R1+0x620], R10 ;  /* 0x0006200a01007387 */ /* 0x0001e80000100a00 */
[----:B0-----:R-:W4:Y:S01]  /*b9d10*/  LDL.LU.64 R10, [R1+0x3250] ;  /* 0x00325000010a7983 */ /* 0x001f220000300a00 */
[----:B------:R-:W-:Y:S02]  /*b9d20*/  IADD3 R14, P3, R17, R0, RZ ;  /* 0x00000000110e7210 */ /* 0x000fe40007f7e0ff */
[----:B------:R-:W-:-:S05]  /*b9d30*/  PRMT R27, R27, 0x5410, R15 ;  /* 0x000054101b1b7816 */ /* 0x000fca000000000f */
[----:B------:R-:W-:Y:S01]  /*b9d40*/  STL [R1+0x31f0], R27 ;  /* 0x0031f01b01007387 */ /* 0x000fe20000100800 */
[----:B------:R-:W-:Y:S02]  /*b9d50*/  PRMT R9, R9, 0x5410, R19 ;  /* 0x0000541009097816 */ /* 0x000fe40000000013 */
[----:B--2---:R-:W-:Y:S02]  /*b9d60*/  PRMT R24, R24, 0x5410, R26 ;  /* 0x0000541018187816 */ /* 0x004fe4000000001a */
[----:B----4-:R-:W-:Y:S02]  /*b9d70*/  PRMT R11, R11, 0x5410, R29 ;  /* 0x000054100b0b7816 */ /* 0x010fe4000000001d */
[----:B------:R-:W-:Y:S01]  /*b9d80*/  SHF.R.S32.HI R29, RZ, 0x1f, R17 ;  /* 0x0000001fff1d7819 */ /* 0x000fe20000011411 */
[----:B------:R-:W-:Y:S04]  /*b9d90*/  STL [R1+0x31f4], R24 ;  /* 0x0031f41801007387 */ /* 0x000fe80000100800 */
[----:B------:R-:W-:Y:S01]  /*b9da0*/  IMAD.X R15, R29, 0x1, R2, P3 ;  /* 0x000000011d0f7824 */ /* 0x000fe200018e0602 */
[----:B------:R3:W-:Y:S04]  /*b9db0*/  STL [R1+0x31f8], R11 ;  /* 0x0031f80b01007387 */ /* 0x0007e80000100800 */
[----:B------:R0:W-:Y:S01]  /*b9dc0*/  STL.64 [R1+0x598], R14 ;  /* 0x0005980e01007387 */ /* 0x0001e20000100a00 */
[----:B---3--:R-:W-:-:S02]  /*b9dd0*/  PRMT R11, R13, 0x5410, R18 ;  /* 0x000054100d0b7816 */ /* 0x008fc40000000012 */
[----:B------:R-:W-:Y:S02]  /*b9de0*/  SHF.R.S32.HI R13, RZ, 0x1f, R20 ;  /* 0x0000001fff0d7819 */ /* 0x000fe40000011414 */
[----:B0-----:R-:W-:Y:S01]  /*b9df0*/  IADD3 R14, P3, R20, R0, RZ ;  /* 0x00000000140e7210 */ /* 0x001fe20007f7e0ff */
[----:B------:R-:W-:Y:S01]  /*b9e00*/  STL [R1+0x21c], R11 ;  /* 0x00021c0b01007387 */ /* 0x000fe20000100800 */
[----:B------:R-:W-:-:S03]  /*b9e10*/  PRMT R10, R10, 0x5410, R23 ;  /* 0x000054100a0a7816 */ /* 0x000fc60000000017 */
[----:B------:R-:W-:Y:S01]  /*b9e20*/  IMAD.X R15, R13, 0x1, R2, P3 ;  /* 0x000000010d0f7824 */ /* 0x000fe200018e0602 */
[----:B------:R-:W-:Y:S04]  /*b9e30*/  STL [R1+0x31fc], R0 ;  /* 0x0031fc0001007387 */ /* 0x000fe80000100800 */
[----:B------:R-:W-:Y:S04]  /*b9e40*/  STL [R1+0x3200], R2 ;  /* 0x0032000201007387 */ /* 0x000fe80000100800 */
[----:B------:R-:W-:Y:S04]  /*b9e50*/  STL.64 [R1+0x4e0], R14 ;  /* 0x0004e00e01007387 */ /* 0x000fe80000100a00 */
[----:B------:R-:W-:Y:S04]  /*b9e60*/  STL [R1+0x3204], R9 ;  /* 0x0032040901007387 */ /* 0x000fe80000100800 */
[----:B------:R0:W-:Y:S02]  /*b9e70*/  STL [R1+0x3208], R10 ;  /* 0x0032080a01007387 */ /* 0x0001e40000100800 */
[----:B0-----:R-:W-:-:S05]  /*b9e80*/  IMAD.MOV.U32 R10, RZ, RZ, R17 ;  /* 0x000000ffff0a7224 */ /* 0x001fca00078e0011 */
[----:B------:R-:W-:-:S05]  /*b9e90*/  IADD3 R14, P3, R10, R3, RZ ;  /* 0x000000030a0e7210 */ /* 0x000fca0007f7e0ff */
[----:B------:R-:W-:-:S05]  /*b9ea0*/  IMAD.X R15, R29, 0x1, R4, P3 ;  /* 0x000000011d0f7824 */ /* 0x000fca00018e0604 */
[----:B------:R0:W-:Y:S04]  /*b9eb0*/  STL.64 [R1+0x4a0], R14 ;  /* 0x0004a00e01007387 */ /* 0x0001e80000100a00 */
[----:B------:R-:W-:Y:S04]  /*b9ec0*/  STL [R1+0x314c], R3 ;  /* 0x00314c0301007387 */ /* 0x000fe80000100800 */
[----:B------:R-:W2:Y:S04]  /*b9ed0*/  LDL.LU R9, [R1+0xd8] ;  /* 0x0000d80001097983 */ /* 0x000ea80000300800 */
[----:B------:R-:W3:Y:S01]  /*b9ee0*/  LDL.LU R2, [R1+0xd4] ;  /* 0x0000d40001027983 */ /* 0x000ee20000300800 */
[----:B0-----:R-:W-:-:S05]  /*b9ef0*/  IADD3 R14, P3, R20, R3, RZ ;  /* 0x00000003140e7210 */ /* 0x001fca0007f7e0ff */
[----:B------:R-:W-:Y:S01]  /*b9f00*/  IMAD.X R15, R13, 0x1, R4, P3 ;  /* 0x000000010d0f7824 */ /* 0x000fe200018e0604 */
[----:B------:R-:W-:-:S05]  /*b9f10*/  IADD3 R18, P3, R10, R5, RZ ;  /* 0x000000050a127210 */ /* 0x000fca0007f7e0ff */
[----:B------:R-:W-:Y:S01]  /*b9f20*/  IMAD.X R19, R29, 0x1, R7, P3 ;  /* 0x000000011d137824 */ /* 0x000fe200018e0607 */
[----:B---3--:R0:W-:Y:S04]  /*b9f30*/  STL [R1+0x324c], R2 ;  /* 0x00324c0201007387 */ /* 0x0081e80000100800 */
[----:B------:R1:W-:Y:S04]  /*b9f40*/  STL.64 [R1+0x3d8], R14 ;  /* 0x0003d80e01007387 */ /* 0x0003e80000100a00 */
[----:B------:R-:W3:Y:S04]  /*b9f50*/  LDL.LU R0, [R1+0xf8] ;  /* 0x0000f80001007983 */ /* 0x000ee80000300800 */
[----:B------:R-:W4:Y:S04]  /*b9f60*/  LDL.LU R11, [R1+0xd0] ;  /* 0x0000d000010b7983 */ /* 0x000f280000300800 */
[----:B------:R-:W3:Y:S04]  /*b9f70*/  LDL.LU R24, [R1+0xcc] ;  /* 0x0000cc0001187983 */ /* 0x000ee80000300800 */
[----:B------:R-:W3:Y:S01]  /*b9f80*/  LDL.LU R27, [R1+0xf4] ;  /* 0x0000f400011b7983 */ /* 0x000ee20000300800 */
[----:B0-----:R-:W-:-:S03]  /*b9f90*/  IADD3 R2, P3, R20, R5, RZ ;  /* 0x0000000514027210 */ /* 0x001fc60007f7e0ff */
[----:B-1----:R-:W4:Y:S04]  /*b9fa0*/  LDL.LU R14, [R1+0xc4] ;  /* 0x0000c400010e7983 */ /* 0x002f280000300800 */
[----:B------:R-:W4:Y:S04]  /*b9fb0*/  LDL.LU R22, [R1+0xec] ;  /* 0x0000ec0001167983 */ /* 0x000f280000300800 */
[----:B------:R-:W4:Y:S04]  /*b9fc0*/  LDL.LU R16, [R1+0xc8] ;  /* 0x0000c80001107983 */ /* 0x000f280000300800 */
[----:B------:R-:W4:Y:S04]  /*b9fd0*/  LDL.LU R12, [R1+0xf0] ;  /* 0x0000f000010c7983 */ /* 0x000f280000300800 */
[----:B------:R-:W4:Y:S04]  /*b9fe0*/  LDL.LU R25, [R1+0xc0] ;  /* 0x0000c00001197983 */ /* 0x000f280000300800 */
[----:B------:R0:W-:Y:S04]  /*b9ff0*/  STL [R1+0x312c], R4 ;  /* 0x00312c0401007387 */ /* 0x0001e80000100800 */
[----:B------:R-:W4:Y:S04]  /*ba000*/  LDL.LU R15, [R1+0x12c] ;  /* 0x00012c00010f7983 */ /* 0x000f280000300800 */
[----:B------:R-:W4:Y:S04]  /*ba010*/  LDL.LU R26, [R1+0x28] ;  /* 0x00002800011a7983 */ /* 0x000f280000300800 */
[----:B------:R1:W-:Y:S01]  /*ba020*/  STL.64 [R1+0x348], R18 ;  /* 0x0003481201007387 */ /* 0x0003e20000100a00 */
[----:B------:R-:W-:Y:S01]  /*ba030*/  IMAD.X R3, R13, 0x1, R7, P3 ;  /* 0x000000010d037824 */ /* 0x000fe200018e0607 */
[----:B0-----:R-:W-:-:S02]  /*ba040*/  IADD3 R4, P3, R20, R6, RZ ;  /* 0x0000000614047210 */ /* 0x001fc40007f7e0ff */
[----:B-1----:R-:W4:Y:S04]  /*ba050*/  LDL.LU R18, [R1+0xe4] ;  /* 0x0000e40001127983 */ /* 0x002f280000300800 */
[----:B------:R-:W4:Y:S04]  /*ba060*/  LDL.LU R19, [R1+0x320] ;  /* 0x0003200001137983 */ /* 0x000f280000300800 */
[----:B------:R-:W4:Y:S04]  /*ba070*/  LDL.LU R23, [R1+0x130] ;  /* 0x0001300001177983 */ /* 0x000f280000300800 */
[----:B------:R0:W-:Y:S04]  /*ba080*/  STL [R1+0x3138], R5 ;  /* 0x0031380501007387 */ /* 0x0001e80000100800 */
[----:B------:R1:W-:Y:S01]  /*ba090*/  STL.64 [R1+0x340], R2 ;  /* 0x0003400201007387 */ /* 0x0003e20000100a00 */
[----:B0-----:R-:W-:-:S03]  /*ba0a0*/  IMAD.X R5, R13, 0x1, R8, P3 ;  /* 0x000000010d057824 */ /* 0x001fc600018e0608 */
[----:B-1----:R-:W4:Y:S04]  /*ba0b0*/  LDL.LU R2, [R1+0x324c] ;  /* 0x00324c0001027983 */ /* 0x002f280000300800 */
[----:B------:R-:W4:Y:S04]  /*ba0c0*/  LDL.LU R17, [R1+0xe0] ;  /* 0x0000e00001117983 */ /* 0x000f280000300800 */
[----:B------:R-:W-:Y:S04]  /*ba0d0*/  STL [R1+0x313c], R7 ;  /* 0x00313c0701007387 */ /* 0x000fe80000100800 */
[----:B------:R-:W4:Y:S04]  /*ba0e0*/  LDL.LU R20, [R1+0x3248] ;  /* 0x0032480001147983 */ /* 0x000f280000300800 */
[----:B------:R-:W4:Y:S04]  /*ba0f0*/  LDL.LU R13, [R1+0x3244] ;  /* 0x00324400010d7983 */ /* 0x000f280000300800 */
[----:B------:R0:W-:Y:S04]  /*ba100*/  STL.64 [R1+0x338], R4 ;  /* 0x0003380401007387 */ /* 0x0001e80000100a00 */
[----:B------:R3:W-:Y:S01]  /*ba110*/  STL [R1+0x3140], R6 ;  /* 0x0031400601007387 */ /* 0x0007e20000100800 */
[----:B0-----:R-:W-:-:S05]  /*ba120*/  IADD3 R4, P3, R10, R6, RZ ;  /* 0x000000060a047210 */ /* 0x001fca0007f7e0ff */
[----:B------:R-:W-:Y:S02]  /*ba130*/  IMAD.X R5, R29, 0x1, R8, P3 ;  /* 0x000000011d057824 */ /* 0x000fe400018e0608 */
[----:B------:R-:W4:Y:S01]  /*ba140*/  LDL.LU R29, [R1+0x3240] ;  /* 0x00324000011d7983 */ /* 0x000f220000300800 */
[----:B--2---:R-:W-:-:S03]  /*ba150*/  PRMT R28, R28, 0x5410, R9 ;  /* 0x000054101c1c7816 */ /* 0x004fc60000000009 */
[----:B------:R-:W-:Y:S04]  /*ba160*/  STL [R1+0x3144], R8 ;  /* 0x0031440801007387 */ /* 0x000fe80000100800 */
[----:B------:R-:W-:Y:S04]  /*ba170*/  STL [R1+0x320c], R28 ;  /* 0x00320c1c01007387 */ /* 0x000fe80000100800 */
[----:B------:R0:W-:Y:S01]  /*ba180*/  STL.64 [R1+0x330], R4 ;  /* 0x0003300401007387 */ /* 0x0001e20000100a00 */
[----:B---3--:R-:W-:Y:S02]  /*ba190*/  PRMT R6, R27, 0x5410, R24 ;  /* 0x000054101b067816 */ /* 0x008fe40000000018 */
[----:B----4-:R-:W-:-:S02]  /*ba1a0*/  PRMT R7, R22, 0x5410, R14 ;  /* 0x0000541016077816 */ /* 0x010fc4000000000e */
[----:B0-----:R-:W-:Y:S02]  /*ba1b0*/  PRMT R4, R12, 0x5410, R16 ;  /* 0x000054100c047816 */ /* 0x001fe40000000010 */
[----:B------:R-:W-:Y:S02]  /*ba1c0*/  PRMT R8, R0, 0x5410, R2 ;  /* 0x0000541000087816 */ /* 0x000fe40000000002 */
[----:B------:R-:W-:-:S03]  /*ba1d0*/  PRMT R13, R13, 0x5410, R11 ;  /* 0x000054100d0d7816 */ /* 0x000fc6000000000b */
[----:B------:R-:W-:Y:S04]  /*ba1e0*/  STL [R1+0x3210], R8 ;  /* 0x0032100801007387 */ /* 0x000fe80000100800 */
[----:B------:R-:W-:Y:S04]  /*ba1f0*/  STL [R1+0x3214], R13 ;  /* 0x0032140d01007387 */ /* 0x000fe80000100800 */
[----:B------:R-:W-:Y:S04]  /*ba200*/  STL [R1+0x321c], R6 ;  /* 0x00321c0601007387 */ /* 0x000fe80000100800 */
[----:B------:R-:W2:Y:S04]  /*ba210*/  LDL.LU R22, [R1+0x254] ;  /* 0x0002540001167983 */ /* 0x000ea80000300800 */
[----:B------:R0:W-:Y:S04]  /*ba220*/  STL [R1+0x3220], R7 ;  /* 0x0032200701007387 */ /* 0x0001e80000100800 */
[----:B------:R-:W3:Y:S01]  /*ba230*/  LDL.LU R16, [R1+0x88] ;  /* 0x0000880001107983 */ /* 0x000ee20000300800 */
[----:B------:R-:W-:-:S04]  /*ba240*/  LOP3.LUT R0, R15, 0xffff, RZ, 0xc0, !PT ;  /* 0x0000ffff0f007812 */ /* 0x000fc800078ec0ff */
[--C-:B------:R-:W-:Y:S02]  /*ba250*/  PRMT R2, R19, 0x4210, R0.reuse ;  /* 0x0000421013027816 */ /* 0x100fe40000000000 */
[----:B------:R-:W-:Y:S02]  /*ba260*/  PRMT R0, R20, 0x5210, R0 ;  /* 0x0000521014007816 */ /* 0x000fe40000000000 */
[----:B------:R-:W-:Y:S02]  /*ba270*/  PRMT R3, R18, 0x5410, R26 ;  /* 0x0000541012037816 */ /* 0x000fe4000000001a */
[----:B------:R-:W-:Y:S02]  /*ba280*/  PRMT R5, R29, 0x5410, R25 ;  /* 0x000054101d057816 */ /* 0x000fe40000000019 */
[----:B------:R-:W4:Y:S04]  /*ba290*/  LDL.LU R29, [R1+0x258] ;  /* 0x00025800011d7983 */ /* 0x000f280000300800 */
[----:B------:R1:W-:Y:S04]  /*ba2a0*/  STL [R1+0x320], R2 ;  /* 0x0003200201007387 */ /* 0x0003e80000100800 */
[----:B------:R-:W4:Y:S04]  /*ba2b0*/  LDL.LU R12, [R1+0x1bc] ;  /* 0x0001bc00010c7983 */ /* 0x000f280000300800 */
[----:B------:R1:W-:Y:S01]  /*ba2c0*/  STL [R1+0x250], R0 ;  /* 0x0002500001007387 */ /* 0x0003e20000100800 */
[----:B------:R-:W-:-:S03]  /*ba2d0*/  LOP3.LUT R19, R23, 0xffff, RZ, 0xc0, !PT ;  /* 0x0000ffff17137812 */ /* 0x000fc600078ec0ff */
[----:B------:R-:W4:Y:S04]  /*ba2e0*/  LDL.LU R26, [R1+0x1b0] ;  /* 0x0001b000011a7983 */ /* 0x000f280000300800 */
[----:B------:R-:W4:Y:S04]  /*ba2f0*/  LDL.LU R23, [R1+0x310] ;  /* 0x0003100001177983 */ /* 0x000f280000300800 */
[----:B------:R-:W4:Y:S04]  /*ba300*/  LDL.LU R25, [R1+0xac] ;  /* 0x0000ac0001197983 */ /* 0x000f280000300800 */
[----:B------:R-:W4:Y:S04]  /*ba310*/  LDL.LU R15, [R1+0x314] ;  /* 0x00031400010f7983 */ /* 0x000f280000300800 */
[----:B------:R-:W4:Y:S04]  /*ba320*/  LDL.LU R18, [R1+0xdc] ;  /* 0x0000dc0001127983 */ /* 0x000f280000300800 */
[----:B0-----:R-:W4:Y:S04]  /*ba330*/  LDL.LU R7, [R1+0x178] ;  /* 0x0001780001077983 */ /* 0x001f280000300800 */
[----:B------:R-:W4:Y:S04]  /*ba340*/  LDL.LU R6, [R1+0x144] ;  /* 0x0001440001067983 */ /* 0x000f280000300800 */
[----:B------:R-:W4:Y:S04]  /*ba350*/  LDL.LU R13, [R1+0x318] ;  /* 0x00031800010d7983 */ /* 0x000f280000300800 */
[----:B------:R-:W4:Y:S04]  /*ba360*/  LDL.LU R8, [R1+0xa0] ;  /* 0x0000a00001087983 */ /* 0x000f280000300800 */
[----:B------:R-:W4:Y:S04]  /*ba370*/  LDL.LU R28, [R1+0x300] ;  /* 0x00030000011c7983 */ /* 0x000f280000300800 */
[----:B------:R-:W4:Y:S04]  /*ba380*/  LDL.LU R10, [R1+0x9c] ;  /* 0x00009c00010a7983 */ /* 0x000f280000300800 */
[----:B-1----:R-:W4:Y:S04]  /*ba390*/  LDL.LU R2, [R1+0x148] ;  /* 0x0001480001027983 */ /* 0x002f280000300800 */
[----:B------:R-:W4:Y:S04]  /*ba3a0*/  LDL.LU R0, [R1+0x158] ;  /* 0x0001580001007983 */ /* 0x000f280000300800 */
[----:B------:R-:W4:Y:S04]  /*ba3b0*/  LDL.LU R9, [R1+0x304] ;  /* 0x0003040001097983 */ /* 0x000f280000300800 */
[----:B------:R-:W4:Y:S04]  /*ba3c0*/  LDL.LU R11, [R1+0xb8] ;  /* 0x0000b800010b7983 */ /* 0x000f280000300800 */
[----:B------:R-:W4:Y:S01]  /*ba3d0*/  LDL.LU R24, [R1+0x2f0] ;  /* 0x0002f00001187983 */ /* 0x000f220000300800 */
[----:B------:R-:W-:-:S03]  /*ba3e0*/  LOP3.LUT R20, R17, 0xffff, RZ, 0xc0, !PT ;  /* 0x0000ffff11147812 */ /* 0x000fc600078ec0ff */
[----:B------:R-:W4:Y:S04]  /*ba3f0*/  LDL.LU R27, [R1+0x6c] ;  /* 0x00006c00011b7983 */ /* 0x000f280000300800 */
[----:B------:R-:W4:Y:S04]  /*ba400*/  LDL.LU R17, [R1+0x160] ;  /* 0x0001600001117983 */ /* 0x000f280000300800 */
[----:B------:R-:W4:Y:S01]  /*ba410*/  LDL.LU R14, [R1+0x100] ;  /* 0x00010000010e7983 */ /* 0x000f220000300800 */
[--C-:B--2---:R-:W-:Y:S02]  /*ba420*/  PRMT R22, R22, 0x4210, R19.reuse ;  /* 0x0000421016167816 */ /* 0x104fe40000000013 */
[----:B---3--:R-:W-:-:S03]  /*ba430*/  PRMT R16, R16, 0x5210, R19 ;  /* 0x0000521010107816 */ /* 0x008fc60000000013 */
[----:B------:R0:W-:Y:S04]  /*ba440*/  STL [R1+0x324], R22 ;  /* 0x0003241601007387 */ /* 0x0001e80000100800 */
[----:B0-----:R-:W2:Y:S04]  /*ba450*/  LDL.LU R22, [R1+0x2f4] ;  /* 0x0002f40001167983 */ /* 0x001ea80000300800 */
[----:B------:R-:W3:Y:S01]  /*ba460*/  LDL.LU R19, [R1+0x323c] ;  /* 0x00323c0001137983 */ /* 0x000ee20000300800 */
[----:B----4-:R-:W-:-:S03]  /*ba470*/  PRMT R29, R29, 0x4210, R20 ;  /* 0x000042101d1d7816 */ /* 0x010fc60000000014 */
[----:B------:R0:W-:Y:S01]  /*ba480*/  STL [R1+0x254], R16 ;  /* 0x0002541001007387 */ /* 0x0001e20000100800 */
[----:B------:R-:W-:Y:S02]  /*ba490*/  LOP3.LUT R12, R12, 0xffff, RZ, 0xc0, !PT ;  /* 0x0000ffff0c0c7812 */ /* 0x000fe400078ec0ff */
[----:B------:R-:W-:Y:S02]  /*ba4a0*/  LOP3.LUT R26, R26, 0xffff, RZ, 0xc0, !PT ;  /* 0x0000ffff1a1a7812 */ /* 0x000fe400078ec0ff */
[--C-:B------:R-:W-:Y:S01]  /*ba4b0*/  PRMT R23, R23, 0x4210, R12.reuse ;  /* 0x0000421017177816 */ /* 0x100fe2000000000c */
[----:B0-----:R-:W4:Y:S04]  /*ba4c0*/  LDL.LU R16, [R1+0x2f8] ;  /* 0x0002f80001107983 */ /* 0x001f280000300800 */
[----:B------:R3:W-:Y:S01]  /*ba4d0*/  STL [R1+0x328], R29 ;  /* 0x0003281d01007387 */ /* 0x0007e20000100800 */
[----:B------:R-:W-:-:S02]  /*ba4e0*/  PRMT R25, R25, 0x5210, R12 ;  /* 0x0000521019197816 */ /* 0x000fc4000000000c */
[--C-:B------:R-:W-:Y:S02]  /*ba4f0*/  PRMT R15, R15, 0x4210, R26.reuse ;  /* 0x000042100f0f7816 */ /* 0x100fe4000000001a */
[----:B------:R-:W-:Y:S02]  /*ba500*/  PRMT R18, R18, 0x5210, R26 ;  /* 0x0000521012127816 */ /* 0x000fe4000000001a */
[----:B---3--:R-:W-:Y:S02]  /*ba510*/  PRMT R29, R19, 0x5210, R20 ;  /* 0x00005210131d7816 */ /* 0x008fe40000000014 */
[----:B------:R-:W3:Y:S04]  /*ba520*/  LDL.LU R19, [R1+0x1d8] ;  /* 0x0001d80001137983 */ /* 0x000ee80000300800 */
[----:B------:R-:W3:Y:S04]  /*ba530*/  LDL.LU R20, [R1+0x1d4] ;  /* 0x0001d40001147983 */ /* 0x000ee80000300800 */
[----:B------:R0:W-:Y:S04]  /*ba540*/  STL [R1+0x258], R29 ;  /* 0x0002581d01007387 */ /* 0x0001e80000100800 */
[----:B0-----:R-:W3:Y:S04]  /*ba550*/  LDL.LU R29, [R1+0x260] ;  /* 0x00026000011d7983 */ /* 0x001ee80000300800 */
[----:B------:R0:W-:Y:S04]  /*ba560*/  STL [R1+0x310], R23 ;  /* 0x0003101701007387 */ /* 0x0001e80000100800 */
[----:B0-----:R-:W3:Y:S04]  /*ba570*/  LDL.LU R23, [R1+0x264] ;  /* 0x0002640001177983 */ /* 0x001ee80000300800 */
[----:B------:R-:W3:Y:S04]  /*ba580*/  LDL.LU R12, [R1+0x3238] ;  /* 0x00323800010c7983 */ /* 0x000ee80000300800 */
[----:B------:R0:W-:Y:S04]  /*ba590*/  STL [R1+0x240], R25 ;  /* 0x0002401901007387 */ /* 0x0001e80000100800 */
[----:B0-----:R-:W3:Y:S04]  /*ba5a0*/  LDL.LU R25, [R1+0x3234] ;  /* 0x0032340001197983 */ /* 0x001ee80000300800 */
[----:B------:R0:W-:Y:S04]  /*ba5b0*/  STL [R1+0x314], R15 ;  /* 0x0003140f01007387 */ /* 0x0001e80000100800 */
[----:B0-----:R-:W3:Y:S04]  /*ba5c0*/  LDL.LU R15, [R1+0x3230] ;  /* 0x00323000010f7983 */ /* 0x001ee80000300800 */
[----:B------:R-:W3:Y:S04]  /*ba5d0*/  LDL.LU R26, [R1+0x322c] ;  /* 0x00322c00011a7983 */ /* 0x000ee80000300800 */
[----:B------:R0:W-:Y:S04]  /*ba5e0*/  STL [R1+0x244], R18 ;  /* 0x0002441201007387 */ /* 0x0001e80000100800 */
[----:B0-----:R-:W4:Y:S01]  /*ba5f0*/  LDL.LU R18, [R1+0x3228] ;  /* 0x0032280001127983 */ /* 0x001f220000300800 */
[----:B------:R-:W-:-:S02]  /*ba600*/  LOP3.LUT R7, R7, 0xffff, RZ, 0xc0, !PT ;  /* 0x0000ffff07077812 */ /* 0x000fc400078ec0ff */
[----:B------:R-:W-:Y:S02]  /*ba610*/  LOP3.LUT R6, R6, 0xffff, RZ, 0xc0, !PT ;  /* 0x0000ffff06067812 */ /* 0x000fe400078ec0ff */
[--C-:B------:R-:W-:Y:S02]  /*ba620*/  PRMT R13, R13, 0x4210, R7.reuse ;  /* 0x000042100d0d7816 */ /* 0x100fe40000000007 */
[----:B------:R-:W-:Y:S02]  /*ba630*/  PRMT R8, R8, 0x5210, R7 ;  /* 0x0000521008087816 */ /* 0x000fe40000000007 */
[--C-:B------:R-:W-:Y:S02]  /*ba640*/  PRMT R7, R28, 0x4210, R6.reuse ;  /* 0x000042101c077816 */ /* 0x100fe40000000006 */
[----:B------:R-:W-:Y:S01]  /*ba650*/  LOP3.LUT R2, R2, 0xffff, RZ, 0xc0, !PT ;  /* 0x0000ffff02027812 */ /* 0x000fe200078ec0ff */
[----:B------:R-:W-:Y:S04]  /*ba660*/  STL [R1+0x318], R13 ;  /* 0x0003180d01007387 */ /* 0x000fe80000100800 */
[----:B------:R-:W-:Y:S01]  /*ba670*/  STL [R1+0x248], R8 ;  /* 0x0002480801007387 */ /* 0x000fe20000100800 */
[----:B------:R-:W-:-:S03]  /*ba680*/  PRMT R6, R10, 0x5210, R6 ;  /* 0x000052100a067816 */ /* 0x000fc60000000006 */
[----:B------:R0:W-:Y:S01]  /*ba690*/  STL [R1+0x300], R7 ;  /* 0x0003000701007387 */ /* 0x0001e20000100800 */
[----:B------:R-:W-:-:S03]  /*ba6a0*/  LOP3.LUT R0, R0, 0xffff, RZ, 0xc0, !PT ;  /* 0x0000ffff00007812 */ /* 0x000fc600078ec0ff */
[----:B------:R1:W-:Y:S01]  /*ba6b0*/  STL [R1+0x230], R6 ;  /* 0x0002300601007387 */ /* 0x0003e20000100800 */
[--C-:B0-----:R-:W-:Y:S02]  /*ba6c0*/  PRMT R7, R9, 0x4210, R2.reuse ;  /* 0x0000421009077816 */ /* 0x101fe40000000002 */
[----:B------:R-:W-:Y:S02]  /*ba6d0*/  PRMT R2, R11, 0x5210, R2 ;  /* 0x000052100b027816 */ /* 0x000fe40000000002 */
[--C-:B-1----:R-:W-:Y:S01]  /*ba6e0*/  PRMT R6, R24, 0x4210, R0.reuse ;  /* 0x0000421018067816 */ /* 0x102fe20000000000 */
[----:B------:R-:W-:Y:S04]  /*ba6f0*/  STL [R1+0x304], R7 ;  /* 0x0003040701007387 */ /* 0x000fe80000100800 */
[----:B------:R0:W-:Y:S01]  /*ba700*/  STL [R1+0x234], R2 ;  /* 0x0002340201007387 */ /* 0x0001e20000100800 */
[----:B------:R-:W-:-:S03]  /*ba710*/  PRMT R0, R27, 0x5210, R0 ;  /* 0x000052101b007816 */ /* 0x000fc60000000000 */
[----:B------:R2:W-:Y:S01]  /*ba720*/  STL [R1+0x2f0], R6 ;  /* 0x0002f00601007387 */ /* 0x0005e20000100800 */
[----:B0-----:R-:W-:-:S03]  /*ba730*/  LOP3.LUT R2, R17, 0xffff, RZ, 0xc0, !PT ;  /* 0x0000ffff11027812 */ /* 0x001fc600078ec0ff */
[----:B------:R-:W3:Y:S04]  /*ba740*/  LDL.LU R17, [R1+0x1ac] ;  /* 0x0001ac0001117983 */ /* 0x000ee80000300800 */
[----:B------:R0:W-:Y:S01]  /*ba750*/  STL [R1+0x220], R0 ;  /* 0x0002200001007387 */ /* 0x0001e20000100800 */
[--C-:B--2---:R-:W-:Y:S02]  /*ba760*/  PRMT R6, R22, 0x4210, R2.reuse ;  /* 0x0000421016067816 */ /* 0x104fe40000000002 */
[----:B0-----:R-:W-:Y:S02]  /*ba770*/  LOP3.LUT R0, R14, 0xffff, RZ, 0xc0, !PT ;  /* 0x0000ffff0e007812 */ /* 0x001fe400078ec0ff */
[----:B----4-:R-:W-:Y:S02]  /*ba780*/  PRMT R2, R18, 0x5210, R2 ;  /* 0x0000521012027816 */ /* 0x010fe40000000002 */
[----:B------:R-:W2:Y:S04]  /*ba790*/  LDL.LU R18, [R1+0x170] ;  /* 0x0001700001127983 */ /* 0x000ea80000300800 */
[----:B------:R0:W-:Y:S04]  /*ba7a0*/  STL [R1+0x2f4], R6 ;  /* 0x0002f40601007387 */ /* 0x0001e80000100800 */
[----:B------:R3:W-:Y:S01]  /*ba7b0*/  STL [R1+0x224], R2 ;  /* 0x0002240201007387 */ /* 0x0007e20000100800 */
[----:B0-----:R-:W-:-:S02]  /*ba7c0*/  PRMT R6, R16, 0x4210, R0 ;  /* 0x0000421010067816 */ /* 0x001fc40000000000 */
[----:B---3--:R-:W-:Y:S02]  /*ba7d0*/  PRMT R2, R26, 0x5210, R0 ;  /* 0x000052101a027816 */ /* 0x008fe40000000000 */
[----:B------:R-:W3:Y:S04]  /*ba7e0*/  LDL.LU R26, [R1+0x3224] ;  /* 0x00322400011a7983 */ /* 0x000ee80000300800 */
[----:B------:R0:W-:Y:S04]  /*ba7f0*/  STL [R1+0x2f8], R6 ;  /* 0x0002f80601007387 */ /* 0x0001e80000100800 */
[----:B------:R1:W-:Y:S04]  /*ba800*/  STL [R1+0x228], R2 ;  /* 0x0002280201007387 */ /* 0x0003e80000100800 */
[----:B0-----:R-:W4:Y:S04]  /*ba810*/  LDL.LU R6, [R1+0xb3c] ;  /* 0x000b3c0001067983 */ /* 0x001f280000300800 */
[----:B------:R-:W4:Y:S01]  /*ba820*/  LDL.LU R8, [R1+0x68] ;  /* 0x0000680001087983 */ /* 0x000f220000300800 */
[----:B------:R-:W-:-:S04]  /*ba830*/  LOP3.LUT R0, R19, 0xffff, RZ, 0xc0, !PT ;  /* 0x0000ffff13007812 */ /* 0x000fc800078ec0ff */
[----:B-1----:R-:W-:Y:S02]  /*ba840*/  PRMT R2, R29, 0x4210, R0 ;  /* 0x000042101d027816 */ /* 0x002fe40000000000 */
[----:B------:R-:W-:-:S03]  /*ba850*/  LOP3.LUT R7, R20, 0xffff, RZ, 0xc0, !PT ;  /* 0x0000ffff14077812 */ /* 0x000fc600078ec0ff */
[----:B------:R0:W-:Y:S02]  /*ba860*/  STL [R1+0x260], R2 ;  /* 0x0002600201007387 */ /* 0x0001e40000100800 */
[----:B0-----:R-:W-:Y:S02]  /*ba870*/  PRMT R2, R15, 0x5210, R0 ;  /* 0x000052100f027816 */ /* 0x001fe40000000000 */
[----:B------:R-:W-:-:S03]  /*ba880*/  PRMT R0, R23, 0x4210, R7 ;  /* 0x0000421017007816 */ /* 0x000fc60000000007 */
[----:B------:R0:W-:Y:S04]  /*ba890*/  STL [R1+0x210], R2 ;  /* 0x0002100201007387 */ /* 0x0001e80000100800 */
[----:B------:R-:W4:Y:S04]  /*ba8a0*/  LDL.LU R9, [R1+0x104] ;  /* 0x0001040001097983 */ /* 0x000f280000300800 */
[----:B------:R1:W-:Y:S04]  /*ba8b0*/  STL [R1+0x264], R0 ;  /* 0x0002640001007387 */ /* 0x0003e80000100800 */
[----:B------:R-:W4:Y:S04]  /*ba8c0*/  LDL.LU R13, [R1+0xb34] ;  /* 0x000b3400010d7983 */ /* 0x000f280000300800 */
[----:B------:R-:W4:Y:S04]  /*ba8d0*/  LDL.LU R28, [R1+0x78] ;  /* 0x00007800011c7983 */ /* 0x000f280000300800 */
[----:B------:R-:W4:Y:S04]  /*ba8e0*/  LDL.LU R10, [R1+0xb38] ;  /* 0x000b3800010a7983 */ /* 0x000f280000300800 */
[----:B0-----:R-:W4:Y:S04]  /*ba8f0*/  LDL.LU R2, [R1+0x64] ;  /* 0x0000640001027983 */ /* 0x001f280000300800 */
[----:B------:R-:W4:Y:S04]  /*ba900*/  LDL.LU R11, [R1+0x1e4] ;  /* 0x0001e400010b7983 */ /* 0x000f280000300800 */
[----:B------:R-:W4:Y:S04]  /*ba910*/  LDL.LU R14, [R1+0x1e0] ;  /* 0x0001e000010e7983 */ /* 0x000f280000300800 */
[----:B-1----:R-:W4:Y:S04]  /*ba920*/  LDL.LU R0, [R1+0xb28] ;  /* 0x000b280001007983 */ /* 0x002f280000300800 */
[----:B------:R-:W4:Y:S04]  /*ba930*/  LDL.LU R24, [R1+0x94] ;  /* 0x0000940001187983 */ /* 0x000f280000300800 */
[----:B------:R-:W4:Y:S04]  /*ba940*/  LDL.LU R27, [R1+0xb2c] ;  /* 0x000b2c00011b7983 */ /* 0x000f280000300800 */
[----:B------:R-:W4:Y:S01]  /*ba950*/  LDL.LU R22, [R1+0x98] ;  /* 0x0000980001167983 */ /* 0x000f220000300800 */
[----:B------:R-:W-:-:S03]  /*ba960*/  PRMT R12, R12, 0x5210, R7 ;  /* 0x000052100c0c7816 */ /* 0x000fc60000000007 */
[----:B------:R-:W4:Y:S01]  /*ba970*/  LDL.LU R15, [R1+0x1d0] ;  /* 0x0001d000010f7983 */ /* 0x000f220000300800 */
[----:B------:R-:W-:-:S03]  /*ba980*/  LOP3.LUT R7, R17, 0xffff, RZ, 0xc0, !PT ;  /* 0x0000ffff11077812 */ /* 0x000fc600078ec0ff */
[----:B------:R-:W4:Y:S04]  /*ba990*/  LDL.LU R20, [R1+0x198] ;  /* 0x0001980001147983 */ /* 0x000f280000300800 */
[----:B------:R-:W4:Y:S04]  /*ba9a0*/  LDL.LU R16, [R1+0xb24] ;  /* 0x000b240001107983 */ /* 0x000f280000300800 */
[----:B------:R-:W4:Y:S04]  /*ba9b0*/  LDL.LU R19, [R1+0xb14] ;  /* 0x000b140001137983 */ /* 0x000f280000300800 */
[----:B------:R0:W-:Y:S04]  /*ba9c0*/  STL [R1+0x214], R12 ;  /* 0x0002140c01007387 */ /* 0x0001e80000100800 */
[----:B------:R-:W4:Y:S04]  /*ba9d0*/  LDL.LU R23, [R1+0x194] ;  /* 0x0001940001177983 */ /* 0x000f280000300800 */
[----:B------:R-:W4:Y:S04]  /*ba9e0*/  LDL.LU R17, [R1+0x1a4] ;  /* 0x0001a40001117983 */ /* 0x000f280000300800 */
[----:B------:R-:W4:Y:S01]  /*ba9f0*/  LDL.LU R29, [R1+0xb10] ;  /* 0x000b1000011d7983 */ /* 0x000f220000300800 */
[----:B------:R-:W-:-:S03]  /*baa00*/  PRMT R25, R25, 0x5210, R7 ;  /* 0x0000521019197816 */ /* 0x000fc60000000007 */
[----:B0-----:R-:W4:Y:S01]  /*baa10*/  LDL.LU R12, [R1+0xb0c] ;  /* 0x000b0c00010c7983 */ /* 0x001f220000300800 */
[----:B--2---:R-:W-:Y:S02]  /*baa20*/  LOP3.LUT R18, R18, 0xffff, RZ, 0xc0, !PT ;  /* 0x0000ffff12127812 */ /* 0x004fe400078ec0ff */
[----:B---3--:R-:W-:-:S05]  /*baa30*/  PRMT R26, R26, 0x4210, R7 ;  /* 0x000042101a1a7816 */ /* 0x008fca0000000007 */
[----:B------:R0:W-:Y:S01]  /*baa40*/  STL [R1+0x268], R26 ;  /* 0x0002681a01007387 */ /* 0x0001e20000100800 */
[----:B----4-:R-:W-:-:S03]  /*baa50*/  PRMT R6, R6, 0x4210, R18 ;  /* 0x0000421006067816 */ /* 0x010fc60000000012 */
[----:B0-----:R-:W2:Y:S04]  /*baa60*/  LDL.LU R26, [R1+0x1a8] ;  /* 0x0001a800011a7983 */ /* 0x001ea80000300800 */
[----:B------:R-:W3:Y:S04]  /*baa70*/  LDL.LU R7, [R1+0x3220] ;  /* 0x0032200001077983 */ /* 0x000ee80000300800 */
[----:B------:R0:W-:Y:S01]  /*baa80*/  STL [R1+0x218], R25 ;  /* 0x0002181901007387 */ /* 0x0001e20000100800 */
[----:B------:R-:W-:-:S03]  /*baa90*/  PRMT R8, R8, 0x5210, R18 ;  /* 0x0000521008087816 */ /* 0x000fc60000000012 */
[----:B0-----:R-:W4:Y:S04]  /*baaa0*/  LDL.LU R25, [R1+0x208] ;  /* 0x0002080001197983 */ /* 0x001f280000300800 */
[----:B------:R0:W-:Y:S04]  /*baab0*/  STL [R1+0x110], R6 ;  /* 0x0001100601007387 */ /* 0x0001e80000100800 */
[----:B0-----:R-:W3:Y:S04]  /*baac0*/  LDL.LU R6, [R1+0x321c] ;  /* 0x00321c0001067983 */ /* 0x001ee80000300800 */
[----:B------:R-:W2:Y:S04]  /*baad0*/  LDL.LU R18, [R1+0x3218] ;  /* 0x0032180001127983 */ /* 0x000ea80000300800 */
[----:B------:R2:W-:Y:S01]  /*baae0*/  STL [R1+0xe0], R8 ;  /* 0x0000e00801007387 */ /* 0x0005e20000100800 */
[----:B------:R-:W-:-:S04]  /*baaf0*/  LOP3.LUT R9, R9, 0xffff, RZ, 0xc0, !PT ;  /* 0x0000ffff09097812 */ /* 0x000fc800078ec0ff */
[--C-:B------:R-:W-:Y:S02]  /*bab00*/  PRMT R10, R10, 0x4210, R9.reuse ;  /* 0x000042100a0a7816 */ /* 0x100fe40000000009 */
[----:B------:R-:W-:Y:S02]  /*bab10*/  LOP3.LUT R11, R11, 0xffff, RZ, 0xc0, !PT ;  /* 0x0000ffff0b0b7812 */ /* 0x000fe400078ec0ff */
[----:B------:R-:W-:Y:S02]  /*bab20*/  PRMT R2, R2, 0x5210, R9 ;  /* 0x0000521002027816 */ /* 0x000fe40000000009 */
[----:B------:R-:W-:Y:S02]  /*bab30*/  LOP3.LUT R14, R14, 0xffff, RZ, 0xc0, !PT ;  /* 0x0000ffff0e0e7812 */ /* 0x000fe400078ec0ff */
[--C-:B------:R-:W-:Y:S02]  /*bab40*/  PRMT R0, R0, 0x4210, R11.reuse ;  /* 0x0000421000007816 */ /* 0x100fe4000000000b */
[----:B------:R-:W-:-:S02]  /*bab50*/  PRMT R24, R24, 0x5210, R11 ;  /* 0x0000521018187816 */ /* 0x000fc4000000000b */
[--C-:B------:R-:W-:Y:S02]  /*bab60*/  PRMT R27, R27, 0x4210, R14.reuse ;  /* 0x000042101b1b7816 */ /* 0x100fe4000000000e */
[----:B------:R-:W-:Y:S02]  /*bab70*/  LOP3.LUT R15, R15, 0xffff, RZ, 0xc0, !PT ;  /* 0x0000ffff0f0f7812 */ /* 0x000fe400078ec0ff */
[----:B------:R-:W-:Y:S02]  /*bab80*/  PRMT R22, R22, 0x5210, R14 ;  /* 0x0000521016167816 */ /* 0x000fe4000000000e */
[----:B------:R-:W-:Y:S02]  /*bab90*/  PRMT R16, R16, 0x4210, R15 ;  /* 0x0000421010107816 */ /* 0x000fe4000000000f */
[----:B--2---:R-:W-:Y:S02]  /*baba0*/  LOP3.LUT R8, R18, 0xffff, RZ, 0xc0, !PT ;  /* 0x0000ffff12087812 */ /* 0x004fe400078ec0ff */
[----:B------:R-:W2:Y:S02]  /*babb0*/  LDL.LU R18, [R1+0xa28] ;  /* 0x000a280001127983 */ /* 0x000ea40000300800 */
[----:B------:R-:W-:-:S02]  /*babc0*/  PRMT R13, R13, 0x4210, R8 ;  /* 0x000042100d0d7816 */ /* 0x000fc40000000008 */
[----:B------:R-:W-:-:S03]  /*babd0*/  PRMT R28, R28, 0x5210, R8 ;  /* 0x000052101c1c7816 */ /* 0x000fc60000000008 */
        /* <DEDUP_REMOVED lines=12> */
[----:B------:R-:W2:Y:S04]  /*baca0*/  LDL.LU R11, [R1+0x31f8] ;  /* 0x0031f800010b7983 */ /* 0x000ea80000300800 */
[----:B------:R0:W-:Y:S04]  /*bacb0*/  STL [R1+0xd0], R24 ;  /* 0x0000d01801007387 */ /* 0x0001e80000100800 */
[----:B0-----:R-:W3:Y:S04]  /*bacc0*/  LDL.LU R24, [R1+0x31f4] ;  /* 0x0031f40001187983 */ /* 0x001ee80000300800 */
[----:B------:R0:W-:Y:S04]  /*bacd0*/  STL [R1+0x104], R27 ;  /* 0x0001041b01007387 */ /* 0x0001e80000100800 */
[----:B0-----:R-:W2:Y:S04]  /*bace0*/  LDL.LU R27, [R1+0x31f0] ;  /* 0x0031f000011b7983 */ /* 0x001ea80000300800 */
[----:B------:R-:W3:Y:S04]  /*bacf0*/  LDL.LU R14, [R1+0x31ec] ;  /* 0x0031ec00010e7983 */ /* 0x000ee80000300800 */
[----:B------:R0:W-:Y:S04]  /*bad00*/  STL [R1+0xd4], R22 ;  /* 0x0000d41601007387 */ /* 0x0001e80000100800 */
[----:B0-----:R-:W2:Y:S04]  /*bad10*/  LDL.LU R22, [R1+0x31e8] ;  /* 0x0031e80001167983 */ /* 0x001ea80000300800 */
[----:B------:R0:W-:Y:S04]  /*bad20*/  STL [R1+0x108], R16 ;  /* 0x0001081001007387 */ /* 0x0001e80000100800 */
[----:B0-----:R-:W2:Y:S01]  /*bad30*/  LDL.LU R16, [R1+0x31e4] ;  /* 0x0031e40001107983 */ /* 0x001ea20000300800 */
[----:B------:R-:W-:-:S02]  /*bad40*/  LOP3.LUT R20, R20, 0xffff, RZ, 0xc0, !PT ;  /* 0x0000ffff14147812 */ /* 0x000fc400078ec0ff */
[----:B------:R-:W-:Y:S02]  /*bad50*/  LOP3.LUT R23, R23, 0xffff, RZ, 0xc0, !PT ;  /* 0x0000ffff17177812 */ /* 0x000fe400078ec0ff */
[----:B------:R-:W-:Y:S02]  /*bad60*/  PRMT R19, R19, 0x4210, R20 ;  /* 0x0000421013137816 */ /* 0x000fe40000000014 */
[----:B------:R-:W-:Y:S02]  /*bad70*/  PRMT R29, R29, 0x4210, R23 ;  /* 0x000042101d1d7816 */ /* 0x000fe40000000017 */
[----:B------:R-:W-:Y:S02]  /*bad80*/  LOP3.LUT R17, R17, 0xffff, RZ, 0xc0, !PT ;  /* 0x0000ffff11117812 */ /* 0x000fe400078ec0ff */
[----:B------:R-:W-:Y:S02]  /*bad90*/  LOP3.LUT R26, R26, 0xffff, RZ, 0xc0, !PT ;  /* 0x0000ffff1a1a7812 */ /* 0x000fe400078ec0ff */
[----:B------:R-:W-:-:S02]  /*bada0*/  PRMT R12, R12, 0x4210, R17 ;  /* 0x000042100c0c7816 */ /* 0x000fc40000000011 */
[----:B----4-:R-:W-:Y:S02]  /*badb0*/  PRMT R25, R25, 0x4210, R26 ;  /* 0x0000421019197816 */ /* 0x010fe4000000001a */
[----:B---3--:R-:W-:Y:S02]  /*badc0*/  PRMT R14, R14, 0x5210, R23 ;  /* 0x000052100e0e7816 */ /* 0x008fe40000000017 */
[----:B--2---:R-:W-:Y:S02]  /*badd0*/  PRMT R27, R27, 0x5210, R17 ;  /* 0x000052101b1b7816 */ /* 0x004fe40000000011 */
[----:B------:R-:W-:Y:S02]  /*bade0*/  PRMT R22, R22, 0x5210, R20 ;  /* 0x0000521016167816 */ /* 0x000fe40000000014 */
[----:B------:R-:W-:Y:S02]  /*badf0*/  PRMT R16, R16, 0x5210, R15 ;  /* 0x0000521010107816 */ /* 0x000fe4000000000f */
[----:B------:R-:W2:Y:S04]  /*bae00*/  LDL.LU R15, [R1+0x31e0] ;  /* 0x0031e000010f7983 */ /* 0x000ea80000300800 */
[----:B------:R0:W-:Y:S04]  /*bae10*/  STL [R1+0xd8], R16 ;  /* 0x0000d81001007387 */ /* 0x0001e80000100800 */
[----:B0-----:R-:W3:Y:S04]  /*bae20*/  LDL.LU R16, [R1+0x31dc] ;  /* 0x0031dc0001107983 */ /* 0x001ee80000300800 */
[----:B------:R0:W-:Y:S04]  /*bae30*/  STL [R1+0xf0], R19 ;  /* 0x0000f01301007387 */ /* 0x0001e80000100800 */
[----:B0-----:R-:W4:Y:S04]  /*bae40*/  LDL.LU R19, [R1+0x31d8] ;  /* 0x0031d80001137983 */ /* 0x001f280000300800 */
        /* <DEDUP_REMOVED lines=14> */
[----:B0-----:R-:W4:Y:S01]  /*baf30*/  LDL.LU R25, [R1+0x31b4] ;  /* 0x0031b40001197983 */ /* 0x001f220000300800 */
[----:B------:R-:W-:-:S03]  /*baf40*/  PRMT R24, R24, 0x5210, R26 ;  /* 0x0000521018187816 */ /* 0x000fc6000000001a */
[----:B------:R-:W2:Y:S04]  /*baf50*/  LDL.LU R26, [R1+0x31b0] ;  /* 0x0031b000011a7983 */ /* 0x000ea80000300800 */
[----:B------:R0:W-:Y:S04]  /*baf60*/  STL [R1+0x84], R24 ;  /* 0x0000841801007387 */ /* 0x0001e80000100800 */
[----:B0-----:R-:W2:Y:S01]  /*baf70*/  LDL.LU R24, [R1+0x31ac] ;  /* 0x0031ac0001187983 */ /* 0x001ea20000300800 */
[----:B---3--:R-:W-:-:S04]  /*baf80*/  LOP3.LUT R27, R27, 0xffff, RZ, 0xc0, !PT ;  /* 0x0000ffff1b1b7812 */ /* 0x008fc800078ec0ff */
[--C-:B------:R-:W-:Y:S02]  /*baf90*/  PRMT R11, R11, 0x5210, R27.reuse ;  /* 0x000052100b0b7816 */ /* 0x100fe4000000001b */
[----:B----4-:R-:W-:-:S05]  /*bafa0*/  PRMT R25, R25, 0x4210, R27 ;  /* 0x0000421019197816 */ /* 0x010fca000000001b */
[----:B------:R0:W-:Y:S04]  /*bafb0*/  STL [R1+0xc8], R25 ;  /* 0x0000c81901007387 */ /* 0x0001e80000100800 */
[----:B0-----:R-:W3:Y:S04]  /*bafc0*/  LDL.LU R25, [R1+0x31a8] ;  /* 0x0031a80001197983 */ /* 0x001ee80000300800 */
[----:B------:R-:W4:Y:S04]  /*bafd0*/  LDL.LU R27, [R1+0x31a4] ;  /* 0x0031a400011b7983 */ /* 0x000f280000300800 */
[----:B------:R0:W-:Y:S04]  /*bafe0*/  STL [R1+0x88], R11 ;  /* 0x0000880b01007387 */ /* 0x0001e80000100800 */
[----:B0-----:R-:W3:Y:S01]  /*baff0*/  LDL.LU R11, [R1+0x31a0] ;  /* 0x0031a000010b7983 */ /* 0x001ee20000300800 */
[----:B------:R-:W-:-:S04]  /*bb000*/  LOP3.LUT R18, R18, 0xffff, RZ, 0xc0, !PT ;  /* 0x0000ffff12127812 */ /* 0x000fc800078ec0ff */
[--C-:B--2---:R-:W-:Y:S02]  /*bb010*/  PRMT R17, R17, 0x4210, R18.reuse ;  /* 0x0000421011117816 */ /* 0x104fe40000000012 */
[----:B------:R-:W-:-:S03]  /*bb020*/  PRMT R10, R10, 0x5210, R18 ;  /* 0x000052100a0a7816 */ /* 0x000fc60000000012 */
[----:B------:R0:W-:Y:S04]  /*bb030*/  STL [R1+0xb0], R17 ;  /* 0x0000b01101007387 */ /* 0x0001e80000100800 */
[----:B0-----:R-:W2:Y:S04]  /*bb040*/  LDL.LU R17, [R1+0x319c] ;  /* 0x00319c0001117983 */ /* 0x001ea80000300800 */
[----:B------:R-:W2:Y:S04]  /*bb050*/  LDL.LU R18, [R1+0x3198] ;  /* 0x0031980001127983 */ /* 0x000ea80000300800 */
[----:B------:R0:W-:Y:S04]  /*bb060*/  STL [R1+0x70], R10 ;  /* 0x0000700a01007387 */ /* 0x0001e80000100800 */
[----:B0-----:R-:W2:Y:S01]  /*bb070*/  LDL.LU R10, [R1+0x3194] ;  /* 0x00319400010a7983 */ /* 0x001ea20000300800 */
[----:B---3--:R-:W-:-:S04]  /*bb080*/  LOP3.LUT R11, R11, 0xffff, RZ, 0xc0, !PT ;  /* 0x0000ffff0b0b7812 */ /* 0x008fc800078ec0ff */
[----:B------:R-:W-:-:S05]  /*bb090*/  PRMT R12, R12, 0x4210, R11 ;  /* 0x000042100c0c7816 */ /* 0x000fca000000000b */
[----:B------:R0:W-:Y:S04]  /*bb0a0*/  STL [R1+0xb4], R12 ;  /* 0x0000b40c01007387 */ /* 0x0001e80000100800 */
[----:B0-----:R-:W3:Y:S01]  /*bb0b0*/  LDL.LU R12, [R1+0x3190] ;  /* 0x00319000010c7983 */ /* 0x001ee20000300800 */
[----:B----4-:R-:W-:Y:S02]  /*bb0c0*/  LOP3.LUT R27, R27, 0xffff, RZ, 0xc0, !PT ;  /* 0x0000ffff1b1b7812 */ /* 0x010fe400078ec0ff */
[----:B------:R-:W-:Y:S02]  /*bb0d0*/  PRMT R9, R9, 0x5210, R11 ;  /* 0x0000521009097816 */ /* 0x000fe4000000000b */
[----:B------:R-:W4:Y:S01]  /*bb0e0*/  LDL.LU R11, [R1+0x318c] ;  /* 0x00318c00010b7983 */ /* 0x000f220000300800 */
[----:B------:R-:W-:-:S03]  /*bb0f0*/  PRMT R14, R14, 0x4210, R27 ;  /* 0x000042100e0e7816 */ /* 0x000fc6000000001b */
[----:B------:R0:W-:Y:S04]  /*bb100*/  STL [R1+0x74], R9 ;  /* 0x0000740901007387 */ /* 0x0001e80000100800 */
[----:B0-----:R-:W4:Y:S04]  /*bb110*/  LDL.LU R9, [R1+0x3188] ;  /* 0x0031880001097983 */ /* 0x001f280000300800 */
[----:B------:R0:W-:Y:S04]  /*bb120*/  STL [R1+0xb8], R14 ;  /* 0x0000b80e01007387 */ /* 0x0001e80000100800 */
[----:B0-----:R-:W4:Y:S01]  /*bb130*/  LDL.LU R14, [R1+0x3184] ;  /* 0x00318400010e7983 */ /* 0x001f220000300800 */
[----:B------:R-:W-:-:S02]  /*bb140*/  LOP3.LUT R25, R25, 0xffff, RZ, 0xc0, !PT ;  /* 0x0000ffff19197812 */ /* 0x000fc400078ec0ff */
[----:B------:R-:W-:Y:S02]  /*bb150*/  PRMT R28, R28, 0x5210, R27 ;  /* 0x000052101c1c7816 */ /* 0x000fe4000000001b */
[----:B------:R-:W4:Y:S01]  /*bb160*/  LDL.LU R27, [R1+0x3180] ;  /* 0x00318000011b7983 */ /* 0x000f220000300800 */
[----:B------:R-:W-:-:S03]  /*bb170*/  PRMT R29, R29, 0x4210, R25 ;  /* 0x000042101d1d7816 */ /* 0x000fc60000000019 */
[----:B------:R0:W-:Y:S01]  /*bb180*/  STL [R1+0x78], R28 ;  /* 0x0000781c01007387 */ /* 0x0001e20000100800 */
[----:B------:R-:W-:Y:S02]  /*bb190*/  PRMT R8, R8, 0x5210, R25 ;  /* 0x0000521008087816 */ /* 0x000fe40000000019 */
[----:B------:R-:W-:-:S04]  /*bb1a0*/  LOP3.LUT R24, R24, 0xffff, RZ, 0xc0, !PT ;  /* 0x0000ffff18187812 */ /* 0x000fc800078ec0ff */
[--C-:B------:R-:W-:Y:S01]  /*bb1b0*/  PRMT R23, R23, 0x4210, R24.reuse ;  /* 0x0000421017177816 */ /* 0x100fe20000000018 */
[----:B0-----:R-:W4:Y:S04]  /*bb1c0*/  LDL.LU R28, [R1+0x317c] ;  /* 0x00317c00011c7983 */ /* 0x001f280000300800 */
[----:B------:R0:W-:Y:S01]  /*bb1d0*/  STL [R1+0x90], R29 ;  /* 0x0000901d01007387 */ /* 0x0001e20000100800 */
[----:B------:R-:W-:-:S03]  /*bb1e0*/  PRMT R13, R13, 0x5210, R24 ;  /* 0x000052100d0d7816 */ /* 0x000fc60000000018 */
[----:B0-----:R-:W4:Y:S04]  /*bb1f0*/  LDL.LU R29, [R1+0x3178] ;  /* 0x00317800011d7983 */ /* 0x001f280000300800 */
[----:B------:R-:W4:Y:S04]  /*bb200*/  LDL.LU R25, [R1+0x3174] ;  /* 0x0031740001197983 */ /* 0x000f280000300800 */
[----:B------:R0:W-:Y:S02]  /*bb210*/  STL [R1+0x60], R8 ;  /* 0x0000600801007387 */ /* 0x0001e40000100800 */
[----:B0-----:R-:W-:-:S02]  /*bb220*/  LOP3.LUT R8, R26, 0xffff, RZ, 0xc0, !PT ;  /* 0x0000ffff1a087812 */ /* 0x001fc400078ec0ff */
[----:B------:R-:W4:Y:S04]  /*bb230*/  LDL.LU R26, [R1+0x3170] ;  /* 0x00317000011a7983 */ /* 0x000f280000300800 */
[----:B------:R0:W-:Y:S01]  /*bb240*/  STL [R1+0x94], R23 ;  /* 0x0000941701007387 */ /* 0x0001e20000100800 */
[--C-:B------:R-:W-:Y:S02]  /*bb250*/  PRMT R22, R22, 0x4210, R8.reuse ;  /* 0x0000421016167816 */ /* 0x100fe40000000008 */
[----:B------:R-:W-:Y:S01]  /*bb260*/  PRMT R6, R6, 0x5210, R8 ;  /* 0x0000521006067816 */ /* 0x000fe20000000008 */
[----:B0-----:R-:W4:Y:S04]  /*bb270*/  LDL.LU R23, [R1+0x316c] ;  /* 0x00316c0001177983 */ /* 0x001f280000300800 */
[----:B------:R-:W4:Y:S04]  /*bb280*/  LDL.LU R24, [R1+0x3168] ;  /* 0x0031680001187983 */ /* 0x000f280000300800 */
[----:B------:R0:W-:Y:S04]  /*bb290*/  STL [R1+0x64], R13 ;  /* 0x0000640d01007387 */ /* 0x0001e80000100800 */
[----:B0-----:R-:W4:Y:S04]  /*bb2a0*/  LDL.LU R13, [R1+0x3164] ;  /* 0x00316400010d7983 */ /* 0x001f280000300800 */
[----:B------:R0:W-:Y:S04]  /*bb2b0*/  STL [R1+0x98], R22 ;  /* 0x0000981601007387 */ /* 0x0001e80000100800 */
[----:B0-----:R-:W4:Y:S01]  /*bb2c0*/  LDL.LU R22, [R1+0x3160] ;  /* 0x0031600001167983 */ /* 0x001f220000300800 */
[----:B---3--:R-:W-:-:S03]  /*bb2d0*/  LOP3.LUT R8, R12, 0xffff, RZ, 0xc0, !PT ;  /* 0x0000ffff0c087812 */ /* 0x008fc600078ec0ff */
[----:B------:R-:W3:Y:S01]  /*bb2e0*/  LDL.LU R12, [R1+0x315c] ;  /* 0x00315c00010c7983 */ /* 0x000ee20000300800 */
[----:B------:R-:W-:-:S03]  /*bb2f0*/  PRMT R20, R20, 0x4210, R8 ;  /* 0x0000421014147816 */ /* 0x000fc60000000008 */
[----:B------:R2:W-:Y:S02]  /*bb300*/  STL [R1+0x68], R6 ;  /* 0x0000680601007387 */ /* 0x0005e40000100800 */
[----:B--2---:R-:W-:Y:S02]  /*bb310*/  LOP3.LUT R6, R10, 0xffff, RZ, 0xc0, !PT ;  /* 0x0000ffff0a067812 */ /* 0x004fe400078ec0ff */
[----:B------:R-:W2:Y:S04]  /*bb320*/  LDL.LU R10, [R1+0x3158] ;  /* 0x00315800010a7983 */ /* 0x000ea80000300800 */
[----:B------:R0:W-:Y:S02]  /*bb330*/  STL [R1+0x50], R20 ;  /* 0x0000501401007387 */ /* 0x0001e40000100800 */
[----:B0-----:R-:W-:-:S02]  /*bb340*/  PRMT R20, R7, 0x5210, R8 ;  /* 0x0000521007147816 */ /* 0x001fc40000000008 */
[--C-:B------:R-:W-:Y:S02]  /*bb350*/  PRMT R8, R19, 0x4210, R6.reuse ;  /* 0x0000421013087816 */ /* 0x100fe40000000006 */
[----:B------:R-:W-:Y:S02]  /*bb360*/  PRMT R7, R4, 0x5210, R6 ;  /* 0x0000521004077816 */ /* 0x000fe40000000006 */
[----:B------:R-:W-:Y:S02]  /*bb370*/  LOP3.LUT R6, R18, 0xffff, RZ, 0xc0, !PT ;  /* 0x0000ffff12067812 */ /* 0x000fe400078ec0ff */
[----:B------:R-:W-:Y:S01]  /*bb380*/  LOP3.LUT R4, R17, 0xffff, RZ, 0xc0, !PT ;  /* 0x0000ffff11047812 */ /* 0x000fe200078ec0ff */
[----:B------:R-:W-:Y:S04]  /*bb390*/  STL [R1+0x40], R20 ;  /* 0x0000401401007387 */ /* 0x000fe80000100800 */
[----:B------:R-:W-:Y:S04]  /*bb3a0*/  STL [R1+0x54], R8 ;  /* 0x0000540801007387 */ /* 0x000fe80000100800 */
[----:B------:R0:W-:Y:S02]  /*bb3b0*/  STL [R1+0x44], R7 ;  /* 0x0000440701007387 */ /* 0x0001e40000100800 */
[----:B0-----:R-:W-:-:S02]  /*bb3c0*/  PRMT R7, R16, 0x4210, R6 ;  /* 0x0000421010077816 */ /* 0x001fc40000000006 */
[----:B------:R-:W-:Y:S02]  /*bb3d0*/  PRMT R6, R5, 0x5210, R6 ;  /* 0x0000521005067816 */ /* 0x000fe40000000006 */
[--C-:B------:R-:W-:Y:S02]  /*bb3e0*/  PRMT R5, R15, 0x4210, R4.reuse ;  /* 0x000042100f057816 */ /* 0x100fe40000000004 */
[----:B------:R-:W-:Y:S01]  /*bb3f0*/  PRMT R4, R3, 0x5210, R4 ;  /* 0x0000521003047816 */ /* 0x000fe20000000004 */
[----:B------:R-:W-:Y:S04]  /*bb400*/  STL [R1+0x58], R7 ;  /* 0x0000580701007387 */ /* 0x000fe80000100800 */
[----:B------:R-:W-:Y:S04]  /*bb410*/  STL [R1+0x48], R6 ;  /* 0x0000480601007387 */ /* 0x000fe80000100800 */
[----:B------:R0:W-:Y:S04]  /*bb420*/  STL [R1+0x5c], R5 ;  /* 0x00005c0501007387 */ /* 0x0001e80000100800 */
[----:B------:R1:W-:Y:S04]  /*bb430*/  STL [R1+0x4c], R4 ;  /* 0x00004c0401007387 */ /* 0x0003e80000100800 */
[----:B------:R-:W3:Y:S01]  /*bb440*/  LDL R15, [R1+0x1b60] ;  /* 0x001b6000010f7983 */ /* 0x000ee20000100800 */
[----:B----4-:R-:W-:-:S05]  /*bb450*/  LOP3.LUT R3, R14, 0xffff, RZ, 0xc0, !PT ;  /* 0x0000ffff0e037812 */ /* 0x010fca00078ec0ff */
[----:B------:R4:W-:Y:S04]  /*bb460*/  STL [R1+0x1e4], R3 ;  /* 0x0001e40301007387 */ /* 0x0009e80000100800 */
[----:B------:R-:W3:Y:S01]  /*bb470*/  LDL R16, [R1+0x1b64] ;  /* 0x001b640001107983 */ /* 0x000ee20000100800 */
[----:B0-----:R-:W-:Y:S02]  /*bb480*/  LOP3.LUT R5, R9, 0xffff, RZ, 0xc0, !PT ;  /* 0x0000ffff09057812 */ /* 0x001fe400078ec0ff */
[----:B-1----:R-:W-:Y:S01]  /*bb490*/  LOP3.LUT R4, R11, 0xffff, RZ, 0xc0, !PT ;  /* 0x0000ffff0b047812 */ /* 0x002fe200078ec0ff */
[----:B------:R-:W3:Y:S04]  /*bb4a0*/  LDL R14, [R1+0x106c] ;  /* 0x00106c00010e7983 */ /* 0x000ee80000100800 */
[----:B------:R0:W-:Y:S04]  /*bb4b0*/  STL [R1+0x1e8], R4 ;  /* 0x0001e80401007387 */ /* 0x0001e80000100800 */
[----:B------:R1:W-:Y:S04]  /*bb4c0*/  STL [R1+0x3128], R0 ;  /* 0x0031280001007387 */ /* 0x0003e80000100800 */
[----:B------:R-:W-:Y:S04]  /*bb4d0*/  STL [R1+0x1e0], R5 ;  /* 0x0001e00501007387 */ /* 0x000fe80000100800 */
[----:B------:R-:W3:Y:S01]  /*bb4e0*/  LDL R17, [R1+0x1068] ;  /* 0x0010680001117983 */ /* 0x000ee20000100800 */
[----:B----4-:R-:W-:-:S02]  /*bb4f0*/  PRMT R3, R3, 0x3340, R5 ;  /* 0x0000334003037816 */ /* 0x010fc40000000005 */
[----:B0-----:R-:W-:-:S04]  /*bb500*/  PRMT R4, R4, 0x3340, R0 ;  /* 0x0000334004047816 */ /* 0x001fc80000000000 */
[----:B-1----:R-:W-:-:S05]  /*bb510*/  PRMT R0, R3, 0x5410, R4 ;  /* 0x0000541003007816 */ /* 0x002fca0000000004 */
[----:B------:R0:W-:Y:S02]  /*bb520*/  STL [R1+0x1dc], R0 ;  /* 0x0001dc0001007387 */ /* 0x0001e40000100800 */
[----:B0-----:R-:W-:-:S05]  /*bb530*/  VIADD R0, R21, 0x2 ;  /* 0x0000000215007836 */ /* 0x001fca0000000000 */
[----:B------:R-:W-:Y:S02]  /*bb540*/  ISETP.GE.AND P3, PT, R0, UR29, PT ;  /* 0x0000001d00007c0c */ /* 0x000fe4000bf66270 */
[----:B------:R-:W-:Y:S01]  /*bb550*/  LOP3.LUT R13, R13, 0x7fffffff, RZ, 0xc0, !PT ;  /* 0x7fffffff0d0d7812 */ /* 0x000fe200078ec0ff */
[C---:B------:R-:W-:Y:S01]  /*bb560*/  VIADD R0, R21.reuse, 0x1 ;  /* 0x0000000115007836 */ /* 0x040fe20000000000 */
[----:B------:R-:W-:Y:S01]  /*bb570*/  ISETP.LT.AND P1, PT, R21, UR9, !P1 ;  /* 0x0000000915007c0c */ /* 0x000fe2000cf21270 */
[----:B------:R-:W-:Y:S01]  /*bb580*/  ULDC UR29, c[0x0][0x228] ;  /* 0x00008a00001d7ab9 */ /* 0x000fe20000000800 */
[----:B------:R-:W-:Y:S02]  /*bb590*/  LOP3.LUT R22, R22, 0x7fffffff, RZ, 0xc0, !PT ;  /* 0x7fffffff16167812 */ /* 0x000fe400078ec0ff */
[----:B------:R-:W-:Y:S01]  /*bb5a0*/  LOP3.LUT R23, R23, 0x7fffffff, RZ, 0xc0, !PT ;  /* 0x7fffffff17177812 */ /* 0x000fe200078ec0ff */
[----:B------:R-:W-:Y:S01]  /*bb5b0*/  ULDC UR9, c[0x0][0x228] ;  /* 0x00008a0000097ab9 */ /* 0x000fe20000000800 */
[----:B--2---:R-:W-:-:S02]  /*bb5c0*/  LOP3.LUT R10, R10, 0xfffffffe, RZ, 0xc0, !PT ;  /* 0xfffffffe0a0a7812 */ /* 0x004fc400078ec0ff */
[----:B---3--:R-:W-:Y:S02]  /*bb5d0*/  ISETP.LT.AND P5, PT, R15, UR38, !P3 ;  /* 0x000000260f007c0c */ /* 0x008fe4000dfa1270 */
[----:B------:R-:W-:Y:S01]  /*bb5e0*/  LOP3.LUT R12, R12, 0xff7fffff, RZ, 0xc0, !PT ;  /* 0xff7fffff0c0c7812 */ /* 0x000fe200078ec0ff */
[----:B------:R-:W-:Y:S01]  /*bb5f0*/  ULDC UR38, c[0x0][0x228] ;  /* 0x00008a0000267ab9 */ /* 0x000fe20000000800 */
[----:B------:R-:W-:Y:S01]  /*bb600*/  ISETP.LT.AND P4, PT, R16, UR56, !P3 ;  /* 0x0000003810007c0c */ /* 0x000fe2000df81270 */
[----:B------:R-:W-:Y:S01]  /*bb610*/  ULDC UR56, c[0x0][0x228] ;  /* 0x00008a0000387ab9 */ /* 0x000fe20000000800 */
[----:B------:R-:W-:-:S07]  /*bb620*/  ISETP.LT.AND P6, PT, R14, UR36, !P3 ;  /* 0x000000240e007c0c */ /* 0x000fce000dfc1270 */
[----:B------:R-:W-:Y:S02]  /*bb630*/  @P5 LOP3.LUT R13, R13, 0x80000000, RZ, 0xfc, !PT ;  /* 0x800000000d0d5812 */ /* 0x000fe400078efcff */
[----:B------:R-:W-:Y:S02]  /*bb640*/  ISETP.LT.AND P3, PT, R17, UR40, !P3 ;  /* 0x0000002811007c0c */ /* 0x000fe4000df61270 */
[----:B------:R-:W-:Y:S02]  /*bb650*/  LOP3.LUT R13, R13, 0xbfffffff, RZ, 0xc0, !PT ;  /* 0xbfffffff0d0d7812 */ /* 0x000fe400078ec0ff */
[----:B------:R-:W-:Y:S01]  /*bb660*/  ISETP.LT.AND P0, PT, R17, UR61, !P0 ;  /* 0x0000003d11007c0c */ /* 0x000fe2000c701270 */
        /* <DEDUP_REMOVED lines=9> */
[----:B------:R-:W-:-:S02]  /*bb700*/  ISETP.LT.AND P6, PT, R15, UR42, !P3 ;  /* 0x0000002a0f007c0c */ /* 0x000fc4000dfc1270 */
[----:B------:R-:W-:Y:S01]  /*bb710*/  ISETP.LT.AND P5, PT, R16, UR52, !P3 ;  /* 0x0000003410007c0c */ /* 0x000fe2000dfa1270 */
[----:B------:R-:W-:Y:S01]  /*bb720*/  VIADD R0, R21, 0xad ;  /* 0x000000ad15007836 */ /* 0x000fe20000000000 */
[----:B------:R-:W-:Y:S01]  /*bb730*/  ULDC UR54, c[0x0][0x228] ;  /* 0x00008a0000367ab9 */ /* 0x000fe20000000800 */
[----:B------:R-:W-:Y:S01]  /*bb740*/  ULDC UR52, c[0x0][0x228] ;  /* 0x00008a0000347ab9 */ /* 0x000fe20000000800 */
[----:B------:R-:W-:Y:S01]  /*bb750*/  ULDC UR42, c[0x0][0x228] ;  /* 0x00008a00002a7ab9 */ /* 0x000fe20000000800 */
[----:B------:R-:W-:-:S04]  /*bb760*/  ULDC UR31, c[0x0][0x228] ;  /* 0x00008a00001f7ab9 */ /* 0x000fc80000000800 */
[----:B------:R-:W-:-:S04]  /*bb770*/  @P4 LOP3.LUT R13, R13, 0x10000000, RZ, 0xfc, !PT ;  /* 0x100000000d0d4812 */ /* 0x000fc800078efcff */
[----:B------:R-:W-:Y:S02]  /*bb780*/  LOP3.LUT R13, R13, 0xf7ffffff, RZ, 0xc0, !PT ;  /* 0xf7ffffff0d0d7812 */ /* 0x000fe400078ec0ff */
[----:B------:R-:W-:Y:S02]  /*bb790*/  ISETP.LT.AND P4, PT, R17, UR50, !P3 ;  /* 0x0000003211007c0c */ /* 0x000fe4000df81270 */
[----:B------:R-:W-:Y:S01]  /*bb7a0*/  @P6 LOP3.LUT R13, R13, 0x8000000, RZ, 0xfc, !PT ;  /* 0x080000000d0d6812 */ /* 0x000fe200078efcff */
[----:B------:R-:W-:-:S03]  /*bb7b0*/  ULDC UR50, c[0x0][0x228] ;  /* 0x00008a0000327ab9 */ /* 0x000fc60000000800 */
[----:B------:R-:W-:Y:S02]  /*bb7c0*/  LOP3.LUT R13, R13, 0xfbffffff, RZ, 0xc0, !PT ;  /* 0xfbffffff0d0d7812 */ /* 0x000fe400078ec0ff */
[----:B------:R-:W-:Y:S02]  /*bb7d0*/  ISETP.LT.AND P3, PT, R15, UR26, !P2 ;  /* 0x0000001a0f007c0c */ /* 0x000fe4000d761270 */
        /* <DEDUP_REMOVED lines=12> */
[----:B------:R-:W-:Y:S02]  /*bb8a0*/  ULDC UR33, c[0x0][0x228] ;  /* 0x00008a0000217ab9 */ /* 0x000fe40000000800 */
[----:B------:R-:W-:Y:S02]  /*bb8b0*/  ISETP.LT.AND P5, PT, R17, UR22, !P2 ;  /* 0x0000001611007c0c */ /* 0x000fe4000d7a1270 */
[----:B------:R-:W-:Y:S02]  /*bb8c0*/  ISETP.LT.AND P4, PT, R16, UR20, !P2 ;  /* 0x0000001410007c0c */ /* 0x000fe4000d781270 */
[----:B------:R-:W-:-:S02]  /*bb8d0*/  ISETP.LT.AND P3, PT, R15, UR18, !P2 ;  /* 0x000000120f007c0c */ /* 0x000fc4000d761270 */
[----:B------:R-:W-:Y:S02]  /*bb8e0*/  ISETP.LT.AND P2, PT, R14, UR16, !P2 ;  /* 0x000000100e007c0c */ /* 0x000fe4000d741270 */
[----:B------:R-:W-:Y:S01]  /*bb8f0*/  LOP3.LUT R13, R13, 0xffbfffff, RZ, 0xc0, !PT ;  /* 0xffbfffff0d0d7812 */ /* 0x000fe200078ec0ff */
[----:B------:R-:W-:Y:S01]  /*bb900*/  ULDC UR20, c[0x0][0x228] ;  /* 0x00008a0000147ab9 */ /* 0x000fe20000000800 */
[----:B------:R-:W-:Y:S01]  /*bb910*/  ULDC UR22, c[0x0][0x228] ;  /* 0x00008a0000167ab9 */ /* 0x000fe20000000800 */
[----:B------:R-:W-:Y:S01]  /*bb920*/  ULDC UR16, c[0x0][0x228] ;  /* 0x00008a0000107ab9 */ /* 0x000fe20000000800 */
[----:B------:R-:W-:Y:S01]  /*bb930*/  ULDC UR18, c[0x0][0x228] ;  /* 0x00008a0000127ab9 */ /* 0x000fe20000000800 */
[----:B------:R-:W-:-:S06]  /*bb940*/  @P5 LOP3.LUT R13, R13, 0x400000, RZ, 0xfc, !PT ;  /* 0x004000000d0d5812 */ /* 0x000fcc00078efcff */
[----:B------:R-:W-:Y:S02]  /*bb950*/  @P2 LOP3.LUT R12, R12, 0x800000, RZ, 0xfc, !PT ;  /* 0x008000000c0c2812 */ /* 0x000fe400078efcff */
[----:B------:R-:W-:Y:S02]  /*bb960*/  ISETP.GE.AND P2, PT, R0, UR37, PT ;  /* 0x0000002500007c0c */ /* 0x000fe4000bf46270 */
[----:B------:R-:W-:Y:S02]  /*bb970*/  LOP3.LUT R13, R13, 0xffdfffff, RZ, 0xc0, !PT ;  /* 0xffdfffff0d0d7812 */ /* 0x000fe400078ec0ff */
[----:B------:R-:W-:Y:S02]  /*bb980*/  LOP3.LUT R12, R12, 0xffbfffff, RZ, 0xc0, !PT ;  /* 0xffbfffff0c0c7812 */ /* 0x000fe400078ec0ff */
[----:B------:R-:W-:Y:S02]  /*bb990*/  ISETP.LT.AND P5, PT, R17, UR14, !P2 ;  /* 0x0000000e11007c0c */ /* 0x000fe4000d7a1270 */
[----:B------:R-:W-:-:S02]  /*bb9a0*/  @P4 LOP3.LUT R13, R13, 0x200000, RZ, 0xfc, !PT ;  /* 0x002000000d0d4812 */ /* 0x000fc400078efcff */
[----:B------:R-:W-:Y:S01]  /*bb9b0*/  ISETP.LT.AND P4, PT, R16, UR12, !P2 ;  /* 0x0000000c10007c0c */ /* 0x000fe2000d781270 */
[----:B------:R-:W-:Y:S01]  /*bb9c0*/  VIADD R0, R21, 0x54 ;  /* 0x0000005415007836 */ /* 0x000fe20000000000 */
[----:B------:R-:W-:Y:S01]  /*bb9d0*/  ULDC.64 UR36, c[0x0][0x228] ;  /* 0x00008a0000247ab9 */ /* 0x000fe20000000a00 */
[----:B------:R-:W-:Y:S01]  /*bb9e0*/  LOP3.LUT R13, R13, 0xffefffff, RZ, 0xc0, !PT ;  /* 0xffefffff0d0d7812 */ /* 0x000fe200078ec0ff */
[----:B------:R-:W-:Y:S01]  /*bb9f0*/  ULDC UR12, c[0x0][0x228] ;  /* 0x00008a00000c7ab9 */ /* 0x000fe20000000800 */
[----:B------:R-:W-:Y:S02]  /*bba00*/  ULDC UR14, c[0x0][0x228] ;  /* 0x00008a00000e7ab9 */ /* 0x000fe40000000800 */
[----:B------:R-:W-:Y:S02]  /*bba10*/  @P3 LOP3.LUT R13, R13, 0x100000, RZ, 0xfc, !PT ;  /* 0x001000000d0d3812 */ /* 0x000fe400078efcff */
[----:B------:R-:W-:Y:S02]  /*bba20*/  ISETP.LT.AND P3, PT, R15, UR10, !P2 ;  /* 0x0000000a0f007c0c */ /* 0x000fe4000d761270 */
[----:B------:R-:W-:-:S02]  /*bba30*/  @P5 LOP3.LUT R12, R12, 0x400000, RZ, 0xfc, !PT ;  /* 0x004000000c0c5812 */ /* 0x000fc400078efcff */
[----:B------:R-:W-:Y:S01]  /*bba40*/  LOP3.LUT R13, R13, 0xfff7ffff, RZ, 0xc0, !PT ;  /* 0xfff7ffff0d0d7812 */ /* 0x000fe200078ec0ff */
[----:B------:R-:W-:Y:S01]  /*bba50*/  ULDC UR10, c[0x0][0x228] ;  /* 0x00008a00000a7ab9 */ /* 0x000fe20000000800 */
[----:B------:R-:W-:Y:S02]  /*bba60*/  LOP3.LUT R12, R12, 0xffdfffff, RZ, 0xc0, !PT ;  /* 0xffdfffff0c0c7812 */ /* 0x000fe400078ec0ff */
[----:B------:R-:W-:Y:S02]  /*bba70*/  @P1 LOP3.LUT R13, R13, 0x80000, RZ, 0xfc, !PT ;  /* 0x000800000d0d1812 */ /* 0x000fe400078efcff */
[----:B------:R-:W-:Y:S02]  /*bba80*/  @P4 LOP3.LUT R12, R12, 0x200000, RZ, 0xfc, !PT ;  /* 0x002000000c0c4812 */ /* 0x000fe400078efcff */
[----:B------:R-:W-:Y:S02]  /*bba90*/  LOP3.LUT R13, R13, 0xfffbffff, RZ, 0xc0, !PT ;  /* 0xfffbffff0d0d7812 */ /* 0x000fe400078ec0ff */
[----:B------:R-:W-:Y:S01]  /*bbaa0*/  ISETP.LT.AND P2, PT, R14, UR4, !P2 ;  /* 0x000000040e007c0c */ /* 0x000fe2000d741270 */
[----:B------:R-:W-:Y:S01]  /*bbab0*/  ULDC UR4, c[0x0][0x228] ;  /* 0x00008a0000047ab9 */ /* 0x000fe20000000800 */
[----:B------:R-:W-:-:S02]  /*bbac0*/  LOP3.LUT R12, R12, 0xffefffff, RZ, 0xc0, !PT ;  /* 0xffefffff0c0c7812 */ /* 0x000fc400078ec0ff */
[----:B------:R-:W-:Y:S02]  /*bbad0*/  @P0 LOP3.LUT R13, R13, 0x40000, RZ, 0xfc, !PT ;  /* 0x000400000d0d0812 */ /* 0x000fe400078efcff */
[----:B------:R-:W-:Y:S02]  /*bbae0*/  ISETP.GE.AND P0, PT, R0, UR47, PT ;  /* 0x0000002f00007c0c */ /* 0x000fe4000bf06270 */
[----:B------:R-:W-:Y:S02]  /*bbaf0*/  @P3 LOP3.LUT R12, R12, 0x100000, RZ, 0xfc, !PT ;  /* 0x001000000c0c3812 */ /* 0x000fe400078efcff */
[----:B------:R-:W-:Y:S02]  /*bbb00*/  ISETP.LT.AND P3, PT, R14, UR36, !P0 ;  /* 0x000000240e007c0c */ /* 0x000fe4000c761270 */
[----:B------:R-:W-:Y:S02]  /*bbb10*/  LOP3.LUT R12, R12, 0xfff7ffff, RZ, 0xc0, !PT ;  /* 0xfff7ffff0c0c7812 */ /* 0x000fe400078ec0ff */
[----:B------:R-:W-:-:S02]  /*bbb20*/  LOP3.LUT R13, R13, 0xfffdffff, RZ, 0xc0, !PT ;  /* 0xfffdffff0d0d7812 */ /* 0x000fc400078ec0ff */
[----:B------:R-:W-:Y:S02]  /*bbb30*/  @P2 LOP3.LUT R12, R12, 0x80000, RZ, 0xfc, !PT ;  /* 0x000800000c0c2812 */ /* 0x000fe400078efcff */
[----:B------:R-:W-:Y:S02]  /*bbb40*/  ISETP.LT.AND P2, PT, R15, UR46, !P0 ;  /* 0x0000002e0f007c0c */ /* 0x000fe4000c741270 */
[----:B------:R-:W-:-:S03]  /*bbb50*/  ISETP.LT.AND P1, PT, R16, UR58, !P0 ;  /* 0x0000003a10007c0c */ /* 0x000fc6000c721270 */
[----:B------:R-:W-:Y:S01]  /*bbb60*/  @P3 LOP3.LUT R13, R13, 0x20000, RZ, 0xfc, !PT ;  /* 0x000200000d0d3812 */ /* 0x000fe200078efcff */
[----:B------:R-:W-:Y:S01]  /*bbb70*/  VIADD R0, R21, 0x53 ;  /* 0x0000005315007836 */ /* 0x000fe20000000000 */
[----:B------:R-:W-:Y:S01]  /*bbb80*/  ULDC.64 UR46, c[0x0][0x228] ;  /* 0x00008a00002e7ab9 */ /* 0x000fe20000000a00 */
        /* <DEDUP_REMOVED lines=34> */
[----:B------:R-:W-:-:S03]  /*bbdb0*/  ULDC UR60, c[0x0][0x228] ;  /* 0x00008a00003c7ab9 */ /* 0x000fc60000000800 */
[----:B------:R-:W-:Y:S02]  /*bbdc0*/  LOP3.LUT R13, R13, 0xfffffeff, RZ, 0xc0, !PT ;  /* 0xfffffeff0d0d7812 */ /* 0x000fe400078ec0ff */
[----:B------:R-:W-:Y:S01]  /*bbdd0*/  ISETP.LT.AND P0, PT, R17, UR34, !P0 ;  /* 0x0000002211007c0c */ /* 0x000fe2000c701270 */
[----:B------:R-:W-:Y:S01]  /*bbde0*/  ULDC.64 UR34, c[0x0][0x228] ;  /* 0x00008a0000227ab9 */ /* 0x000fe20000000a00 */
        /* <DEDUP_REMOVED lines=11> */
[----:B------:R-:W-:-:S07]  /*bbea0*/  ULDC.64 UR36, c[0x0][0x228] ;  /* 0x00008a0000247ab9 */ /* 0x000fce0000000a00 */
        /* <DEDUP_REMOVED lines=36> */
[----:B------:R-:W-:-:S03]  /*bc0f0*/  ULDC UR46, c[0x0][0x228] ;  /* 0x00008a00002e7ab9 */ /* 0x000fc60000000800 */
[----:B------:R-:W-:Y:S01]  /*bc100*/  @P3 LOP3.LUT R22, R22, 0x20000000, RZ, 0xfc, !PT ;  /* 0x2000000016163812 */ /* 0x000fe200078efcff */
[----:B------:R-:W-:Y:S01]  /*bc110*/  ULDC UR54, c[0x0][0x228] ;  /* 0x00008a0000367ab9 */ /* 0x000fe20000000800 */
[----:B------:R-:W-:Y:S02]  /*bc120*/  ULDC UR33, c[0x0][0x228] ;  /* 0x00008a0000217ab9 */ /* 0x000fe40000000800 */
[----:B------:R-:W-:Y:S02]  /*bc130*/  LOP3.LUT R22, R22, 0xefffffff, RZ, 0xc0, !PT ;  /* 0xefffffff16167812 */ /* 0x000fe400078ec0ff */
[----:B------:R-:W-:Y:S01]  /*bc140*/  ISETP.LT.AND P0, PT, R17, UR38, !P0 ;  /* 0x0000002611007c0c */ /* 0x000fe2000c701270 */
        /* <DEDUP_REMOVED lines=65> */
[----:B------:R-:W-:Y:S02]  /*bc560*/  @P3 LOP3.LUT R22, R22, 0x2000, RZ, 0xfc, !PT ;  /* 0x0000200016163812 */ /* 0x000fe400078efcff */
[----:B------:R-:W-:Y:S01]  /*bc570*/  LOP3.LUT R24, R24, 0x7fffffff, RZ, 0xc0, !PT ;  /* 0x7fffffff18187812 */ /* 0x000fe200078ec0ff */
[----:B------:R-:W-:Y:S01]  /*bc580*/  ULDC UR60, c[0x0][0x228] ;  /* 0x00008a00003c7ab9 */ /* 0x000fe20000000800 */
        /* <DEDUP_REMOVED lines=63> */
[----:B------:R-:W-:Y:S01]  /*bc980*/  LOP3.LUT R22, R22, 0xfffffffe, RZ, 0xc0, !PT ;  /* 0xfffffffe16167812 */ /* 0x000fe200078ec0ff */
[----:B------:R-:W-:Y:S01]  /*bc990*/  VIADD R0, R21, 0x46 ;  /* 0x0000004615007836 */ /* 0x000fe20000000000 */
[----:B------:R-:W-:-:S02]  /*bc9a0*/  ULDC.64 UR44, c[0x0][0x228] ;  /* 0x00008a00002c7ab9 */ /* 0x000fc40000000a00 */
[----:B------:R-:W-:Y:S02]  /*bc9b0*/  @P2 LOP3.LUT R22, R22, 0x1, RZ, 0xfc, !PT ;  /* 0x0000000116162812 */ /* 0x000fe400078efcff */
[----:B------:R-:W-:Y:S02]  /*bc9c0*/  ISETP.LT.AND P2, PT, R15, UR9, !P0 ;  /* 0x000000090f007c0c */ /* 0x000fe4000c741270 */
[----:B------:R-:W-:-:S03]  /*bc9d0*/  ISETP.LT.AND P1, PT, R16, UR16, !P0 ;  /* 0x0000001010007c0c */ /* 0x000fc6000c721270 */
        /* <DEDUP_REMOVED lines=36> */
[----:B------:R-:W-:-:S06]  /*bcc20*/  ULDC UR34, c[0x0][0x228] ;  /* 0x00008a0000227ab9 */ /* 0x000fcc0000000800 */
[----:B------:R-:W-:Y:S01]  /*bcc30*/  @P3 LOP3.LUT R23, R23, 0x200000, RZ, 0xfc, !PT ;  /* 0x0020000017173812 */ /* 0x000fe200078efcff */
[----:B------:R-:W-:Y:S01]  /*bcc40*/  ULDC UR14, c[0x0][0x228] ;  /* 0x00008a00000e7ab9 */ /* 0x000fe20000000800 */
[----:B------:R-:W-:Y:S01]  /*bcc50*/  LOP3.LUT R25, R25, 0x7fffffff, RZ, 0xc0, !PT ;  /* 0x7fffffff19197812 */ /* 0x000fe200078ec0ff */
        /* <DEDUP_REMOVED lines=85> */
[----:B------:R-:W-:Y:S02]  /*bd1b0*/  ISETP.LT.AND P2, PT, R15, UR58, !P0 ;  /* 0x0000003a0f007c0c */ /* 0x000fe4000c741270 */
[----:B------:R-:W-:Y:S01]  /*bd1c0*/  ISETP.LT.AND P0, PT, R17, UR50, !P0 ;  /* 0x0000003211007c0c */ /* 0x000fe2000c701270 */
[----:B------:R-:W-:Y:S01]  /*bd1d0*/  VIADD R0, R21, 0x3f ;  /* 0x0000003f15007836 */ /* 0x000fe20000000000 */
[----:B------:R-:W-:Y:S01]  /*bd1e0*/  LOP3.LUT R23, R23, 0xfffffffd, RZ, 0xc0, !PT ;  /* 0xfffffffd17177812 */ /* 0x000fe200078ec0ff */
[----:B------:R-:W-:Y:S01]  /*bd1f0*/  ULDC.64 UR46, c[0x0][0x228] ;  /* 0x00008a00002e7ab9 */ /* 0x000fe20000000a00 */
[----:B------:R-:W-:Y:S01]  /*bd200*/  ULDC UR58, c[0x0][0x228] ;  /* 0x00008a00003a7ab9 */ /* 0x000fe20000000800 */
[----:B------:R-:W-:-:S02]  /*bd210*/  ULDC UR50, c[0x0][0x228] ;  /* 0x00008a0000327ab9 */ /* 0x000fc40000000800 */
        /* <DEDUP_REMOVED lines=342> */
[----:B------:R-:W-:Y:S02]  /*be780*/  ISETP.LT.AND P0, PT, R17, UR10, !P0 ;  /* 0x0000000a11007c0c */ /* 0x000fe4000c701270 */
[----:B------:R-:W-:Y:S01]  /*be790*/  LOP3.LUT R28, R28, 0x7fffffff, RZ, 0xc0, !PT ;  /* 0x7fffffff1c1c7812 */ /* 0x000fe200078ec0ff */
        /* <DEDUP_REMOVED lines=240> */
[----:B------:R-:W-:Y:S01]  /*bf6a0*/  LOP3.LUT R12, R12, 0x7fffffff, RZ, 0xc0, !PT ;  /* 0x7fffffff0c0c7812 */ /* 0x000fe200078ec0ff */
[----:B------:R-:W-:Y:S01]  /*bf6b0*/  STL [R1+0x30e4], R10 ;  /* 0x0030e40a01007387 */ /* 0x000fe20000100800 */
[----:B------:R-:W-:-:S02]  /*bf6c0*/  @P2 LOP3.LUT R27, R27, 0x1, RZ, 0xfc, !PT ;  /* 0x000000011b1b2812 */ /* 0x000fc400078efcff */
[----:B------:R-:W-:Y:S02]  /*bf6d0*/  ISETP.LT.AND P2, PT, R15, UR31, !P0 ;  /* 0x0000001f0f007c0c */ /* 0x000fe4000c741270 */
[----:B------:R-:W-:Y:S01]  /*bf6e0*/  ISETP.LT.AND P1, PT, R16, UR22, !P0 ;  /* 0x0000001610007c0c */ /* 0x000fe2000c721270 */
[----:B------:R-:W-:Y:S02]  /*bf6f0*/  ULDC UR59, c[0x0][0x228] ;  /* 0x00008a00003b7ab9 */ /* 0x000fe40000000800 */
        /* <DEDUP_REMOVED lines=61> */
[----:B------:R-:W-:Y:S01]  /*bfad0*/  STL [R1+0x30e8], R13 ;  /* 0x0030e80d01007387 */ /* 0x000fe20000100800 */
        /* <DEDUP_REMOVED lines=37> */
[----:B------:R0:W-:Y:S01]  /*bfd30*/  STL [R1+0x30ec], R22 ;  /* 0x0030ec1601007387 */ /* 0x0001e20000100800 */
        /* <DEDUP_REMOVED lines=31> */
[----:B------:R-:W-:-:S03]  /*bff30*/  ULDC UR49, c[0x0][0x228] ;  /* 0x00008a0000317ab9 */ /* 0x000fc60000000800 */
        /* <DEDUP_REMOVED lines=14> */
[----:B------:R1:W-:Y:S01]  /*c0020*/  STL [R1+0x30f0], R23 ;  /* 0x0030f01701007387 */ /* 0x0003e20000100800 */
[C---:B------:R-:W-:Y:S02]  /*c0030*/  VIADD R8, R21.reuse, 0xaf ;  /* 0x000000af15087836 */ /* 0x040fe40000000000 */
[----:B------:R-:W-:Y:S01]  /*c0040*/  VIADD R6, R21, 0xb0 ;  /* 0x000000b015067836 */ /* 0x000fe20000000000 */
[----:B------:R-:W-:Y:S02]  /*c0050*/  LOP3.LUT R29, R29, 0xefffffff, RZ, 0xc0, !PT ;  /* 0xefffffff1d1d7812 */ /* 0x000fe400078ec0ff */
[----:B------:R-:W-:Y:S02]  /*c0060*/  ISETP.LT.AND P0, PT, R17, UR58, !P0 ;  /* 0x0000003a11007c0c */ /* 0x000fe4000c701270 */
[----:B------:R-:W-:Y:S01]  /*c0070*/  LOP3.LUT R2, R2, 0xdfffffff, RZ, 0xc0, !PT ;  /* 0xdfffffff02027812 */ /* 0x000fe200078ec0ff */
[----:B------:R-:W-:Y:S01]  /*c0080*/  VIADD R7, R21, 0xb1 ;  /* 0x000000b115077836 */ /* 0x000fe20000000000 */
[----:B------:R-:W-:Y:S01]  /*c0090*/  @P2 LOP3.LUT R29, R29, 0x10000000, RZ, 0xfc, !PT ;  /* 0x100000001d1d2812 */ /* 0x000fe200078efcff */
[----:B------:R-:W-:-:S02]  /*c00a0*/  VIADD R5, R21, 0xb2 ;  /* 0x000000b215057836 */ /* 0x000fc40000000000 */
[C---:B------:R-:W-:Y:S02]  /*c00b0*/  VIADD R9, R21.reuse, 0xb3 ;  /* 0x000000b315097836 */ /* 0x040fe40000000000 */
[----:B------:R-:W-:Y:S01]  /*c00c0*/  VIADD R11, R21, 0xb4 ;  /* 0x000000b4150b7836 */ /* 0x000fe20000000000 */
[----:B------:R-:W-:Y:S01]  /*c00d0*/  LOP3.LUT R29, R29, 0xf7ffffff, RZ, 0xc0, !PT ;  /* 0xf7ffffff1d1d7812 */ /* 0x000fe200078ec0ff */
[C---:B------:R-:W-:Y:S02]  /*c00e0*/  VIADD R3, R21.reuse, 0xd ;  /* 0x0000000d15037836 */ /* 0x040fe40000000000 */
[C---:B------:R-:W-:Y:S02]  /*c00f0*/  VIADD R4, R21.reuse, 0xc ;  /* 0x0000000c15047836 */ /* 0x040fe40000000000 */
[----:B0-----:R-:W-:Y:S01]  /*c0100*/  VIADD R22, R21, 0x6 ;  /* 0x0000000615167836 */ /* 0x001fe20000000000 */
[----:B------:R-:W-:Y:S01]  /*c0110*/  @P1 LOP3.LUT R29, R29, 0x8000000, RZ, 0xfc, !PT ;  /* 0x080000001d1d1812 */ /* 0x000fe200078efcff */
[----:B------:R-:W-:-:S02]  /*c0120*/  VIADD R20, R21, 0x5 ;  /* 0x0000000515147836 */ /* 0x000fc40000000000 */
[C---:B------:R-:W-:Y:S02]  /*c0130*/  VIADD R19, R21.reuse, 0x3 ;  /* 0x0000000315137836 */ /* 0x040fe40000000000 */
[----:B------:R-:W-:Y:S01]  /*c0140*/  VIADD R18, R21, 0xb6 ;  /* 0x000000b615127836 */ /* 0x000fe20000000000 */
[----:B------:R-:W-:Y:S01]  /*c0150*/  LOP3.LUT R29, R29, 0xfbffffff, RZ, 0xc0, !PT ;  /* 0xfbffffff1d1d7812 */ /* 0x000fe200078ec0ff */
[C---:B------:R-:W-:Y:S02]  /*c0160*/  VIADD R13, R21.reuse, 0xb7 ;  /* 0x000000b7150d7836 */ /* 0x040fe40000000000 */
[----:B------:R-:W-:Y:S01]  /*c0170*/  VIADD R10, R21, 0xb8 ;  /* 0x000000b8150a7836 */ /* 0x000fe20000000000 */
[----:B------:R-:W-:Y:S01]  /*c0180*/  ULDC UR60, c[0x0][0x228] ;  /* 0x00008a00003c7ab9 */ /* 0x000fe20000000800 */
[----:B------:R-:W-:Y:S02]  /*c0190*/  @P0 LOP3.LUT R29, R29, 0x4000000, RZ, 0xfc, !PT ;  /* 0x040000001d1d0812 */ /* 0x000fe400078efcff */
[----:B------:R-:W-:-:S02]  /*c01a0*/  ISETP.GE.AND P0, PT, R0, UR45, PT ;  /* 0x0000002d00007c0c */ /* 0x000fc4000bf06270 */
[----:B------:R-:W-:Y:S02]  /*c01b0*/  LOP3.LUT R29, R29, 0xfdffffff, RZ, 0xc0, !PT ;  /* 0xfdffffff1d1d7812 */ /* 0x000fe400078ec0ff */
[----:B------:R-:W-:Y:S02]  /*c01c0*/  ISETP.LT.AND P3, PT, R14, UR36, !P0 ;  /* 0x000000240e007c0c */ /* 0x000fe4000c761270 */
[----:B------:R-:W-:Y:S02]  /*c01d0*/  ISETP.LT.AND P2, PT, R15, UR61, !P0 ;  /* 0x0000003d0f007c0c */ /* 0x000fe4000c741270 */
[----:B------:R-:W-:Y:S01]  /*c01e0*/  ISETP.LT.AND P1, PT, R16, UR50, !P0 ;  /* 0x0000003210007c0c */ /* 0x000fe2000c721270 */
[----:B------:R-:W-:Y:S01]  /*c01f0*/  VIADD R0, R21, 0x15 ;  /* 0x0000001515007836 */ /* 0x000fe20000000000 */
[----:B------:R-:W-:-:S07]  /*c0200*/  ULDC.64 UR44, c[0x0][0x228] ;  /* 0x00008a00002c7ab9 */ /* 0x000fce0000000a00 */
[----:B------:R-:W-:Y:S01]  /*c0210*/  @P3 LOP3.LUT R29, R29, 0x2000000, RZ, 0xfc, !PT ;  /* 0x020000001d1d3812 */ /* 0x000fe200078efcff */
[----:B------:R-:W-:Y:S01]  /*c0220*/  STL [R1+0x30f4], R24 ;  /* 0x0030f41801007387 */ /* 0x000fe20000100800 */
[----:B-1----:R-:W-:Y:S01]  /*c0230*/  VIADD R23, R21, 0x7 ;  /* 0x0000000715177836 */ /* 0x002fe20000000000 */
[----:B------:R-:W-:Y:S01]  /*c0240*/  ULDC UR61, c[0x0][0x228] ;  /* 0x00008a00003d7ab9 */ /* 0x000fe20000000800 */
[----:B------:R-:W-:Y:S02]  /*c0250*/  LOP3.LUT R29, R29, 0xfeffffff, RZ, 0xc0, !PT ;  /* 0xfeffffff1d1d7812 */ /* 0x000fe400078ec0ff */
[----:B------:R-:W-:Y:S01]  /*c0260*/  ISETP.LT.AND P0, PT, R17, UR48, !P0 ;  /* 0x0000003011007c0c */ /* 0x000fe2000c701270 */
[----:B------:R0:W-:Y:S01]  /*c0270*/  STL [R1+0x30f8], R25 ;  /* 0x0030f81901007387 */ /* 0x0001e20000100800 */
[----:B------:R-:W-:Y:S01]  /*c0280*/  @P2 LOP3.LUT R29, R29, 0x1000000, RZ, 0xfc, !PT ;  /* 0x010000001d1d2812 */ /* 0x000fe200078efcff */
[----:B------:R-:W-:-:S03]  /*c0290*/  ULDC.64 UR48, c[0x0][0x228] ;  /* 0x00008a0000307ab9 */ /* 0x000fc60000000a00 */
        /* <DEDUP_REMOVED lines=11> */
[----:B------:R-:W-:-:S04]  /*c0350*/  @P3 LOP3.LUT R29, R29, 0x200000, RZ, 0xfc, !PT ;  /* 0x002000001d1d3812 */ /* 0x000fc800078efcff */
[----:B------:R-:W-:Y:S02]  /*c0360*/  LOP3.LUT R29, R29, 0xffefffff, RZ, 0xc0, !PT ;  /* 0xffefffff1d1d7812 */ /* 0x000fe400078ec0ff */
[----:B------:R-:W-:Y:S01]  /*c0370*/  ISETP.LT.AND P0, PT, R17, UR33, !P0 ;  /* 0x0000002111007c0c */ /* 0x000fe2000c701270 */
[----:B------:R1:W-:Y:S01]  /*c0380*/  STL [R1+0x3150], R26 ;  /* 0x0031501a01007387 */ /* 0x0003e20000100800 */
[----:B------:R-:W-:Y:S01]  /*c0390*/  @P2 LOP3.LUT R29, R29, 0x100000, RZ, 0xfc, !PT ;  /* 0x001000001d1d2812 */ /* 0x000fe200078efcff */
[C---:B0-----:R-:W-:Y:S02]  /*c03a0*/  VIADD R25, R21.reuse, 0x9 ;  /* 0x0000000915197836 */ /* 0x041fe40000000000 */
[----:B------:R-:W-:Y:S01]  /*c03b0*/  VIADD R24, R21, 0x8 ;  /* 0x0000000815187836 */ /* 0x000fe20000000000 */
        /* <DEDUP_REMOVED lines=13> */
[----:B------:R0:W-:Y:S01]  /*c0490*/  STL [R1+0x3154], R27 ;  /* 0x0031541b01007387 */ /* 0x0001e20000100800 */
[----:B-1----:R-:W-:Y:S01]  /*c04a0*/  VIADD R26, R21, 0xe ;  /* 0x0000000e151a7836 */ /* 0x002fe20000000000 */
[----:B------:R-:W-:Y:S01]  /*c04b0*/  ULDC UR26, c[0x0][0x228] ;  /* 0x00008a00001a7ab9 */ /* 0x000fe20000000800 */
[----:B------:R-:W-:Y:S02]  /*c04c0*/  LOP3.LUT R29, R29, 0xfffeffff, RZ, 0xc0, !PT ;  /* 0xfffeffff1d1d7812 */ /* 0x000fe400078ec0ff */
[----:B------:R-:W-:Y:S01]  /*c04d0*/  ISETP.LT.AND P0, PT, R17, UR24, !P0 ;  /* 0x0000001811007c0c */ /* 0x000fe2000c701270 */
[----:B------:R1:W-:Y:S01]  /*c04e0*/  STL [R1+0x3120], R28 ;  /* 0x0031201c01007387 */ /* 0x0003e20000100800 */
        /* <DEDUP_REMOVED lines=14> */
[C---:B0-----:R-:W-:Y:S02]  /*c05d0*/  VIADD R27, R21.reuse, 0xb5 ;  /* 0x000000b5151b7836 */ /* 0x041fe40000000000 */
[----:B-1----:R-:W-:Y:S01]  /*c05e0*/  VIADD R28, R21, 0xa ;  /* 0x0000000a151c7836 */ /* 0x002fe20000000000 */
[----:B------:R-:W-:Y:S01]  /*c05f0*/  ULDC UR31, c[0x0][0x228] ;  /* 0x00008a00001f7ab9 */ /* 0x000fe20000000800 */
[----:B------:R-:W-:Y:S02]  /*c0600*/  LOP3.LUT R29, R29, 0xffffefff, RZ, 0xc0, !PT ;  /* 0xffffefff1d1d7812 */ /* 0x000fe400078ec0ff */
[----:B------:R-:W-:Y:S01]  /*c0610*/  ISETP.LT.AND P0, PT, R17, UR22, !P0 ;  /* 0x0000001611007c0c */ /* 0x000fe2000c701270 */
        /* <DEDUP_REMOVED lines=19> */
[----:B------:R-:W-:Y:S02]  /*c0750*/  ISETP.GE.AND P5, PT, R26, UR45, PT ;  /* 0x0000002d1a007c0c */ /* 0x000fe4000bfa6270 */
        /* <DEDUP_REMOVED lines=11> */
[C---:B------:R-:W-:Y:S01]  /*c0810*/  VIADD R0, R21.reuse, 0x10 ;  /* 0x0000001015007836 */ /* 0x040fe20000000000 */
[----:B------:R-:W-:Y:S01]  /*c0820*/  ULDC.64 UR46, c[0x0][0x228] ;  /* 0x00008a00002e7ab9 */ /* 0x000fe20000000a00 */
[----:B------:R-:W-:Y:S01]  /*c0830*/  VIADD R26, R21, 0xd5 ;  /* 0x000000d5151a7836 */ /* 0x000fe20000000000 */
[----:B------:R-:W-:-:S05]  /*c0840*/  ULDC.64 UR44, c[0x0][0x228] ;  /* 0x00008a00002c7ab9 */ /* 0x000fca0000000a00 */
        /* <DEDUP_REMOVED lines=15> */
[----:B------:R-:W-:-:S02]  /*c0940*/  ISETP.LT.AND P2, PT, R15, UR40, !P0 ;  /* 0x000000280f007c0c */ /* 0x000fc4000c741270 */
[----:B------:R-:W-:Y:S01]  /*c0950*/  ISETP.LT.AND P0, PT, R17, UR12, !P0 ;  /* 0x0000000c11007c0c */ /* 0x000fe2000c701270 */
[----:B------:R-:W-:Y:S01]  /*c0960*/  VIADD R0, R21, 0xf ;  /* 0x0000000f15007836 */ /* 0x000fe20000000000 */
[----:B------:R-:W-:Y:S01]  /*c0970*/  ULDC.64 UR34, c[0x0][0x228] ;  /* 0x00008a0000227ab9 */ /* 0x000fe20000000a00 */
[----:B------:R-:W-:Y:S01]  /*c0980*/  ULDC UR29, c[0x0][0x22c] ;  /* 0x00008b00001d7ab9 */ /* 0x000fe20000000800 */
[----:B------:R-:W-:-:S03]  /*c0990*/  ULDC UR12, c[0x0][0x228] ;  /* 0x00008a00000c7ab9 */ /* 0x000fc60000000800 */
[----:B------:R-:W-:Y:S02]  /*c09a0*/  @P3 LOP3.LUT R29, R29, 0x2, RZ, 0xfc, !PT ;  /* 0x000000021d1d3812 */ /* 0x000fe400078efcff */
[----:B------:R-:W-:Y:S02]  /*c09b0*/  @P1 LOP3.LUT R12, R12, 0x80000000, RZ, 0xfc, !PT ;  /* 0x800000000c0c1812 */ /* 0x000fe400078efcff */
[----:B------:R-:W-:Y:S02]  /*c09c0*/  LOP3.LUT R29, R29, 0xfffffffe, RZ, 0xc0, !PT ;  /* 0xfffffffe1d1d7812 */ /* 0x000fe400078ec0ff */
[----:B------:R-:W-:Y:S02]  /*c09d0*/  LOP3.LUT R12, R12, 0xbfffffff, RZ, 0xc0, !PT ;  /* 0xbfffffff0c0c7812 */ /* 0x000fe400078ec0ff */
[----:B------:R-:W-:Y:S02]  /*c09e0*/  @P2 LOP3.LUT R29, R29, 0x1, RZ, 0xfc, !PT ;  /* 0x000000011d1d2812 */ /* 0x000fe400078efcff */
[----:B------:R-:W-:-:S02]  /*c09f0*/  @P0 LOP3.LUT R12, R12, 0x40000000, RZ, 0xfc, !PT ;  /* 0x400000000c0c0812 */ /* 0x000fc400078efcff */
[----:B------:R-:W-:Y:S01]  /*c0a00*/  ISETP.GE.AND P0, PT, R0, UR37, PT ;  /* 0x0000002500007c0c */ /* 0x000fe2000bf06270 */
[----:B------:R-:W-:Y:S01]  /*c0a10*/  ULDC.64 UR36, c[0x0][0x228] ;  /* 0x00008a0000247ab9 */ /* 0x000fe20000000a00 */
[----:B------:R-:W-:Y:S02]  /*c0a20*/  STL [R1+0x3124], R29 ;  /* 0x0031241d01007387 */ /* 0x000fe40000100800 */
[----:B------:R-:W-:Y:S02]  /*c0a30*/  ISETP.LT.AND P3, PT, R14, UR48, !P0 ;  /* 0x000000300e007c0c */ /* 0x000fe4000c761270 */
[----:B------:R-:W-:Y:S02]  /*c0a40*/  ISETP.LT.AND P2, PT, R15, UR59, !P0 ;  /* 0x0000003b0f007c0c */ /* 0x000fe4000c741270 */
[----:B------:R-:W-:Y:S02]  /*c0a50*/  ISETP.LT.AND P1, PT, R16, UR54, !P0 ;  /* 0x0000003610007c0c */ /* 0x000fe4000c721270 */
[----:B------:R-:W-:Y:S01]  /*c0a60*/  ISETP.LT.AND P0, PT, R17, UR52, !P0 ;  /* 0x0000003411007c0c */ /* 0x000fe2000c701270 */
[----:B------:R0:W-:Y:S01]  /*c0a70*/  STL [R1+0x3148], R17 ;  /* 0x0031481101007387 */ /* 0x0001e20000100800 */
[----:B------:R-:W-:Y:S01]  /*c0a80*/  LOP3.LUT R12, R12, 0xdfffffff, RZ, 0xc0, !PT ;  /* 0xdfffffff0c0c7812 */ /* 0x000fe200078ec0ff */
[C---:B------:R-:W-:Y:S01]  /*c0a90*/  VIADD R0, R21.reuse, 0x4 ;  /* 0x0000000415007836 */ /* 0x040fe20000000000 */
[----:B------:R-:W-:Y:S01]  /*c0aa0*/  ULDC.64 UR58, c[0x0][0x228] ;  /* 0x00008a00003a7ab9 */ /* 0x000fe20000000a00 */
[----:B0-----:R-:W-:-:S05]  /*c0ab0*/  VIADD R17, R21, 0xb9 ;  /* 0x000000b915117836 */ /* 0x001fca0000000000 */
[----:B------:R0:W-:Y:S02]  /*c0ac0*/  STL [R1+0x1d8], R17 ;  /* 0x0001d81101007387 */ /* 0x0001e40000100800 */
        /* <DEDUP_REMOVED lines=9> */
[----:B------:R0:W-:Y:S01]  /*c0b60*/  STL [R1+0x1c4], R17 ;  /* 0x0001c41101007387 */ /* 0x0001e20000100800 */
[----:B------:R-:W-:Y:S01]  /*c0b70*/  @P3 LOP3.LUT R12, R12, 0x20000000, RZ, 0xfc, !PT ;  /* 0x200000000c0c3812 */ /* 0x000fe200078efcff */
[----:B0-----:R-:W-:-:S05]  /*c0b80*/  VIADD R17, R21, 0xbf ;  /* 0x000000bf15117836 */ /* 0x001fca0000000000 */
[----:B------:R0:W-:Y:S01]  /*c0b90*/  STL [R1+0x1c0], R17 ;  /* 0x0001c01101007387 */ /* 0x0001e20000100800 */
[----:B------:R-:W-:Y:S01]  /*c0ba0*/  LOP3.LUT R12, R12, 0xefffffff, RZ, 0xc0, !PT ;  /* 0xefffffff0c0c7812 */ /* 0x000fe200078ec0ff */
[----:B0-----:R-:W-:-:S03]  /*c0bb0*/  VIADD R17, R21, 0xc0 ;  /* 0x000000c015117836 */ /* 0x001fc60000000000 */
[----:B------:R-:W-:Y:S02]  /*c0bc0*/  @P2 LOP3.LUT R12, R12, 0x10000000, RZ, 0xfc, !PT ;  /* 0x100000000c0c2812 */ /* 0x000fe400078efcff */
[----:B------:R0:W-:Y:S02]  /*c0bd0*/  STL [R1+0x1bc], R17 ;  /* 0x0001bc1101007387 */ /* 0x0001e40000100800 */
[----:B------:R-:W-:Y:S01]  /*c0be0*/  LOP3.LUT R12, R12, 0xf7ffffff, RZ, 0xc0, !PT ;  /* 0xf7ffffff0c0c7812 */ /* 0x000fe200078ec0ff */
[----:B0-----:R-:W-:-:S05]  /*c0bf0*/  VIADD R17, R21, 0xc1 ;  /* 0x000000c115117836 */ /* 0x001fca0000000000 */
[----:B------:R0:W-:Y:S01]  /*c0c00*/  STL [R1+0x1b8], R17 ;  /* 0x0001b81101007387 */ /* 0x0001e20000100800 */
[----:B------:R-:W-:Y:S02]  /*c0c10*/  @P1 LOP3.LUT R12, R12, 0x8000000, RZ, 0xfc, !PT ;  /* 0x080000000c0c1812 */ /* 0x000fe400078efcff */
[----:B------:R-:W-:Y:S01]  /*c0c20*/  ISETP.GE.AND P1, PT, R8, UR39, PT ;  /* 0x0000002708007c0c */ /* 0x000fe2000bf26270 */
[C---:B------:R-:W-:Y:S01]  /*c0c30*/  VIADD R29, R21.reuse, 0xb ;  /* 0x0000000b151d7836 */ /* 0x040fe20000000000 */
[----:B------:R-:W-:Y:S01]  /*c0c40*/  ULDC.64 UR38, c[0x0][0x228] ;  /* 0x00008a0000267ab9 */ /* 0x000fe20000000a00 */
[----:B0-----:R-:W-:Y:S01]  /*c0c50*/  VIADD R17, R21, 0xc2 ;  /* 0x000000c215117836 */ /* 0x001fe20000000000 */
[----:B------:R-:W-:-:S04]  /*c0c60*/  LOP3.LUT R12, R12, 0xfbffffff, RZ, 0xc0, !PT ;  /* 0xfbffffff0c0c7812 */ /* 0x000fc800078ec0ff */
[----:B------:R0:W-:Y:S01]  /*c0c70*/  STL [R1+0x1b4], R17 ;  /* 0x0001b41101007387 */ /* 0x0001e20000100800 */
[----:B------:R-:W-:Y:S02]  /*c0c80*/  @P0 LOP3.LUT R12, R12, 0x4000000, RZ, 0xfc, !PT ;  /* 0x040000000c0c0812 */ /* 0x000fe400078efcff */
[----:B------:R-:W-:Y:S02]  /*c0c90*/  ISETP.GE.AND P0, PT, R6, UR57, PT ;  /* 0x0000003906007c0c */ /* 0x000fe4000bf06270 */
[----:B------:R-:W-:Y:S01]  /*c0ca0*/  @P1 LOP3.LUT R2, R2, 0x20000000, RZ, 0xfc, !PT ;  /* 0x2000000002021812 */ /* 0x000fe200078efcff */
[----:B0-----:R-:W-:Y:S01]  /*c0cb0*/  VIADD R17, R21, 0xc3 ;  /* 0x000000c315117836 */ /* 0x001fe20000000000 */
[----:B------:R-:W-:-:S04]  /*c0cc0*/  ULDC.64 UR56, c[0x0][0x228] ;  /* 0x00008a0000387ab9 */ /* 0x000fc80000000a00 */
[----:B------:R0:W-:Y:S02]  /*c0cd0*/  STL [R1+0x1b0], R17 ;  /* 0x0001b01101007387 */ /* 0x0001e40000100800 */
[----:B0-----:R-:W-:-:S05]  /*c0ce0*/  VIADD R17, R21, 0xc4 ;  /* 0x000000c415117836 */ /* 0x001fca0000000000 */
[----:B------:R0:W-:Y:S01]  /*c0cf0*/  STL [R1+0x1ac], R17 ;  /* 0x0001ac1101007387 */ /* 0x0001e20000100800 */
[----:B------:R-:W-:Y:S02]  /*c0d00*/  ISETP.GE.AND P1, PT, R7, UR41, PT ;  /* 0x0000002907007c0c */ /* 0x000fe4000bf26270 */
[----:B------:R-:W-:Y:S01]  /*c0d10*/  LOP3.LUT R2, R2, 0xefffffff, RZ, 0xc0, !PT ;  /* 0xefffffff02027812 */ /* 0x000fe200078ec0ff */
[----:B------:R-:W-:Y:S01]  /*c0d20*/  ULDC.64 UR40, c[0x0][0x228] ;  /* 0x00008a0000287ab9 */ /* 0x000fe20000000a00 */
[----:B0-----:R-:W-:Y:S02]  /*c0d30*/  VIADD R17, R21, 0xc5 ;  /* 0x000000c515117836 */ /* 0x001fe40000000000 */
[----:B------:R-:W-:-:S03]  /*c0d40*/  @P0 LOP3.LUT R2, R2, 0x10000000, RZ, 0xfc, !PT ;  /* 0x1000000002020812 */ /* 0x000fc600078efcff */
[----:B------:R0:W-:Y:S01]  /*c0d50*/  STL [R1+0x1a8], R17 ;  /* 0x0001a81101007387 */ /* 0x0001e20000100800 */
[----:B------:R-:W-:Y:S02]  /*c0d60*/  ISETP.GE.AND P0, PT, R5, UR55, PT ;  /* 0x0000003705007c0c */ /* 0x000fe4000bf06270 */
[----:B------:R-:W-:Y:S01]  /*c0d70*/  LOP3.LUT R2, R2, 0xf7ffffff, RZ, 0xc0, !PT ;  /* 0xf7ffffff02027812 */ /* 0x000fe200078ec0ff */
[----:B------:R-:W-:Y:S01]  /*c0d80*/  ULDC.64 UR54, c[0x0][0x228] ;  /* 0x00008a0000367ab9 */ /* 0x000fe20000000a00 */
[----:B0-----:R-:W-:-:S05]  /*c0d90*/  VIADD R17, R21, 0xc6 ;  /* 0x000000c615117836 */ /* 0x001fca0000000000 */
[----:B------:R0:W-:Y:S01]  /*c0da0*/  STL [R1+0x1a4], R17 ;  /* 0x0001a41101007387 */ /* 0x0001e20000100800 */
[----:B------:R-:W-:Y:S02]  /*c0db0*/  @P1 LOP3.LUT R2, R2, 0x8000000, RZ, 0xfc, !PT ;  /* 0x0800000002021812 */ /* 0x000fe400078efcff */
[----:B------:R-:W-:Y:S01]  /*c0dc0*/  ISETP.GE.AND P1, PT, R9, UR43, PT ;  /* 0x0000002b09007c0c */ /* 0x000fe2000bf26270 */
[----:B------:R-:W-:Y:S01]  /*c0dd0*/  ULDC.64 UR42, c[0x0][0x228] ;  /* 0x00008a00002a7ab9 */ /* 0x000fe20000000a00 */
[----:B0-----:R-:W-:Y:S01]  /*c0de0*/  VIADD R17, R21, 0xc7 ;  /* 0x000000c715117836 */ /* 0x001fe20000000000 */
[----:B------:R-:W-:-:S04]  /*c0df0*/  LOP3.LUT R2, R2, 0xfbffffff, RZ, 0xc0, !PT ;  /* 0xfbffffff02027812 */ /* 0x000fc800078ec0ff */
[----:B------:R0:W-:Y:S01]  /*c0e00*/  STL [R1+0x1a0], R17 ;  /* 0x0001a01101007387 */ /* 0x0001e20000100800 */
[----:B------:R-:W-:Y:S01]  /*c0e10*/  @P0 LOP3.LUT R2, R2, 0x4000000, RZ, 0xfc, !PT ;  /* 0x0400000002020812 */ /* 0x000fe200078efcff */
        /* <DEDUP_REMOVED lines=8> */
[----:B------:R-:W-:Y:S01]  /*c0ea0*/  LOP3.LUT R2, R2, 0xfeffffff, RZ, 0xc0, !PT ;  /* 0xfeffffff02027812 */ /* 0x000fe200078ec0ff */
[----:B0-----:R-:W-:-:S05]  /*c0eb0*/  VIADD R17, R21, 0xca ;  /* 0x000000ca15117836 */ /* 0x001fca0000000000 */
[----:B------:R0:W-:Y:S01]  /*c0ec0*/  STL [R1+0x194], R17 ;  /* 0x0001941101007387 */ /* 0x0001e20000100800 */
[----:B------:R-:W-:Y:S02]  /*c0ed0*/  @P0 LOP3.LUT R2, R2, 0x1000000, RZ, 0xfc, !PT ;  /* 0x0100000002020812 */ /* 0x000fe400078efcff */
[----:B------:R-:W-:Y:S01]  /*c0ee0*/  ISETP.GE.AND P0, PT, R27, UR51, PT ;  /* 0x000000331b007c0c */ /* 0x000fe2000bf06270 */
[----:B------:R-:W-:Y:S01]  /*c0ef0*/  VIADD R27, R21, 0xd4 ;  /* 0x000000d4151b7836 */ /* 0x000fe20000000000 */
[----:B------:R-:W-:Y:S01]  /*c0f00*/  ISETP.GE.AND P1, PT, R3, UR47, PT ;  /* 0x0000002f03007c0c */ /* 0x000fe2000bf26270 */
[C---:B0-----:R-:W-:Y:S02]  /*c0f10*/  VIADD R17, R21.reuse, 0xcb ;  /* 0x000000cb15117836 */ /* 0x041fe40000000000 */
[C---:B------:R-:W-:Y:S01]  /*c0f20*/  VIADD R3, R21.reuse, 0xd6 ;  /* 0x000000d615037836 */ /* 0x040fe20000000000 */
[----:B------:R-:W-:Y:S01]  /*c0f30*/  LOP3.LUT R2, R2, 0xff7fffff, RZ, 0xc0, !PT ;  /* 0xff7fffff02027812 */ /* 0x000fe200078ec0ff */
[----:B------:R-:W-:Y:S01]  /*c0f40*/  ULDC.64 UR46, c[0x0][0x228] ;  /* 0x00008a00002e7ab9 */ /* 0x000fe20000000a00 */
[----:B------:R-:W-:Y:S01]  /*c0f50*/  ULDC.64 UR50, c[0x0][0x228] ;  /* 0x00008a0000327ab9 */ /* 0x000fe20000000a00 */
[----:B------:R0:W-:Y:S02]  /*c0f60*/  STL [R1+0x190], R17 ;  /* 0x0001901101007387 */ /* 0x0001e40000100800 */
[----:B0-----:R-:W-:-:S05]  /*c0f70*/  VIADD R17, R21, 0xcc ;  /* 0x000000cc15117836 */ /* 0x001fca0000000000 */
[----:B------:R-:W-:Y:S04]  /*c0f80*/  STL [R1+0x18c], R17 ;  /* 0x00018c1101007387 */ /* 0x000fe80000100800 */
[----:B------:R0:W-:Y:S04]  /*c0f90*/  STL [R1+0x16c], R27 ;  /* 0x00016c1b01007387 */ /* 0x0001e80000100800 */
[----:B0-----:R-:W2:Y:S04]  /*c0fa0*/  LDL.LU R27, [R1+0x3154] ;  /* 0x00315400011b7983 */ /* 0x001ea80000300800 */
[----:B------:R0:W-:Y:S04]  /*c0fb0*/  STL [R1+0x168], R26 ;  /* 0x0001681a01007387 */ /* 0x0001e80000100800 */
[----:B0-----:R-:W2:Y:S04]  /*c0fc0*/  LDL.LU R26, [R1+0x3150] ;  /* 0x00315000011a7983 */ /* 0x001ea80000300800 */
[----:B------:R0:W-:Y:S04]  /*c0fd0*/  STL [R1+0x164], R3 ;  /* 0x0001640301007387 */ /* 0x0001e80000100800 */
[----:B0-----:R-:W3:Y:S01]  /*c0fe0*/  LDL.LU R3, [R1+0x314c] ;  /* 0x00314c0001037983 */ /* 0x001ee20000300800 */
[----:B------:R-:W-:-:S02]  /*c0ff0*/  @P0 LOP3.LUT R2, R2, 0x800000, RZ, 0xfc, !PT ;  /* 0x0080000002020812 */ /* 0x000fc400078efcff */
[----:B------:R-:W-:Y:S01]  /*c1000*/  ISETP.GE.AND P0, PT, R4, UR49, PT ;  /* 0x0000003104007c0c */ /* 0x000fe2000bf06270 */
[----:B------:R-:W-:Y:S01]  /*c1010*/  ULDC.64 UR48, c[0x0][0x228] ;  /* 0x00008a0000307ab9 */ /* 0x000fe20000000a00 */
[----:B------:R-:W-:Y:S01]  /*c1020*/  LOP3.LUT R2, R2, 0x7fffffff, RZ, 0xc0, !PT ;  /* 0x7fffffff02027812 */ /* 0x000fe200078ec0ff */
[C---:B------:R-:W-:Y:S02]  /*c1030*/  VIADD R17, R21.reuse, 0xcd ;  /* 0x000000cd15117836 */ /* 0x040fe40000000000 */
[C---:B------:R-:W-:Y:S02]  /*c1040*/  VIADD R8, R21.reuse, 0xce ;  /* 0x000000ce15087836 */ /* 0x040fe40000000000 */
[C---:B------:R-:W-:Y:S02]  /*c1050*/  VIADD R6, R21.reuse, 0xcf ;  /* 0x000000cf15067836 */ /* 0x040fe40000000000 */
[C---:B------:R-:W-:Y:S02]  /*c1060*/  VIADD R7, R21.reuse, 0xd0 ;  /* 0x000000d015077836 */ /* 0x040fe40000000000 */
[----:B------:R-:W-:-:S02]  /*c1070*/  VIADD R5, R21, 0xd1 ;  /* 0x000000d115057836 */ /* 0x000fc40000000000 */
[C---:B------:R-:W-:Y:S02]  /*c1080*/  VIADD R9, R21.reuse, 0xd2 ;  /* 0x000000d215097836 */ /* 0x040fe40000000000 */
[C---:B------:R-:W-:Y:S02]  /*c1090*/  VIADD R11, R21.reuse, 0xd3 ;  /* 0x000000d3150b7836 */ /* 0x040fe40000000000 */
[----:B------:R-:W-:Y:S01]  /*c10a0*/  VIADD R4, R21, 0xd7 ;  /* 0x000000d715047836 */ /* 0x000fe20000000000 */
[----:B---3--:R-:W-:-:S04]  /*c10b0*/  LOP3.LUT R3, R3, 0xfffffeff, RZ, 0xc0, !PT ;  /* 0xfffffeff03037812 */ /* 0x008fc800078ec0ff */
[----:B------:R-:W-:Y:S02]  /*c10c0*/  @P1 LOP3.LUT R3, R3, 0x100, RZ, 0xfc, !PT ;  /* 0x0000010003031812 */ /* 0x000fe400078efcff */
[----:B------:R-:W-:Y:S02]  /*c10d0*/  ISETP.GE.AND P1, PT, R29, UR35, PT ;  /* 0x000000231d007c0c */ /* 0x000fe4000bf26270 */
[----:B------:R-:W-:Y:S01]  /*c10e0*/  LOP3.LUT R3, R3, 0xffffff7f, RZ, 0xc0, !PT ;  /* 0xffffff7f03037812 */ /* 0x000fe200078ec0ff */
[----:B------:R-:W-:Y:S01]  /*c10f0*/  VIADD R29, R21, 0xd8 ;  /* 0x000000d8151d7836 */ /* 0x000fe20000000000 */
[----:B------:R-:W-:Y:S02]  /*c1100*/  LOP3.LUT R12, R12, 0xfdffffff, RZ, 0xc0, !PT ;  /* 0xfdffffff0c0c7812 */ /* 0x000fe400078ec0ff */
[----:B------:R-:W-:Y:S02]  /*c1110*/  ISETP.GE.AND P4, PT, R5, UR29, PT ;  /* 0x0000001d05007c0c */ /* 0x000fe4000bf86270 */
[----:B------:R-:W-:-:S02]  /*c1120*/  @P0 LOP3.LUT R3, R3, 0x80, RZ, 0xfc, !PT ;  /* 0x0000008003030812 */ /* 0x000fc400078efcff */
[----:B------:R-:W-:Y:S01]  /*c1130*/  ISETP.GE.AND P0, PT, R28, UR37, PT ;  /* 0x000000251c007c0c */ /* 0x000fe2000bf06270 */
[----:B------:R0:W-:Y:S01]  /*c1140*/  STL [R1+0x15c], R29 ;  /* 0x00015c1d01007387 */ /* 0x0001e20000100800 */
[----:B------:R-:W-:Y:S01]  /*c1150*/  ULDC UR35, c[0x0][0x228] ;  /* 0x00008a0000237ab9 */ /* 0x000fe20000000800 */
[----:B------:R-:W-:Y:S01]  /*c1160*/  LOP3.LUT R3, R3, 0xffffffbf, RZ, 0xc0, !PT ;  /* 0xffffffbf03037812 */ /* 0x000fe200078ec0ff */
[----:B------:R-:W-:Y:S01]  /*c1170*/  VIADD R28, R21, 0xd9 ;  /* 0x000000d9151c7836 */ /* 0x000fe20000000000 */
[----:B------:R-:W-:Y:S01]  /*c1180*/  ULDC UR29, c[0x0][0x22c] ;  /* 0x00008b00001d7ab9 */ /* 0x000fe20000000800 */
[----:B------:R-:W-:Y:S01]  /*c1190*/  ULDC UR37, c[0x0][0x228] ;  /* 0x00008a0000257ab9 */ /* 0x000fe20000000800 */
[----:B------:R-:W-:Y:S02]  /*c11a0*/  @P1 LOP3.LUT R3, R3, 0x40, RZ, 0xfc, !PT ;  /* 0x0000004003031812 */ /* 0x000fe400078efcff */
[----:B------:R-:W-:Y:S02]  /*c11b0*/  ISETP.GE.AND P1, PT, R25, UR39, PT ;  /* 0x0000002719007c0c */ /* 0x000fe4000bf26270 */
[----:B------:R-:W-:Y:S01]  /*c11c0*/  LOP3.LUT R3, R3, 0xffffffdf, RZ, 0xc0, !PT ;  /* 0xffffffdf03037812 */ /* 0x000fe200078ec0ff */
[C---:B------:R-:W-:Y:S01]  /*c11d0*/  VIADD R25, R21.reuse, 0xda ;  /* 0x000000da15197836 */ /* 0x040fe20000000000 */
[----:B------:R1:W-:Y:S01]  /*c11e0*/  STL [R1+0x158], R28 ;  /* 0x0001581c01007387 */ /* 0x0003e20000100800 */
[----:B0-----:R-:W-:Y:S01]  /*c11f0*/  VIADD R29, R21, 0xf4 ;  /* 0x000000f4151d7836 */ /* 0x001fe20000000000 */
[----:B------:R-:W-:-:S02]  /*c1200*/  @P0 LOP3.LUT R3, R3, 0x20, RZ, 0xfc, !PT ;  /* 0x0000002003030812 */ /* 0x000fc400078efcff */
[----:B------:R-:W-:Y:S01]  /*c1210*/  ISETP.GE.AND P0, PT, R24, UR41, PT ;  /* 0x0000002918007c0c */ /* 0x000fe2000bf06270 */
[----:B------:R-:W-:Y:S01]  /*c1220*/  ULDC UR39, c[0x0][0x228] ;  /* 0x00008a0000277ab9 */ /* 0x000fe20000000800 */
[----:B------:R-:W-:Y:S01]  /*c1230*/  LOP3.LUT R3, R3, 0xffffffef, RZ, 0xc0, !PT ;  /* 0xffffffef03037812 */ /* 0x000fe200078ec0ff */
[----:B------:R-:W-:Y:S01]  /*c1240*/  VIADD R24, R21, 0xdb ;  /* 0x000000db15187836 */ /* 0x000fe20000000000 */
[----:B------:R0:W-:Y:S01]  /*c1250*/  STL [R1+0x154], R25 ;  /* 0x0001541901007387 */ /* 0x0001e20000100800 */
[----:B------:R-:W-:Y:S01]  /*c1260*/  ULDC UR41, c[0x0][0x228] ;  /* 0x00008a0000297ab9 */ /* 0x000fe20000000800 */
[----:B------:R-:W-:Y:S02]  /*c1270*/  @P1 LOP3.LUT R3, R3, 0x10, RZ, 0xfc, !PT ;  /* 0x0000001003031812 */ /* 0x000fe400078efcff */
[----:B------:R-:W-:Y:S02]  /*c1280*/  ISETP.GE.AND P1, PT, R23, UR43, PT ;  /* 0x0000002b17007c0c */ /* 0x000fe4000bf26270 */
[----:B------:R-:W-:Y:S01]  /*c1290*/  LOP3.LUT R3, R3, 0xfffffff7, RZ, 0xc0, !PT ;  /* 0xfffffff703037812 */ /* 0x000fe200078ec0ff */
[C---:B------:R-:W-:Y:S01]  /*c12a0*/  VIADD R23, R21.reuse, 0xdc ;  /* 0x000000dc15177836 */ /* 0x040fe20000000000 */
[----:B------:R3:W-:Y:S01]  /*c12b0*/  STL [R1+0x150], R24 ;  /* 0x0001501801007387 */ /* 0x0007e20000100800 */
[----:B-1----:R-:W-:Y:S01]  /*c12c0*/  VIADD R28, R21, 0xf5 ;  /* 0x000000f5151c7836 */ /* 0x002fe20000000000 */
[----:B------:R-:W-:-:S02]  /*c12d0*/  @P0 LOP3.LUT R3, R3, 0x8, RZ, 0xfc, !PT ;  /* 0x0000000803030812 */ /* 0x000fc400078efcff */
[----:B------:R-:W-:Y:S01]  /*c12e0*/  ISETP.GE.AND P0, PT, R22, UR45, PT ;  /* 0x0000002d16007c0c */ /* 0x000fe2000bf06270 */
[----:B0-----:R-:W-:Y:S01]  /*c12f0*/  VIADD R25, R21, 0xf6 ;  /* 0x000000f615197836 */ /* 0x001fe20000000000 */
[----:B------:R-:W-:Y:S01]  /*c1300*/  ULDC UR43, c[0x0][0x228] ;  /* 0x00008a00002b7ab9 */ /* 0x000fe20000000800 */
[----:B------:R-:W-:Y:S01]  /*c1310*/  LOP3.LUT R3, R3, 0xfffffffb, RZ, 0xc0, !PT ;  /* 0xfffffffb03037812 */ /* 0x000fe200078ec0ff */
[----:B------:R-:W-:Y:S01]  /*c1320*/  VIADD R22, R21, 0xdd ;  /* 0x000000dd15167836 */ /* 0x000fe20000000000 */
[----:B------:R-:W-:Y:S01]  /*c1330*/  STL [R1+0x12c], R23 ;  /* 0x00012c1701007387 */ /* 0x000fe20000100800 */
[----:B------:R-:W-:Y:S01]  /*c1340*/  ULDC UR45, c[0x0][0x228] ;  /* 0x00008a00002d7ab9 */ /* 0x000fe20000000800 */
[----:B------:R-:W-:Y:S02]  /*c1350*/  @P1 LOP3.LUT R3, R3, 0x4, RZ, 0xfc, !PT ;  /* 0x0000000403031812 */ /* 0x000fe400078efcff */
[----:B------:R-:W-:Y:S02]  /*c1360*/  ISETP.GE.AND P1, PT, R20, UR47, PT ;  /* 0x0000002f14007c0c */ /* 0x000fe4000bf26270 */
[----:B------:R-:W-:Y:S01]  /*c1370*/  LOP3.LUT R3, R3, 0xfffffffd, RZ, 0xc0, !PT ;  /* 0xfffffffd03037812 */ /* 0x000fe200078ec0ff */
[C---:B------:R-:W-:Y:S01]  /*c1380*/  VIADD R20, R21.reuse, 0xde ;  /* 0x000000de15147836 */ /* 0x040fe20000000000 */
[----:B------:R-:W-:Y:S01]  /*c1390*/  STL [R1+0x128], R22 ;  /* 0x0001281601007387 */ /* 0x000fe20000100800 */
[----:B---3--:R-:W-:Y:S01]  /*c13a0*/  VIADD R24, R21, 0xf7 ;  /* 0x000000f715187836 */ /* 0x008fe20000000000 */
[----:B------:R-:W-:-:S02]  /*c13b0*/  @P0 LOP3.LUT R3, R3, 0x2, RZ, 0xfc, !PT ;  /* 0x0000000203030812 */ /* 0x000fc400078efcff */
[----:B------:R-:W-:Y:S01]  /*c13c0*/  ISETP.GE.AND P0, PT, R0, UR49, PT ;  /* 0x0000003100007c0c */ /* 0x000fe2000bf06270 */
[----:B------:R-:W-:Y:S01]  /*c13d0*/  ULDC UR47, c[0x0][0x228] ;  /* 0x00008a00002f7ab9 */ /* 0x000fe20000000800 */
[----:B------:R-:W-:Y:S01]  /*c13e0*/  LOP3.LUT R3, R3, 0xfffffffe, RZ, 0xc0, !PT ;  /* 0xfffffffe03037812 */ /* 0x000fe200078ec0ff */
[----:B------:R-:W-:Y:S01]  /*c13f0*/  STL [R1+0x124], R20 ;  /* 0x0001241401007387 */ /* 0x000fe20000100800 */
[----:B------:R-:W-:Y:S01]  /*c1400*/  VIADD R0, R21, 0xdf ;  /* 0x000000df15007836 */ /* 0x000fe20000000000 */
[----:B------:R-:W-:Y:S01]  /*c1410*/  ULDC UR49, c[0x0][0x228] ;  /* 0x00008a0000317ab9 */ /* 0x000fe20000000800 */
[----:B------:R-:W-:Y:S02]  /*c1420*/  @P1 LOP3.LUT R3, R3, 0x1, RZ, 0xfc, !PT ;  /* 0x0000000103031812 */ /* 0x000fe400078efcff */
[----:B------:R-:W-:-:S05]  /*c1430*/  ISETP.GE.AND P1, PT, R19, UR51, PT ;  /* 0x0000003313007c0c */ /* 0x000fca000bf26270 */
[----:B------:R-:W-:Y:S02]  /*c1440*/  @P0 LOP3.LUT R2, R2, 0x80000000, RZ, 0xfc, !PT ;  /* 0x8000000002020812 */ /* 0x000fe400078efcff */
[----:B------:R-:W-:Y:S01]  /*c1450*/  ISETP.GE.AND P0, PT, R18, UR53, PT ;  /* 0x0000003512007c0c */ /* 0x000fe2000bf06270 */
[C---:B------:R-:W-:Y:S01]  /*c1460*/  VIADD R19, R21.reuse, 0xe0 ;  /* 0x000000e015137836 */ /* 0x040fe20000000000 */
[----:B------:R-:W-:Y:S01]  /*c1470*/  ULDC UR51, c[0x0][0x228] ;  /* 0x00008a0000337ab9 */ /* 0x000fe20000000800 */
[----:B------:R-:W-:Y:S01]  /*c1480*/  LOP3.LUT R2, R2, 0xbfffffff, RZ, 0xc0, !PT ;  /* 0xbfffffff02027812 */ /* 0x000fe200078ec0ff */
[----:B------:R-:W-:Y:S01]  /*c1490*/  VIADD R18, R21, 0xe1 ;  /* 0x000000e115127836 */ /* 0x000fe20000000000 */
[----:B------:R-:W-:Y:S02]  /*c14a0*/  ULDC UR53, c[0x0][0x228] ;  /* 0x00008a0000357ab9 */ /* 0x000fe40000000800 */
[----:B------:R-:W-:-:S04]  /*c14b0*/  @P1 LOP3.LUT R2, R2, 0x40000000, RZ, 0xfc, !PT ;  /* 0x4000000002021812 */ /* 0x000fc800078efcff */
[----:B------:R-:W-:-:S04]  /*c14c0*/  LOP3.LUT R2, R2, 0xffbfffff, RZ, 0xc0, !PT ;  /* 0xffbfffff02027812 */ /* 0x000fc800078ec0ff */
[----:B------:R-:W-:Y:S02]  /*c14d0*/  @P0 LOP3.LUT R2, R2, 0x400000, RZ, 0xfc, !PT ;  /* 0x0040000002020812 */ /* 0x000fe400078efcff */
[----:B------:R-:W-:Y:S01]  /*c14e0*/  ISETP.GE.AND P0, PT, R13, UR55, PT ;  /* 0x000000370d007c0c */ /* 0x000fe2000bf06270 */
[----:B------:R-:W-:Y:S01]  /*c14f0*/  VIADD R13, R21, 0xe2 ;  /* 0x000000e2150d7836 */ /* 0x000fe20000000000 */
[----:B------:R-:W-:Y:S01]  /*c1500*/  STL [R1+0x10c], R19 ;  /* 0x00010c1301007387 */ /* 0x000fe20000100800 */
[----:B------:R-:W-:-:S03]  /*c1510*/  LOP3.LUT R2, R2, 0xffdfffff, RZ, 0xc0, !PT ;  /* 0xffdfffff02027812 */ /* 0x000fc600078ec0ff */
[----:B------:R-:W-:Y:S01]  /*c1520*/  STL [R1+0xf8], R18 ;  /* 0x0000f81201007387 */ /* 0x000fe20000100800 */
[----:B------:R-:W-:-:S03]  /*c1530*/  ULDC UR55, c[0x0][0x228] ;  /* 0x00008a0000377ab9 */ /* 0x000fc60000000800 */
[----:B------:R0:W-:Y:S03]  /*c1540*/  STL [R1+0xec], R13 ;  /* 0x0000ec0d01007387 */ /* 0x0001e60000100800 */
[----:B------:R-:W-:Y:S02]  /*c1550*/  @P0 LOP3.LUT R2, R2, 0x200000, RZ, 0xfc, !PT ;  /* 0x0020000002020812 */ /* 0x000fe400078efcff */
[----:B------:R-:W-:Y:S01]  /*c1560*/  ISETP.GE.AND P0, PT, R10, UR57, PT ;  /* 0x000000390a007c0c */ /* 0x000fe2000bf06270 */
[C---:B------:R-:W-:Y:S02]  /*c1570*/  VIADD R10, R21.reuse, 0xe4 ;  /* 0x000000e4150a7836 */ /* 0x040fe40000000000 */
[C---:B0-----:R-:W-:Y:S02]  /*c1580*/  VIADD R13, R21.reuse, 0xe3 ;  /* 0x000000e3150d7836 */ /* 0x041fe40000000000 */
[C---:B------:R-:W-:Y:S01]  /*c1590*/  VIADD R18, R21.reuse, 0xe5 ;  /* 0x000000e515127836 */ /* 0x040fe20000000000 */
[----:B------:R-:W-:Y:S01]  /*c15a0*/  LOP3.LUT R2, R2, 0xffefffff, RZ, 0xc0, !PT ;  /* 0xffefffff02027812 */ /* 0x000fe200078ec0ff */
[----:B------:R-:W-:Y:S01]  /*c15b0*/  ULDC UR57, c[0x0][0x228] ;  /* 0x00008a0000397ab9 */ /* 0x000fe20000000800 */
[----:B------:R0:W-:Y:S04]  /*c15c0*/  STL [R1+0xdc], R13 ;  /* 0x0000dc0d01007387 */ /* 0x0001e80000100800 */
[----:B------:R1:W-:Y:S04]  /*c15d0*/  STL [R1+0xcc], R10 ;  /* 0x0000cc0a01007387 */ /* 0x0003e80000100800 */
[----:B------:R3:W-:Y:S01]  /*c15e0*/  STL [R1+0xbc], R18 ;  /* 0x0000bc1201007387 */ /* 0x0007e20000100800 */
[----:B0-----:R-:W-:-:S02]  /*c15f0*/  VIADD R13, R21, 0xe6 ;  /* 0x000000e6150d7836 */ /* 0x001fc40000000000 */
[C---:B-1----:R-:W-:Y:S02]  /*c1600*/  VIADD R10, R21.reuse, 0xe7 ;  /* 0x000000e7150a7836 */ /* 0x042fe40000000000 */
[C---:B---3--:R-:W-:Y:S01]  /*c1610*/  VIADD R18, R21.reuse, 0xe8 ;  /* 0x000000e815127836 */ /* 0x048fe20000000000 */
        /* <DEDUP_REMOVED lines=20> */
[----:B------:R-:W-:Y:S01]  /*c1760*/  STL [R1+0x28], R18 ;  /* 0x0000281201007387 */ /* 0x000fe20000100800 */
[----:B0-----:R-:W-:-:S02]  /*c1770*/  VIADD R13, R21, 0xf2 ;  /* 0x000000f2150d7836 */ /* 0x001fc40000000000 */
[----:B-1----:R-:W-:-:S03]  /*c1780*/  VIADD R10, R21, 0xf3 ;  /* 0x000000f3150a7836 */ /* 0x002fc60000000000 */
[----:B------:R-:W-:Y:S04]  /*c1790*/  STL [R1+0x24], R13 ;  /* 0x0000240d01007387 */ /* 0x000fe80000100800 */
[----:B------:R-:W-:Y:S04]  /*c17a0*/  STL [R1+0x20], R10 ;  /* 0x0000200a01007387 */ /* 0x000fe80000100800 */
[----:B--2---:R0:W-:Y:S02]  /*c17b0*/  STL.64 [R1+0x3108], R26 ;  /* 0x0031081a01007387 */ /* 0x0041e40000100a00 */
[----:B0-----:R-:W-:-:S02]  /*c17c0*/  IMAD.MOV.U32 R27, RZ, RZ, R21 ;  /* 0x000000ffff1b7224 */ /* 0x001fc400078e0015 */
[----:B------:R-:W2:Y:S04]  /*c17d0*/  LDL.LU R26, [R1+0x1cc] ;  /* 0x0001cc00011a7983 */ /* 0x000ea80000300800 */
[----:B------:R0:W-:Y:S01]  /*c17e0*/  STL.64 [R1+0x3100], R24 ;  /* 0x0031001801007387 */ /* 0x0001e20000100a00 */
[C---:B------:R-:W-:Y:S02]  /*c17f0*/  VIADD R23, R27.reuse, 0xf8 ;  /* 0x000000f81b177836 */ /* 0x040fe40000000000 */
[C---:B------:R-:W-:Y:S01]  /*c1800*/  VIADD R22, R27.reuse, 0xf9 ;  /* 0x000000f91b167836 */ /* 0x040fe20000000000 */
[----:B0-----:R-:W3:Y:S04]  /*c1810*/  LDL.LU R24, [R1+0x1d4] ;  /* 0x0001d40001187983 */ /* 0x001ee80000300800 */
[----:B------:R-:W4:Y:S04]  /*c1820*/  LDL.LU R25, [R1+0x1d0] ;  /* 0x0001d00001197983 */ /* 0x000f280000300800 */
[----:B------:R0:W-:Y:S04]  /*c1830*/  STL.64 [R1+0x3118], R22 ;  /* 0x0031181601007387 */ /* 0x0001e80000100a00 */
[----:B0-----:R-:W2:Y:S01]  /*c1840*/  LDL.LU R23, [R1+0x1d8] ;  /* 0x0001d80001177983 */ /* 0x001ea20000300800 */
[----:B------:R-:W-:-:S02]  /*c1850*/  VIADD R21, R27, 0xfc ;  /* 0x000000fc1b157836 */ /* 0x000fc40000000000 */
[C---:B------:R-:W-:Y:S01]  /*c1860*/  VIADD R20, R27.reuse, 0xfd ;  /* 0x000000fd1b147836 */ /* 0x040fe20000000000 */
[----:B------:R-:W-:Y:S01]  /*c1870*/  @P0 LOP3.LUT R2, R2, 0x100000, RZ, 0xfc, !PT ;  /* 0x0010000002020812 */ /* 0x000fe200078efcff */
[----:B------:R-:W-:-:S03]  /*c1880*/  VIADD R10, R27, 0xfb ;  /* 0x000000fb1b0a7836 */ /* 0x000fc60000000000 */
[----:B------:R0:W-:Y:S01]  /*c1890*/  STL.64 [R1+0x3110], R20 ;  /* 0x0031101401007387 */ /* 0x0001e20000100a00 */
[C---:B------:R-:W-:Y:S02]  /*c18a0*/  VIADD R19, R27.reuse, 0xfe ;  /* 0x000000fe1b137836 */ /* 0x040fe40000000000 */
[C---:B------:R-:W-:Y:S02]  /*c18b0*/  VIADD R18, R27.reuse, 0xff ;  /* 0x000000ff1b127836 */ /* 0x040fe40000000000 */
[C---:B------:R-:W-:Y:S01]  /*c18c0*/  VIADD R13, R27.reuse, 0xfa ;  /* 0x000000fa1b0d7836 */ /* 0x040fe20000000000 */
[----:B------:R-:W-:Y:S02]  /*c18d0*/  ISETP.GE.AND P0, PT, R27, UR59, PT ;  /* 0x0000003b1b007c0c */ /* 0x000fe4000bf06270 */
[----:B------:R-:W-:Y:S01]  /*c18e0*/  LOP3.LUT R2, R2, 0xfff7ffff, RZ, 0xc0, !PT ;  /* 0xfff7ffff02027812 */ /* 0x000fe200078ec0ff */
[----:B------:R-:W-:Y:S01]  /*c18f0*/  ULDC UR59, c[0x0][0x228] ;  /* 0x00008a00003b7ab9 */ /* 0x000fe20000000800 */
[----:B0-----:R-:W4:Y:S04]  /*c1900*/  LDL.LU R21, [R1+0x1c8] ;  /* 0x0001c80001157983 */ /* 0x001f280000300800 */
[----:B------:R-:W4:Y:S01]  /*c1910*/  LDL.LU R27, [R1+0x1c4] ;  /* 0x0001c400011b7983 */ /* 0x000f220000300800 */
[----:B------:R-:W-:-:S02]  /*c1920*/  ISETP.LT.AND P2, PT, R14, UR52, !P0 ;  /* 0x000000340e007c0c */ /* 0x000fc4000c741270 */
[----:B------:R-:W-:Y:S02]  /*c1930*/  ISETP.LT.AND P1, PT, R15, UR54, !P0 ;  /* 0x000000360f007c0c */ /* 0x000fe4000c721270 */
[----:B------:R-:W-:Y:S01]  /*c1940*/  ISETP.LT.AND P0, PT, R16, UR56, !P0 ;  /* 0x0000003810007c0c */ /* 0x000fe2000c701270 */
[----:B------:R-:W4:Y:S01]  /*c1950*/  LDL.LU R22, [R1+0x1c0] ;  /* 0x0001c00001167983 */ /* 0x000f220000300800 */
[----:B------:R-:W-:Y:S01]  /*c1960*/  ULDC UR56, c[0x0][0x228] ;  /* 0x00008a0000387ab9 */ /* 0x000fe20000000800 */
[----:B------:R-:W-:Y:S01]  /*c1970*/  ULDC UR52, c[0x0][0x22c] ;  /* 0x00008b0000347ab9 */ /* 0x000fe20000000800 */
[----:B------:R-:W-:-:S05]  /*c1980*/  ULDC UR54, c[0x0][0x22c] ;  /* 0x00008b0000367ab9 */ /* 0x000fca0000000800 */
[----:B------:R-:W-:-:S04]  /*c1990*/  @P2 LOP3.LUT R12, R12, 0x2000000, RZ, 0xfc, !PT ;  /* 0x020000000c0c2812 */ /* 0x000fc800078efcff */
[----:B------:R-:W-:-:S04]  /*c19a0*/  LOP3.LUT R12, R12, 0xfeffffff, RZ, 0xc0, !PT ;  /* 0xfeffffff0c0c7812 */ /* 0x000fc800078ec0ff */
[----:B------:R-:W-:-:S04]  /*c19b0*/  @P1 LOP3.LUT R12, R12, 0x1000000, RZ, 0xfc, !PT ;  /* 0x010000000c0c1812 */ /* 0x000fc800078efcff */
[----:B------:R-:W-:-:S04]  /*c19c0*/  LOP3.LUT R12, R12, 0xffff7fff, RZ, 0xc0, !PT ;  /* 0xffff7fff0c0c7812 */ /* 0x000fc800078ec0ff */
[----:B------:R-:W-:Y:S02]  /*c19d0*/  @P0 LOP3.LUT R12, R12, 0x8000, RZ, 0xfc, !PT ;  /* 0x000080000c0c0812 */ /* 0x000fe400078efcff */
[----:B--2---:R-:W-:Y:S01]  /*c19e0*/  ISETP.GE.AND P1, PT, R23, UR24, PT ;  /* 0x0000001817007c0c */ /* 0x004fe2000bf26270 */
[----:B------:R-:W-:Y:S01]  /*c19f0*/  ULDC UR24, c[0x0][0x22c] ;  /* 0x00008b0000187ab9 */ /* 0x000fe20000000800 */
[----:B------:R-:W2:Y:S01]  /*c1a00*/  LDL.LU R23, [R1+0x1bc] ;  /* 0x0001bc0001177983 */ /* 0x000ea20000300800 */
[----:B---3--:R-:W-:Y:S01]  /*c1a10*/  ISETP.GE.AND P0, PT, R24, UR24, PT ;  /* 0x0000001818007c0c */ /* 0x008fe2000bf06270 */
[----:B------:R-:W-:Y:S02]  /*c1a20*/  ULDC UR24, c[0x0][0x22c] ;  /* 0x00008b0000187ab9 */ /* 0x000fe40000000800 */
[----:B------:R-:W3:Y:S07]  /*c1a30*/  LDL.LU R24, [R1+0x1b8] ;  /* 0x0001b80001187983 */ /* 0x000eee0000300800 */
[----:B------:R-:W-:-:S02]  /*c1a40*/  @P1 LOP3.LUT R2, R2, 0x80000, RZ, 0xfc, !PT ;  /* 0x0008000002021812 */ /* 0x000fc400078efcff */
[----:B----4-:R-:W-:Y:S01]  /*c1a50*/  ISETP.GE.AND P1, PT, R25, UR24, PT ;  /* 0x0000001819007c0c */ /* 0x010fe2000bf26270 */
[----:B------:R-:W-:Y:S01]  /*c1a60*/  ULDC UR24, c[0x0][0x22c] ;  /* 0x00008b0000187ab9 */ /* 0x000fe20000000800 */
[----:B------:R-:W4:Y:S01]  /*c1a70*/  LDL.LU R25, [R1+0x1b4] ;  /* 0x0001b40001197983 */ /* 0x000f220000300800 */
[----:B------:R-:W-:-:S04]  /*c1a80*/  LOP3.LUT R2, R2, 0xfffbffff, RZ, 0xc0, !PT ;  /* 0xfffbffff02027812 */ /* 0x000fc800078ec0ff */
[----:B------:R-:W-:Y:S02]  /*c1a90*/  @P0 LOP3.LUT R2, R2, 0x40000, RZ, 0xfc, !PT ;  /* 0x0004000002020812 */ /* 0x000fe400078efcff */
[----:B------:R-:W-:Y:S01]  /*c1aa0*/  ISETP.GE.AND P0, PT, R26, UR24, PT ;  /* 0x000000181a007c0c */ /* 0x000fe2000bf06270 */
[----:B------:R-:W-:Y:S01]  /*c1ab0*/  ULDC UR24, c[0x0][0x22c] ;  /* 0x00008b0000187ab9 */ /* 0x000fe20000000800 */
[----:B------:R-:W4:Y:S01]  /*c1ac0*/  LDL.LU R26, [R1+0x1b0] ;  /* 0x0001b000011a7983 */ /* 0x000f220000300800 */
[----:B------:R-:W-:-:S04]  /*c1ad0*/  LOP3.LUT R2, R2, 0xfffdffff, RZ, 0xc0, !PT ;  /* 0xfffdffff02027812 */ /* 0x000fc800078ec0ff */
[----:B------:R-:W-:-:S04]  /*c1ae0*/  @P1 LOP3.LUT R2, R2, 0x20000, RZ, 0xfc, !PT ;  /* 0x0002000002021812 */ /* 0x000fc800078efcff */
[----:B------:R-:W-:-:S04]  /*c1af0*/  LOP3.LUT R2, R2, 0xfffeffff, RZ, 0xc0, !PT ;  /* 0xfffeffff02027812 */ /* 0x000fc800078ec0ff */
[----:B------:R-:W-:Y:S02]  /*c1b00*/  @P0 LOP3.LUT R2, R2, 0x10000, RZ, 0xfc, !PT ;  /* 0x0001000002020812 */ /* 0x000fe400078efcff */
[----:B------:R-:W-:Y:S01]  /*c1b10*/  ISETP.GE.AND P0, PT, R21, UR24, PT ;  /* 0x0000001815007c0c */ /* 0x000fe2000bf06270 */
[----:B------:R-:W-:Y:S02]  /*c1b20*/  ULDC UR24, c[0x0][0x22c] ;  /* 0x00008b0000187ab9 */ /* 0x000fe40000000800 */
[----:B------:R-:W-:Y:S02]  /*c1b30*/  ISETP.GE.AND P1, PT, R27, UR24, PT ;  /* 0x000000181b007c0c */ /* 0x000fe4000bf26270 */
[----:B------:R-:W-:Y:S01]  /*c1b40*/  LOP3.LUT R2, R2, 0xffff7fff, RZ, 0xc0, !PT ;  /* 0xffff7fff02027812 */ /* 0x000fe200078ec0ff */
[----:B------:R-:W4:Y:S04]  /*c1b50*/  LDL.LU R27, [R1+0x1ac] ;  /* 0x0001ac00011b7983 */ /* 0x000f280000300800 */
[----:B------:R-:W4:Y:S04]  /*c1b60*/  LDL.LU R20, [R1+0x1a8] ;  /* 0x0001a80001147983 */ /* 0x000f280000300800 */
[----:B------:R-:W4:Y:S01]  /*c1b70*/  LDL.LU R21, [R1+0x1a4] ;  /* 0x0001a40001157983 */ /* 0x000f220000300800 */
[----:B------:R-:W-:Y:S01]  /*c1b80*/  ULDC UR24, c[0x0][0x22c] ;  /* 0x00008b0000187ab9 */ /* 0x000fe20000000800 */
[----:B------:R-:W-:-:S02]  /*c1b90*/  @P0 LOP3.LUT R2, R2, 0x8000, RZ, 0xfc, !PT ;  /* 0x0000800002020812 */ /* 0x000fc400078efcff */
[----:B------:R-:W-:Y:S01]  /*c1ba0*/  ISETP.GE.AND P0, PT, R22, UR24, PT ;  /* 0x0000001816007c0c */ /* 0x000fe2000bf06270 */
[----:B------:R-:W-:Y:S01]  /*c1bb0*/  ULDC UR24, c[0x0][0x22c] ;  /* 0x00008b0000187ab9 */ /* 0x000fe20000000800 */
[----:B------:R-:W4:Y:S01]  /*c1bc0*/  LDL.LU R22, [R1+0x1a0] ;  /* 0x0001a00001167983 */ /* 0x000f220000300800 */
[----:B------:R-:W-:-:S04]  /*c1bd0*/  LOP3.LUT R2, R2, 0xffffbfff, RZ, 0xc0, !PT ;  /* 0xffffbfff02027812 */ /* 0x000fc800078ec0ff */
[----:B------:R-:W-:-:S04]  /*c1be0*/  @P1 LOP3.LUT R2, R2, 0x4000, RZ, 0xfc, !PT ;  /* 0x0000400002021812 */ /* 0x000fc800078efcff */
[----:B------:R-:W-:-:S04]  /*c1bf0*/  LOP3.LUT R2, R2, 0xffffdfff, RZ, 0xc0, !PT ;  /* 0xffffdfff02027812 */ /* 0x000fc800078ec0ff */
[----:B------:R-:W-:-:S04]  /*c1c00*/  @P0 LOP3.LUT R2, R2, 0x2000, RZ, 0xfc, !PT ;  /* 0x0000200002020812 */ /* 0x000fc800078efcff */
[----:B------:R-:W-:Y:S02]  /*c1c10*/  LOP3.LUT R2, R2, 0xffffefff, RZ, 0xc0, !PT ;  /* 0xffffefff02027812 */ /* 0x000fe400078ec0ff */
[----:B--2---:R-:W-:Y:S01]  /*c1c20*/  ISETP.GE.AND P1, PT, R23, UR24, PT ;  /* 0x0000001817007c0c */ /* 0x004fe2000bf26270 */
[----:B------:R-:W-:Y:S01]  /*c1c30*/  ULDC UR24, c[0x0][0x22c] ;  /* 0x00008b0000187ab9 */ /* 0x000fe20000000800 */
[----:B------:R-:W2:Y:S01]  /*c1c40*/  LDL.LU R23, [R1+0x19c] ;  /* 0x00019c0001177983 */ /* 0x000ea20000300800 */
[----:B---3--:R-:W-:-:S03]  /*c1c50*/  ISETP.GE.AND P0, PT, R24, UR24, PT ;  /* 0x0000001818007c0c */ /* 0x008fc6000bf06270 */
[----:B------:R-:W3:Y:S01]  /*c1c60*/  LDL.LU R24, [R1+0x198] ;  /* 0x0001980001187983 */ /* 0x000ee20000300800 */
[----:B------:R-:W-:-:S06]  /*c1c70*/  ULDC UR24, c[0x0][0x22c] ;  /* 0x00008b0000187ab9 */ /* 0x000fcc0000000800 */
[----:B------:R-:W-:Y:S02]  /*c1c80*/  @P1 LOP3.LUT R2, R2, 0x1000, RZ, 0xfc, !PT ;  /* 0x0000100002021812 */ /* 0x000fe400078efcff */
        /* <DEDUP_REMOVED lines=9> */
[----:B------:R-:W-:Y:S02]  /*c1d20*/  @P1 LOP3.LUT R2, R2, 0x400, RZ, 0xfc, !PT ;  /* 0x0000040002021812 */ /* 0x000fe400078efcff */
[----:B------:R-:W-:Y:S02]  /*c1d30*/  ISETP.GE.AND P1, PT, R27, UR24, PT ;  /* 0x000000181b007c0c */ /* 0x000fe4000bf26270 */
[----:B------:R-:W-:Y:S01]  /*c1d40*/  LOP3.LUT R2, R2, 0xfffffdff, RZ, 0xc0, !PT ;  /* 0xfffffdff02027812 */ /* 0x000fe200078ec0ff */
[----:B------:R-:W4:Y:S01]  /*c1d50*/  LDL.LU R27, [R1+0x18c] ;  /* 0x00018c00011b7983 */ /* 0x000f220000300800 */
[----:B------:R-:W-:Y:S02]  /*c1d60*/  ULDC UR24, c[0x0][0x22c] ;  /* 0x00008b0000187ab9 */ /* 0x000fe40000000800 */
[----:B------:R-:W-:Y:S02]  /*c1d70*/  @P0 LOP3.LUT R2, R2, 0x200, RZ, 0xfc, !PT ;  /* 0x0000020002020812 */ /* 0x000fe400078efcff */
[----:B------:R-:W-:Y:S01]  /*c1d80*/  ISETP.GE.AND P0, PT, R20, UR24, PT ;  /* 0x0000001814007c0c */ /* 0x000fe2000bf06270 */
[----:B------:R-:W-:Y:S01]  /*c1d90*/  ULDC UR24, c[0x0][0x22c] ;  /* 0x00008b0000187ab9 */ /* 0x000fe20000000800 */
[----:B------:R-:W4:Y:S01]  /*c1da0*/  LDL.LU R20, [R1+0x8] ;  /* 0x0000080001147983 */ /* 0x000f220000300800 */
[----:B------:R-:W-:-:S04]  /*c1db0*/  LOP3.LUT R2, R2, 0xfffffeff, RZ, 0xc0, !PT ;  /* 0xfffffeff02027812 */ /* 0x000fc800078ec0ff */
[----:B------:R-:W-:Y:S02]  /*c1dc0*/  @P1 LOP3.LUT R2, R2, 0x100, RZ, 0xfc, !PT ;  /* 0x0000010002021812 */ /* 0x000fe400078efcff */
[----:B------:R-:W-:Y:S01]  /*c1dd0*/  ISETP.GE.AND P1, PT, R21, UR24, PT ;  /* 0x0000001815007c0c */ /* 0x000fe2000bf26270 */
[----:B------:R-:W-:Y:S01]  /*c1de0*/  ULDC UR24, c[0x0][0x22c] ;  /* 0x00008b0000187ab9 */ /* 0x000fe20000000800 */
[----:B------:R-:W-:-:S04]  /*c1df0*/  LOP3.LUT R2, R2, 0xffffff7f, RZ, 0xc0, !PT ;  /* 0xffffff7f02027812 */ /* 0x000fc800078ec0ff */
[----:B------:R-:W-:Y:S02]  /*c1e00*/  @P0 LOP3.LUT R2, R2, 0x80, RZ, 0xfc, !PT ;  /* 0x0000008002020812 */ /* 0x000fe400078efcff */
[----:B------:R-:W-:Y:S01]  /*c1e10*/  ISETP.GE.AND P0, PT, R22, UR24, PT ;  /* 0x0000001816007c0c */ /* 0x000fe2000bf06270 */
[----:B------:R-:W-:Y:S01]  /*c1e20*/  ULDC UR24, c[0x0][0x22c] ;  /* 0x00008b0000187ab9 */ /* 0x000fe20000000800 */
[----:B------:R-:W-:-:S04]  /*c1e30*/  LOP3.LUT R2, R2, 0xffffffbf, RZ, 0xc0, !PT ;  /* 0xffffffbf02027812 */ /* 0x000fc800078ec0ff */
[----:B------:R-:W-:-:S04]  /*c1e40*/  @P1 LOP3.LUT R2, R2, 0x40, RZ, 0xfc, !PT ;  /* 0x0000004002021812 */ /* 0x000fc800078efcff */
[----:B------:R-:W-:-:S04]  /*c1e50*/  LOP3.LUT R2, R2, 0xffffffdf, RZ, 0xc0, !PT ;  /* 0xffffffdf02027812 */ /* 0x000fc800078ec0ff */
[----:B------:R-:W-:-:S04]  /*c1e60*/  @P0 LOP3.LUT R2, R2, 0x20, RZ, 0xfc, !PT ;  /* 0x0000002002020812 */ /* 0x000fc800078efcff */
[----:B------:R-:W-:Y:S02]  /*c1e70*/  LOP3.LUT R2, R2, 0xffffffef, RZ, 0xc0, !PT ;  /* 0xffffffef02027812 */ /* 0x000fe400078ec0ff */
[----:B--2---:R-:W-:Y:S01]  /*c1e80*/  ISETP.GE.AND P1, PT, R23, UR24, PT ;  /* 0x0000001817007c0c */ /* 0x004fe2000bf26270 */
[----:B------:R-:W-:Y:S02]  /*c1e90*/  ULDC UR24, c[0x0][0x22c] ;  /* 0x00008b0000187ab9 */ /* 0x000fe40000000800 */
[----:B---3--:R-:W-:Y:S01]  /*c1ea0*/  ISETP.GE.AND P0, PT, R24, UR24, PT ;  /* 0x0000001818007c0c */ /* 0x008fe2000bf06270 */
[----:B------:R-:W-:-:S09]  /*c1eb0*/  ULDC UR24, c[0x0][0x22c] ;  /* 0x00008b0000187ab9 */ /* 0x000fd20000000800 */
[----:B------:R-:W-:Y:S02]  /*c1ec0*/  @P1 LOP3.LUT R2, R2, 0x10, RZ, 0xfc, !PT ;  /* 0x0000001002021812 */ /* 0x000fe400078efcff */
[----:B----4-:R-:W-:Y:S01]  /*c1ed0*/  ISETP.GE.AND P1, PT, R25, UR24, PT ;  /* 0x0000001819007c0c */ /* 0x010fe2000bf26270 */
        /* <DEDUP_REMOVED lines=13> */
[----:B------:R-:W2:Y:S01]  /*c1fb0*/  LDL.LU R17, [R1+0x3148] ;  /* 0x0031480001117983 */ /* 0x000ea20000300800 */
[----:B------:R-:W-:Y:S01]  /*c1fc0*/  ULDC UR24, c[0x0][0x22c] ;  /* 0x00008b0000187ab9 */ /* 0x000fe20000000800 */
[----:B------:R-:W-:-:S05]  /*c1fd0*/  LOP3.LUT R20, R20, 0xfffffffd, RZ, 0xc0, !PT ;  /* 0xfffffffd14147812 */ /* 0x000fca00078ec0ff */
[----:B------:R-:W-:Y:S02]  /*c1fe0*/  @P1 LOP3.LUT R2, R2, 0x1, RZ, 0xfc, !PT ;  /* 0x0000000102021812 */ /* 0x000fe400078efcff */
[----:B------:R-:W-:Y:S01]  /*c1ff0*/  ISETP.GE.AND P1, PT, R8, UR24, PT ;  /* 0x0000001808007c0c */ /* 0x000fe2000bf26270 */
[----:B------:R-:W-:Y:S01]  /*c2000*/  ULDC UR24, c[0x0][0x22c] ;  /* 0x00008b0000187ab9 */ /* 0x000fe20000000800 */
[----:B------:R-:W-:Y:S02]  /*c2010*/  @P0 LOP3.LUT R20, R20, 0x2, RZ, 0xfc, !PT ;  /* 0x0000000214140812 */ /* 0x000fe400078efcff */
[----:B------:R-:W-:Y:S01]  /*c2020*/  ISETP.GE.AND P2, PT, R6, UR24, PT ;  /* 0x0000001806007c0c */ /* 0x000fe2000bf46270 */
[----:B------:R-:W-:Y:S01]  /*c2030*/  ULDC UR24, c[0x0][0x22c] ;  /* 0x00008b0000187ab9 */ /* 0x000fe20000000800 */
[----:B------:R-:W-:Y:S02]  /*c2040*/  LOP3.LUT R12, R12, 0xfffbffff, RZ, 0xc0, !PT ;  /* 0xfffbffff0c0c7812 */ /* 0x000fe400078ec0ff */
[----:B------:R-:W-:-:S02]  /*c2050*/  LOP3.LUT R20, R20, 0xfffffffe, RZ, 0xc0, !PT ;  /* 0xfffffffe14147812 */ /* 0x000fc400078ec0ff */
[----:B------:R-:W-:Y:S01]  /*c2060*/  ISETP.GE.AND P3, PT, R7, UR24, PT ;  /* 0x0000001807007c0c */ /* 0x000fe2000bf66270 */
[----:B------:R-:W3:Y:S04]  /*c2070*/  LDL.LU R8, [R1+0x3144] ;  /* 0x0031440001087983 */ /* 0x000ee80000300800 */
[----:B------:R-:W4:Y:S04]  /*c2080*/  LDL.LU R6, [R1+0x3140] ;  /* 0x0031400001067983 */ /* 0x000f280000300800 */
[----:B------:R-:W4:Y:S04]  /*c2090*/  LDL.LU R7, [R1+0x313c] ;  /* 0x00313c0001077983 */ /* 0x000f280000300800 */
[----:B------:R-:W4:Y:S01]  /*c20a0*/  LDL.LU R5, [R1+0x3138] ;  /* 0x0031380001057983 */ /* 0x000f220000300800 */
[----:B------:R-:W-:-:S02]  /*c20b0*/  LOP3.LUT P0, RZ, R3, 0x80, RZ, 0xc0, !PT ;  /* 0x0000008003ff7812 */ /* 0x000fc4000780c0ff */
[----:B------:R-:W-:Y:S01]  /*c20c0*/  @P1 LOP3.LUT R20, R20, 0x1, RZ, 0xfc, !PT ;  /* 0x0000000114141812 */ /* 0x000fe200078efcff */
[----:B------:R-:W-:-:S03]  /*c20d0*/  ULDC UR24, c[0x0][0x228] ;  /* 0x00008a0000187ab9 */ /* 0x000fc60000000800 */
[----:B------:R-:W-:-:S04]  /*c20e0*/  LOP3.LUT R20, R20, 0xfffffffb, RZ, 0xc0, !PT ;  /* 0xfffffffb14147812 */ /* 0x000fc800078ec0ff */
[----:B------:R-:W-:Y:S02]  /*c20f0*/  @P2 LOP3.LUT R20, R20, 0x4, RZ, 0xfc, !PT ;  /* 0x0000000414142812 */ /* 0x000fe400078efcff */
[----:B------:R-:W-:Y:S02]  /*c2100*/  ISETP.LT.AND P2, PT, R14, UR34, !P5 ;  /* 0x000000220e007c0c */ /* 0x000fe4000ef41270 */
[----:B------:R-:W-:Y:S01]  /*c2110*/  LOP3.LUT P1, RZ, R3, 0x100, RZ, 0xc0, !PT ;  /* 0x0000010003ff7812 */ /* 0x000fe2000782c0ff */
[----:B------:R-:W-:Y:S01]  /*c2120*/  ULDC UR34, c[0x0][0x228] ;  /* 0x00008a0000227ab9 */ /* 0x000fe20000000800 */
[----:B------:R-:W-:-:S04]  /*c2130*/  LOP3.LUT R20, R20, 0xfffffff7, RZ, 0xc0, !PT ;  /* 0xfffffff714147812 */ /* 0x000fc800078ec0ff */
[----:B------:R-:W-:-:S04]  /*c2140*/  @P3 LOP3.LUT R20, R20, 0x8, RZ, 0xfc, !PT ;  /* 0x0000000814143812 */ /* 0x000fc800078efcff */
[----:B------:R-:W-:Y:S02]  /*c2150*/  LOP3.LUT R20, R20, 0xffffffef, RZ, 0xc0, !PT ;  /* 0xffffffef14147812 */ /* 0x000fe400078ec0ff */
[----:B------:R-:W-:Y:S02]  /*c2160*/  ISETP.LT.AND P3, PT, R15, UR35, !P5 ;  /* 0x000000230f007c0c */ /* 0x000fe4000ef61270 */
[----:B------:R-:W-:Y:S01]  /*c2170*/  @P2 LOP3.LUT R12, R12, 0x40000, RZ, 0xfc, !PT ;  /* 0x000400000c0c2812 */ /* 0x000fe200078efcff */
[----:B------:R-:W-:Y:S01]  /*c2180*/  ULDC UR35, c[0x0][0x228] ;  /* 0x00008a0000237ab9 */ /* 0x000fe20000000800 */
[----:B------:R-:W-:Y:S02]  /*c2190*/  @P4 LOP3.LUT R20, R20, 0x10, RZ, 0xfc, !PT ;  /* 0x0000001014144812 */ /* 0x000fe400078efcff */
[----:B------:R-:W-:Y:S02]  /*c21a0*/  ISETP.LT.AND P4, PT, R16, UR31, !P5 ;  /* 0x0000001f10007c0c */ /* 0x000fe4000ef81270 */
[----:B------:R-:W-:Y:S01]  /*c21b0*/  LOP3.LUT R12, R12, 0xfffdffff, RZ, 0xc0, !PT ;  /* 0xfffdffff0c0c7812 */ /* 0x000fe200078ec0ff */
[----:B------:R-:W-:-:S04]  /*c21c0*/  ULDC UR31, c[0x0][0x22c] ;  /* 0x00008b00001f7ab9 */ /* 0x000fc80000000800 */
[----:B------:R-:W-:-:S04]  /*c21d0*/  @P3 LOP3.LUT R12, R12, 0x20000, RZ, 0xfc, !PT ;  /* 0x000200000c0c3812 */ /* 0x000fc800078efcff */
[----:B------:R-:W-:-:S04]  /*c21e0*/  LOP3.LUT R12, R12, 0xfffeffff, RZ, 0xc0, !PT ;  /* 0xfffeffff0c0c7812 */ /* 0x000fc800078ec0ff */
[----:B------:R-:W-:-:S04]  /*c21f0*/  @P4 LOP3.LUT R12, R12, 0x10000, RZ, 0xfc, !PT ;  /* 0x000100000c0c4812 */ /* 0x000fc800078efcff */
[----:B------:R-:W-:Y:S02]  /*c2200*/  LOP3.LUT R12, R12, 0xffffbfff, RZ, 0xc0, !PT ;  /* 0xffffbfff0c0c7812 */ /* 0x000fe400078ec0ff */
[----:B------:R-:W-:Y:S02]  /*c2210*/  LOP3.LUT R20, R20, 0xffffffdf, RZ, 0xc0, !PT ;  /* 0xffffffdf14147812 */ /* 0x000fe400078ec0ff */
[----:B------:R-:W-:Y:S02]  /*c2220*/  ISETP.LT.AND P4, PT, R16, UR39, !P1 ;  /* 0x0000002710007c0c */ /* 0x000fe4000cf81270 */
[----:B--2---:R-:W-:Y:S02]  /*c2230*/  ISETP.LT.AND P2, PT, R17, UR33, !P5 ;  /* 0x0000002111007c0c */ /* 0x004fe4000ef41270 */
[----:B------:R-:W-:Y:S01]  /*c2240*/  ISETP.GE.AND P5, PT, R9, UR29, PT ;  /* 0x0000001d09007c0c */ /* 0x000fe2000bfa6270 */
[----:B------:R-:W-:Y:S01]  /*c2250*/  ULDC UR29, c[0x0][0x22c] ;  /* 0x00008b00001d7ab9 */ /* 0x000fe20000000800 */
[----:B------:R-:W2:Y:S01]  /*c2260*/  LDL.LU R9, [R1+0x3134] ;  /* 0x0031340001097983 */ /* 0x000ea20000300800 */
[----:B------:R-:W-:-:S03]  /*c2270*/  ISETP.GE.AND P6, PT, R11, UR29, PT ;  /* 0x0000001d0b007c0c */ /* 0x000fc6000bfc6270 */
[----:B------:R-:W2:Y:S01]  /*c2280*/  LDL.LU R11, [R1+0x3130] ;  /* 0x00313000010b7983 */ /* 0x000ea20000300800 */
[----:B------:R-:W-:-:S03]  /*c2290*/  LOP3.LUT P3, RZ, R3, 0x40, RZ, 0xc0, !PT ;  /* 0x0000004003ff7812 */ /* 0x000fc6000786c0ff */
[----:B------:R-:W2:Y:S04]  /*c22a0*/  LDL.LU R27, [R1+0x16c] ;  /* 0x00016c00011b7983 */ /* 0x000ea80000300800 */
[----:B------:R-:W2:Y:S01]  /*c22b0*/  LDL.LU R26, [R1+0x168] ;  /* 0x00016800011a7983 */ /* 0x000ea20000300800 */
[----:B------:R-:W-:Y:S01]  /*c22c0*/  ULDC UR33, c[0x0][0x22c] ;  /* 0x00008b0000217ab9 */ /* 0x000fe20000000800 */
[----:B------:R-:W-:Y:S01]  /*c22d0*/  ULDC UR29, c[0x0][0x22c] ;  /* 0x00008b00001d7ab9 */ /* 0x000fe20000000800 */
[----:B------:R-:W-:Y:S01]  /*c22e0*/  ULDC UR39, c[0x0][0x22c] ;  /* 0x00008b0000277ab9 */ /* 0x000fe20000000800 */
[----:B------:R-:W-:Y:S02]  /*c22f0*/  @P2 LOP3.LUT R12, R12, 0x4000, RZ, 0xfc, !PT ;  /* 0x000040000c0c2812 */ /* 0x000fe400078efcff */
[----:B------:R-:W-:-:S02]  /*c2300*/  ISETP.LT.AND P2, PT, R14, UR36, !P1 ;  /* 0x000000240e007c0c */ /* 0x000fc4000cf41270 */
[----:B------:R-:W-:Y:S02]  /*c2310*/  @P5 LOP3.LUT R20, R20, 0x20, RZ, 0xfc, !PT ;  /* 0x0000002014145812 */ /* 0x000fe400078efcff */
[----:B------:R-:W-:Y:S02]  /*c2320*/  ISETP.LT.AND P5, PT, R15, UR41, !P1 ;  /* 0x000000290f007c0c */ /* 0x000fe4000cfa1270 */
[----:B------:R-:W-:Y:S02]  /*c2330*/  LOP3.LUT R12, R12, 0xffffdfff, RZ, 0xc0, !PT ;  /* 0xffffdfff0c0c7812 */ /* 0x000fe400078ec0ff */
[----:B---3--:R-:W-:Y:S02]  /*c2340*/  LOP3.LUT R8, R8, 0x7fffffff, RZ, 0xc0, !PT ;  /* 0x7fffffff08087812 */ /* 0x008fe400078ec0ff */
[----:B----4-:R-:W-:Y:S02]  /*c2350*/  LOP3.LUT R7, R7, 0x7fffffff, RZ, 0xc0, !PT ;  /* 0x7fffffff07077812 */ /* 0x010fe400078ec0ff */
[----:B------:R-:W-:-:S02]  /*c2360*/  LOP3.LUT R6, R6, 0x7fffffff, RZ, 0xc0, !PT ;  /* 0x7fffffff06067812 */ /* 0x000fc400078ec0ff */
[----:B------:R-:W-:Y:S01]  /*c2370*/  LOP3.LUT R5, R5, 0x7fffffff, RZ, 0xc0, !PT ;  /* 0x7fffffff05057812 */ /* 0x000fe200078ec0ff */
[----:B------:R-:W-:Y:S01]  /*c2380*/  ULDC UR36, c[0x0][0x22c] ;  /* 0x00008b0000247ab9 */ /* 0x000fe20000000800 */
[----:B------:R-:W-:Y:S01]  /*c2390*/  ULDC UR41, c[0x0][0x22c] ;  /* 0x00008b0000297ab9 */ /* 0x000fe20000000800 */
[----:B------:R-:W-:-:S04]  /*c23a0*/  @P2 LOP3.LUT R12, R12, 0x2000, RZ, 0xfc, !PT ;  /* 0x000020000c0c2812 */ /* 0x000fc800078efcff */
[----:B------:R-:W-:Y:S02]  /*c23b0*/  LOP3.LUT R12, R12, 0xffffefff, RZ, 0xc0, !PT ;  /* 0xffffefff0c0c7812 */ /* 0x000fe400078ec0ff */
[----:B------:R-:W-:Y:S02]  /*c23c0*/  ISETP.LT.AND P2, PT, R17, UR37, !P1 ;  /* 0x0000002511007c0c */ /* 0x000fe4000cf41270 */
[----:B------:R-:W-:Y:S01]  /*c23d0*/  @P5 LOP3.LUT R12, R12, 0x1000, RZ, 0xfc, !PT ;  /* 0x000010000c0c5812 */ /* 0x000fe200078efcff */
[----:B------:R-:W-:-:S03]  /*c23e0*/  ULDC UR37, c[0x0][0x22c] ;  /* 0x00008b0000257ab9 */ /* 0x000fc60000000800 */
[----:B------:R-:W-:Y:S02]  /*c23f0*/  LOP3.LUT R12, R12, 0xfffff7ff, RZ, 0xc0, !PT ;  /* 0xfffff7ff0c0c7812 */ /* 0x000fe400078ec0ff */
[----:B------:R-:W-:Y:S02]  /*c2400*/  ISETP.LT.AND P5, PT, R14, UR38, !P0 ;  /* 0x000000260e007c0c */ /* 0x000fe4000c7a1270 */
[----:B------:R-:W-:Y:S01]  /*c2410*/  LOP3.LUT P1, RZ, R3, 0x20, RZ, 0xc0, !PT ;  /* 0x0000002003ff7812 */ /* 0x000fe2000782c0ff */
[----:B------:R-:W-:Y:S01]  /*c2420*/  ULDC UR38, c[0x0][0x22c] ;  /* 0x00008b0000267ab9 */ /* 0x000fe20000000800 */
[----:B------:R-:W-:-:S04]  /*c2430*/  @P4 LOP3.LUT R12, R12, 0x800, RZ, 0xfc, !PT ;  /* 0x000008000c0c4812 */ /* 0x000fc800078efcff */
[----:B------:R-:W-:-:S04]  /*c2440*/  LOP3.LUT R12, R12, 0xfffffbff, RZ, 0xc0, !PT ;  /* 0xfffffbff0c0c7812 */ /* 0x000fc800078ec0ff */
[----:B------:R-:W-:Y:S02]  /*c2450*/  @P2 LOP3.LUT R12, R12, 0x400, RZ, 0xfc, !PT ;  /* 0x000004000c0c2812 */ /* 0x000fe400078efcff */
[----:B------:R-:W-:Y:S02]  /*c2460*/  ISETP.LT.AND P2, PT, R15, UR47, !P0 ;  /* 0x0000002f0f007c0c */ /* 0x000fe4000c741270 */
[----:B------:R-:W-:Y:S02]  /*c2470*/  ISETP.LT.AND P4, PT, R16, UR45, !P0 ;  /* 0x0000002d10007c0c */ /* 0x000fe4000c781270 */
[----:B------:R-:W-:Y:S01]  /*c2480*/  LOP3.LUT R12, R12, 0xfffffdff, RZ, 0xc0, !PT ;  /* 0xfffffdff0c0c7812 */ /* 0x000fe200078ec0ff */
[----:B------:R-:W-:Y:S01]  /*c2490*/  ULDC UR47, c[0x0][0x22c] ;  /* 0x00008b00002f7ab9 */ /* 0x000fe20000000800 */
[----:B------:R-:W-:Y:S02]  /*c24a0*/  ULDC UR45, c[0x0][0x22c] ;  /* 0x00008b00002d7ab9 */ /* 0x000fe40000000800 */
[----:B------:R-:W-:-:S04]  /*c24b0*/  @P5 LOP3.LUT R12, R12, 0x200, RZ, 0xfc, !PT ;  /* 0x000002000c0c5812 */ /* 0x000fc800078efcff */
[----:B------:R-:W-:Y:S02]  /*c24c0*/  LOP3.LUT R12, R12, 0xfffffeff, RZ, 0xc0, !PT ;  /* 0xfffffeff0c0c7812 */ /* 0x000fe400078ec0ff */
[----:B------:R-:W-:Y:S02]  /*c24d0*/  ISETP.LT.AND P0, PT, R17, UR43, !P0 ;  /* 0x0000002b11007c0c */ /* 0x000fe4000c701270 */
[----:B------:R-:W-:Y:S01]  /*c24e0*/  ISETP.LT.AND P5, PT, R15, UR53, !P3 ;  /* 0x000000350f007c0c */ /* 0x000fe2000dfa1270 */
[----:B------:R-:W-:Y:S01]  /*c24f0*/  ULDC UR53, c[0x0][0x228] ;  /* 0x00008a0000357ab9 */ /* 0x000fe20000000800 */
[----:B------:R-:W-:Y:S01]  /*c2500*/  @P2 LOP3.LUT R12, R12, 0x100, RZ, 0xfc, !PT ;  /* 0x000001000c0c2812 */ /* 0x000fe200078efcff */
[----:B------:R-:W-:-:S03]  /*c2510*/  ULDC UR43, c[0x0][0x22c] ;  /* 0x00008b00002b7ab9 */ /* 0x000fc60000000800 */
[----:B------:R-:W-:-:S04]  /*c2520*/  LOP3.LUT R12, R12, 0xffffff7f, RZ, 0xc0, !PT ;  /* 0xffffff7f0c0c7812 */ /* 0x000fc800078ec0ff */
[----:B------:R-:W-:-:S04]  /*c2530*/  @P4 LOP3.LUT R12, R12, 0x80, RZ, 0xfc, !PT ;  /* 0x000000800c0c4812 */ /* 0x000fc800078efcff */
[----:B------:R-:W-:-:S04]  /*c2540*/  LOP3.LUT R12, R12, 0xffffffbf, RZ, 0xc0, !PT ;  /* 0xffffffbf0c0c7812 */ /* 0x000fc800078ec0ff */
[----:B------:R-:W-:Y:S02]  /*c2550*/  @P0 LOP3.LUT R12, R12, 0x40, RZ, 0xfc, !PT ;  /* 0x000000400c0c0812 */ /* 0x000fe400078efcff */
[----:B------:R-:W-:Y:S02]  /*c2560*/  ISETP.LT.AND P0, PT, R14, UR40, !P3 ;  /* 0x000000280e007c0c */ /* 0x000fe4000df01270 */
[----:B------:R-:W-:Y:S02]  /*c2570*/  ISETP.LT.AND P4, PT, R16, UR51, !P3 ;  /* 0x0000003310007c0c */ /* 0x000fe4000df81270 */
[----:B------:R-:W-:Y:S02]  /*c2580*/  LOP3.LUT R12, R12, 0xffffffdf, RZ, 0xc0, !PT ;  /* 0xffffffdf0c0c7812 */ /* 0x000fe400078ec0ff */
[----:B------:R-:W-:Y:S01]  /*c2590*/  LOP3.LUT P2, RZ, R3, 0x10, RZ, 0xc0, !PT ;  /* 0x0000001003ff7812 */ /* 0x000fe2000784c0ff */
[----:B------:R-:W-:Y:S01]  /*c25a0*/  ULDC UR40, c[0x0][0x22c] ;  /* 0x00008b0000287ab9 */ /* 0x000fe20000000800 */
[----:B------:R-:W-:-:S05]  /*c25b0*/  ULDC UR51, c[0x0][0x22c] ;  /* 0x00008b0000337ab9 */ /* 0x000fca0000000800 */
[----:B------:R-:W-:-:S04]  /*c25c0*/  @P0 LOP3.LUT R12, R12, 0x20, RZ, 0xfc, !PT ;  /* 0x000000200c0c0812 */ /* 0x000fc800078efcff */
[----:B------:R-:W-:Y:S02]  /*c25d0*/  LOP3.LUT R12, R12, 0xffffffef, RZ, 0xc0, !PT ;  /* 0xffffffef0c0c7812 */ /* 0x000fe400078ec0ff */
[----:B------:R-:W-:Y:S02]  /*c25e0*/  ISETP.LT.AND P3, PT, R17, UR49, !P3 ;  /* 0x0000003111007c0c */ /* 0x000fe4000df61270 */
[----:B------:R-:W-:Y:S01]  /*c25f0*/  LOP3.LUT P0, RZ, R3, 0x8, RZ, 0xc0, !PT ;  /* 0x0000000803ff7812 */ /* 0x000fe2000780c0ff */
[----:B------:R-:W-:Y:S01]  /*c2600*/  ULDC UR49, c[0x0][0x22c] ;  /* 0x00008b0000317ab9 */ /* 0x000fe20000000800 */
[----:B------:R-:W-:-:S04]  /*c2610*/  @P5 LOP3.LUT R12, R12, 0x10, RZ, 0xfc, !PT ;  /* 0x000000100c0c5812 */ /* 0x000fc800078efcff */
[----:B------:R-:W-:Y:S02]  /*c2620*/  LOP3.LUT R12, R12, 0xfffffff7, RZ, 0xc0, !PT ;  /* 0xfffffff70c0c7812 */ /* 0x000fe400078ec0ff */
[----:B------:R-:W-:Y:S01]  /*c2630*/  ISETP.LT.AND P5, PT, R14, UR42, !P1 ;  /* 0x0000002a0e007c0c */ /* 0x000fe2000cfa1270 */
[----:B------:R-:W-:Y:S01]  /*c2640*/  ULDC UR42, c[0x0][0x22c] ;  /* 0x00008b00002a7ab9 */ /* 0x000fe20000000800 */
[----:B------:R-:W-:-:S04]  /*c2650*/  @P4 LOP3.LUT R12, R12, 0x8, RZ, 0xfc, !PT ;  /* 0x000000080c0c4812 */ /* 0x000fc800078efcff */
[----:B------:R-:W-:-:S04]  /*c2660*/  LOP3.LUT R12, R12, 0xfffffffb, RZ, 0xc0, !PT ;  /* 0xfffffffb0c0c7812 */ /* 0x000fc800078ec0ff */
[----:B------:R-:W-:Y:S02]  /*c2670*/  @P3 LOP3.LUT R12, R12, 0x4, RZ, 0xfc, !PT ;  /* 0x000000040c0c3812 */ /* 0x000fe400078efcff */
[----:B------:R-:W-:Y:S01]  /*c2680*/  ISETP.LT.AND P3, PT, R15, UR57, !P1 ;  /* 0x000000390f007c0c */ /* 0x000fe2000cf61270 */
[----:B------:R-:W-:Y:S01]  /*c2690*/  ULDC UR57, c[0x0][0x228] ;  /* 0x00008a0000397ab9 */ /* 0x000fe20000000800 */
[----:B------:R-:W-:-:S04]  /*c26a0*/  LOP3.LUT R12, R12, 0xfffffffd, RZ, 0xc0, !PT ;  /* 0xfffffffd0c0c7812 */ /* 0x000fc800078ec0ff */
[----:B------:R-:W-:Y:S02]  /*c26b0*/  @P5 LOP3.LUT R12, R12, 0x2, RZ, 0xfc, !PT ;  /* 0x000000020c0c5812 */ /* 0x000fe400078efcff */
[----:B------:R-:W-:Y:S02]  /*c26c0*/  ISETP.LT.AND P5, PT, R16, UR55, !P1 ;  /* 0x0000003710007c0c */ /* 0x000fe4000cfa1270 */
[----:B------:R-:W-:Y:S01]  /*c26d0*/  LOP3.LUT P4, RZ, R3, 0x4, RZ, 0xc0, !PT ;  /* 0x0000000403ff7812 */ /* 0x000fe2000788c0ff */
[----:B------:R-:W-:Y:S01]  /*c26e0*/  ULDC UR55, c[0x0][0x22c] ;  /* 0x00008b0000377ab9 */ /* 0x000fe20000000800 */
[----:B------:R-:W-:-:S04]  /*c26f0*/  LOP3.LUT R12, R12, 0xfffffffe, RZ, 0xc0, !PT ;  /* 0xfffffffe0c0c7812 */ /* 0x000fc800078ec0ff */
[----:B------:R-:W-:Y:S02]  /*c2700*/  @P3 LOP3.LUT R12, R12, 0x1, RZ, 0xfc, !PT ;  /* 0x000000010c0c3812 */ /* 0x000fe400078efcff */
[----:B------:R-:W-:Y:S02]  /*c2710*/  ISETP.LT.AND P3, PT, R17, UR53, !P1 ;  /* 0x0000003511007c0c */ /* 0x000fe4000cf61270 */
[----:B------:R-:W-:Y:S01]  /*c2720*/  LOP3.LUT P1, RZ, R3, 0x2, RZ, 0xc0, !PT ;  /* 0x0000000203ff7812 */ /* 0x000fe2000782c0ff */
[----:B------:R-:W-:Y:S01]  /*c2730*/  ULDC UR53, c[0x0][0x22c] ;  /* 0x00008b0000357ab9 */ /* 0x000fe20000000800 */
[----:B--2---:R-:W-:-:S04]  /*c2740*/  LOP3.LUT R11, R11, 0x7fffffff, RZ, 0xc0, !PT ;  /* 0x7fffffff0b0b7812 */ /* 0x004fc800078ec0ff */
[----:B------:R-:W-:-:S04]  /*c2750*/  @P5 LOP3.LUT R11, R11, 0x80000000, RZ, 0xfc, !PT ;  /* 0x800000000b0b5812 */ /* 0x000fc800078efcff */
[----:B------:R-:W-:-:S04]  /*c2760*/  LOP3.LUT R11, R11, 0xbfffffff, RZ, 0xc0, !PT ;  /* 0xbfffffff0b0b7812 */ /* 0x000fc800078ec0ff */
[----:B------:R-:W-:Y:S02]  /*c2770*/  @P3 LOP3.LUT R11, R11, 0x40000000, RZ, 0xfc, !PT ;  /* 0x400000000b0b3812 */ /* 0x000fe400078efcff */
[----:B------:R-:W-:Y:S02]  /*c2780*/  ISETP.LT.AND P3, PT, R14, UR44, !P2 ;  /* 0x0000002c0e007c0c */ /* 0x000fe4000d761270 */
[----:B------:R-:W-:Y:S02]  /*c2790*/  ISETP.LT.AND P5, PT, R15, UR56, !P2 ;  /* 0x000000380f007c0c */ /* 0x000fe4000d7a1270 */
[----:B------:R-:W-:Y:S02]  /*c27a0*/  LOP3.LUT R9, R9, 0x7fffffff, RZ, 0xc0, !PT ;  /* 0x7fffffff09097812 */ /* 0x000fe400078ec0ff */
[----:B------:R-:W-:Y:S01]  /*c27b0*/  LOP3.LUT R11, R11, 0xdfffffff, RZ, 0xc0, !PT ;  /* 0xdfffffff0b0b7812 */ /* 0x000fe200078ec0ff */
[----:B------:R-:W-:Y:S01]  /*c27c0*/  ULDC UR44, c[0x0][0x22c] ;  /* 0x00008b00002c7ab9 */ /* 0x000fe20000000800 */
[----:B------:R-:W-:-:S05]  /*c27d0*/  ULDC UR56, c[0x0][0x22c] ;  /* 0x00008b0000387ab9 */ /* 0x000fca0000000800 */
[----:B------:R-:W-:-:S04]  /*c27e0*/  @P3 LOP3.LUT R11, R11, 0x20000000, RZ, 0xfc, !PT ;  /* 0x200000000b0b3812 */ /* 0x000fc800078efcff */
[----:B------:R-:W-:-:S04]  /*c27f0*/  LOP3.LUT R11, R11, 0xefffffff, RZ, 0xc0, !PT ;  /* 0xefffffff0b0b7812 */ /* 0x000fc800078ec0ff */
[----:B------:R-:W-:Y:S02]  /*c2800*/  @P5 LOP3.LUT R11, R11, 0x10000000, RZ, 0xfc, !PT ;  /* 0x100000000b0b5812 */ /* 0x000fe400078efcff */
[----:B------:R-:W-:Y:S02]  /*c2810*/  ISETP.LT.AND P5, PT, R16, UR59, !P2 ;  /* 0x0000003b10007c0c */ /* 0x000fe4000d7a1270 */
[----:B------:R-:W-:Y:S02]  /*c2820*/  ISETP.LT.AND P2, PT, R17, UR57, !P2 ;  /* 0x0000003911007c0c */ /* 0x000fe4000d741270 */
[----:B------:R-:W-:Y:S02]  /*c2830*/  LOP3.LUT P3, RZ, R3, 0x1, RZ, 0xc0, !PT ;  /* 0x0000000103ff7812 */ /* 0x000fe4000786c0ff */
[----:B------:R-:W-:Y:S01]  /*c2840*/  LOP3.LUT R11, R11, 0xf7ffffff, RZ, 0xc0, !PT ;  /* 0xf7ffffff0b0b7812 */ /* 0x000fe200078ec0ff */
[----:B------:R-:W-:Y:S01]  /*c2850*/  ULDC UR57, c[0x0][0x22c] ;  /* 0x00008b0000397ab9 */ /* 0x000fe20000000800 */
[----:B------:R-:W-:-:S05]  /*c2860*/  ULDC UR59, c[0x0][0x22c] ;  /* 0x00008b00003b7ab9 */ /* 0x000fca0000000800 */
[----:B------:R-:W-:Y:S02]  /*c2870*/  @P5 LOP3.LUT R11, R11, 0x8000000, RZ, 0xfc, !PT ;  /* 0x080000000b0b5812 */ /* 0x000fe400078efcff */
[----:B------:R-:W-:Y:S01]  /*c2880*/  ISETP.LT.AND P5, PT, R14, UR46, !P0 ;  /* 0x0000002e0e007c0c */ /* 0x000fe2000c7a1270 */
[----:B------:R-:W-:Y:S01]  /*c2890*/  ULDC UR46, c[0x0][0x228] ;  /* 0x00008a00002e7ab9 */ /* 0x000fe20000000800 */
[----:B------:R-:W-:-:S04]  /*c28a0*/  LOP3.LUT R11, R11, 0xfbffffff, RZ, 0xc0, !PT ;  /* 0xfbffffff0b0b7812 */ /* 0x000fc800078ec0ff */
[----:B------:R-:W-:-:S04]  /*c28b0*/  @P2 LOP3.LUT R11, R11, 0x4000000, RZ, 0xfc, !PT ;  /* 0x040000000b0b2812 */ /* 0x000fc800078efcff */
[----:B------:R-:W-:-:S04]  /*c28c0*/  LOP3.LUT R11, R11, 0xfdffffff, RZ, 0xc0, !PT ;  /* 0xfdffffff0b0b7812 */ /* 0x000fc800078ec0ff */
[----:B------:R-:W-:Y:S02]  /*c28d0*/  @P5 LOP3.LUT R11, R11, 0x2000000, RZ, 0xfc, !PT ;  /* 0x020000000b0b5812 */ /* 0x000fe400078efcff */
[----:B------:R-:W-:Y:S02]  /*c28e0*/  ISETP.LT.AND P5, PT, R15, UR46, !P0 ;  /* 0x0000002e0f007c0c */ /* 0x000fe4000c7a1270 */
[----:B------:R-:W-:Y:S02]  /*c28f0*/  LOP3.LUT P2, RZ, R2, 0x80000000, RZ, 0xc0, !PT ;  /* 0x8000000002ff7812 */ /* 0x000fe4000784c0ff */
[----:B------:R-:W-:Y:S02]  /*c2900*/  LOP3.LUT R3, R3, 0x7fffffff, RZ, 0xc0, !PT ;  /* 0x7fffffff03037812 */ /* 0x000fe400078ec0ff */
[----:B------:R-:W-:Y:S01]  /*c2910*/  LOP3.LUT R11, R11, 0xfeffffff, RZ, 0xc0, !PT ;  /* 0xfeffffff0b0b7812 */ /* 0x000fe200078ec0ff */
[----:B------:R-:W-:-:S06]  /*c2920*/  ULDC UR46, c[0x0][0x22c] ;  /* 0x00008b00002e7ab9 */ /* 0x000fcc0000000800 */
[----:B------:R-:W-:Y:S02]  /*c2930*/  @P5 LOP3.LUT R11, R11, 0x1000000, RZ, 0xfc, !PT ;  /* 0x010000000b0b5812 */ /* 0x000fe400078efcff */
[----:B------:R-:W-:Y:S02]  /*c2940*/  ISETP.LT.AND P5, PT, R16, UR61, !P0 ;  /* 0x0000003d10007c0c */ /* 0x000fe4000c7a1270 */
[----:B------:R-:W-:Y:S01]  /*c2950*/  ISETP.LT.AND P0, PT, R17, UR60, !P0 ;  /* 0x0000003c11007c0c */ /* 0x000fe2000c701270 */
[----:B------:R-:W-:Y:S01]  /*c2960*/  ULDC UR61, c[0x0][0x228] ;  /* 0x00008a00003d7ab9 */ /* 0x000fe20000000800 */
[----:B------:R-:W-:Y:S01]  /*c2970*/  LOP3.LUT R11, R11, 0xff7fffff, RZ, 0xc0, !PT ;  /* 0xff7fffff0b0b7812 */ /* 0x000fe200078ec0ff */
[----:B------:R-:W-:-:S08]  /*c2980*/  ULDC UR60, c[0x0][0x228] ;  /* 0x00008a00003c7ab9 */ /* 0x000fd00000000800 */
[----:B------:R-:W-:Y:S02]  /*c2990*/  @P5 LOP3.LUT R11, R11, 0x800000, RZ, 0xfc, !PT ;  /* 0x008000000b0b5812 */ /* 0x000fe400078efcff */
[----:B------:R-:W-:Y:S01]  /*c29a0*/  ISETP.LT.AND P5, PT, R14, UR48, !P4 ;  /* 0x000000300e007c0c */ /* 0x000fe2000e7a1270 */
[----:B------:R-:W-:Y:S01]  /*c29b0*/  ULDC UR48, c[0x0][0x22c] ;  /* 0x00008b0000307ab9 */ /* 0x000fe20000000800 */
[----:B------:R-:W-:-:S04]  /*c29c0*/  LOP3.LUT R11, R11, 0xffbfffff, RZ, 0xc0, !PT ;  /* 0xffbfffff0b0b7812 */ /* 0x000fc800078ec0ff */
[----:B------:R-:W-:Y:S02]  /*c29d0*/  @P0 LOP3.LUT R11, R11, 0x400000, RZ, 0xfc, !PT ;  /* 0x004000000b0b0812 */ /* 0x000fe400078efcff */
[----:B------:R-:W-:Y:S01]  /*c29e0*/  ISETP.LT.AND P0, PT, R15, UR61, !P4 ;  /* 0x0000003d0f007c0c */ /* 0x000fe2000e701270 */
[----:B------:R-:W-:Y:S01]  /*c29f0*/  ULDC UR61, c[0x0][0x228] ;  /* 0x00008a00003d7ab9 */ /* 0x000fe20000000800 */
[----:B------:R-:W-:-:S04]  /*c2a00*/  LOP3.LUT R11, R11, 0xffdfffff, RZ, 0xc0, !PT ;  /* 0xffdfffff0b0b7812 */ /* 0x000fc800078ec0ff */
        /* <DEDUP_REMOVED lines=9> */
[----:B------:R-:W-:Y:S02]  /*c2aa0*/  ISETP.LT.AND P5, PT, R14, UR50, !P1 ;  /* 0x000000320e007c0c */ /* 0x000fe4000cfa1270 */
[----:B------:R-:W-:Y:S01]  /*c2ab0*/  LOP3.LUT P0, RZ, R2, 0x40000000, RZ, 0xc0, !PT ;  /* 0x4000000002ff7812 */ /* 0x000fe2000780c0ff */
[----:B------:R-:W-:Y:S01]  /*c2ac0*/  ULDC UR50, c[0x0][0x228] ;  /* 0x00008a0000327ab9 */ /* 0x000fe20000000800 */
[----:B------:R-:W-:-:S04]  /*c2ad0*/  LOP3.LUT R11, R11, 0xfffbffff, RZ, 0xc0, !PT ;  /* 0xfffbffff0b0b7812 */ /* 0x000fc800078ec0ff */
        /* <DEDUP_REMOVED lines=10> */
[----:B------:R-:W-:Y:S01]  /*c2b80*/  LOP3.LUT R11, R11, 0xffff7fff, RZ, 0xc0, !PT ;  /* 0xffff7fff0b0b7812 */ /* 0x000fe200078ec0ff */
[----:B------:R-:W-:-:S03]  /*c2b90*/  ULDC UR9, c[0x0][0x22c] ;  /* 0x00008b0000097ab9 */ /* 0x000fc60000000800 */
        /* <DEDUP_REMOVED lines=45> */
[----:B------:R-:W-:-:S04]  /*c2e70*/  LOP3.LUT R11, R11, 0xfffffff7, RZ, 0xc0, !PT ;  /* 0xfffffff70b0b7812 */ /* 0x000fc800078ec0ff */
[----:B------:R-:W-:Y:S02]  /*c2e80*/  @P4 LOP3.LUT R11, R11, 0x8, RZ, 0xfc, !PT ;  /* 0x000000080b0b4812 */ /* 0x000fe400078efcff */
[----:B------:R-:W-:Y:S01]  /*c2e90*/  ISETP.LT.AND P4, PT, R16, UR34, !P0 ;  /* 0x0000002210007c0c */ /* 0x000fe2000c781270 */
[----:B------:R-:W-:Y:S01]  /*c2ea0*/  ULDC.64 UR34, c[0x0][0x228] ;  /* 0x00008a0000227ab9 */ /* 0x000fe20000000a00 */
        /* <DEDUP_REMOVED lines=16> */
[----:B------:R-:W-:-:S04]  /*c2fb0*/  ULDC UR14, c[0x0][0x228] ;  /* 0x00008a00000e7ab9 */ /* 0x000fc80000000800 */
        /* <DEDUP_REMOVED lines=133> */
[----:B------:R-:W-:-:S05]  /*c3810*/  ISETP.LT.AND P4, PT, R14, UR30, !P1 ;  /* 0x0000001e0e007c0c */ /* 0x000fca000cf81270 */
[----:B------:R-:W-:Y:S02]  /*c3820*/  @P5 LOP3.LUT R7, R7, 0x80000000, RZ, 0xfc, !PT ;  /* 0x8000000007075812 */ /* 0x000fe400078efcff */
[----:B------:R-:W-:Y:S02]  /*c3830*/  ISETP.LT.AND P5, PT, R17, UR10, !P3 ;  /* 0x0000000a11007c0c */ /* 0x000fe4000dfa1270 */
[----:B------:R-:W-:Y:S01]  /*c3840*/  LOP3.LUT P1, RZ, R2, 0x20000, RZ, 0xc0, !PT ;  /* 0x0002000002ff7812 */ /* 0x000fe2000782c0ff */
[----:B------:R-:W-:Y:S01]  /*c3850*/  ULDC UR30, c[0x0][0x228] ;  /* 0x00008a00001e7ab9 */ /* 0x000fe20000000800 */
[----:B------:R-:W-:Y:S01]  /*c3860*/  LOP3.LUT R7, R7, 0xbfffffff, RZ, 0xc0, !PT ;  /* 0xbfffffff07077812 */ /* 0x000fe200078ec0ff */
[----:B------:R-:W-:-:S03]  /*c3870*/  ULDC UR10, c[0x0][0x228] ;  /* 0x00008a00000a7ab9 */ /* 0x000fc60000000800 */
        /* <DEDUP_REMOVED lines=254> */
[----:B------:R-:W-:-:S04]  /*c4860*/  @P0 LOP3.LUT R8, R8, 0x4, RZ, 0xfc, !PT ;  /* 0x0000000408080812 */ /* 0x000fc800078efcff */
[----:B------:R-:W-:-:S04]  /*c4870*/  LOP3.LUT R8, R8, 0xfffffffd, RZ, 0xc0, !PT ;  /* 0xfffffffd08087812 */ /* 0x000fc800078ec0ff */
[----:B------:R-:W-:Y:S02]  /*c4880*/  @P5 LOP3.LUT R8, R8, 0x2, RZ, 0xfc, !PT ;  /* 0x0000000208085812 */ /* 0x000fe400078efcff */
[----:B------:R-:W-:Y:S02]  /*c4890*/  ISETP.LT.AND P5, PT, R15, UR8, !P1 ;  /* 0x000000080f007c0c */ /* 0x000fe4000cfa1270 */
[----:B------:R-:W-:Y:S02]  /*c48a0*/  ISETP.LT.AND P0, PT, R16, UR30, !P1 ;  /* 0x0000001e10007c0c */ /* 0x000fe4000cf01270 */
[----:B------:R-:W-:Y:S01]  /*c48b0*/  ISETP.LT.AND P1, PT, R14, UR16, !P1 ;  /* 0x000000100e007c0c */ /* 0x000fe2000cf21270 */
[----:B------:R-:W-:Y:S01]  /*c48c0*/  ULDC UR16, c[0x0][0x228] ;  /* 0x00008a0000107ab9 */ /* 0x000fe20000000800 */
        /* <DEDUP_REMOVED lines=8> */
[----:B------:R-:W-:Y:S02]  /*c4950*/  @P0 LOP3.LUT R8, R8, 0x1, RZ, 0xfc, !PT ;  /* 0x0000000108080812 */ /* 0x000fe400078efcff */
        /* <DEDUP_REMOVED lines=11> */
[----:B------:R-:W-:Y:S01]  /*c4a10*/  LOP3.LUT P1, RZ, R2, 0x1, RZ, 0xc0, !PT ;  /* 0x0000000102ff7812 */ /* 0x000fe2000782c0ff */
[----:B------:R-:W-:-:S04]  /*c4a20*/  ULDC UR24, c[0x0][0x228] ;  /* 0x00008a0000187ab9 */ /* 0x000fc80000000800 */
[----:B------:R-:W-:-:S04]  /*c4a30*/  @P5 LOP3.LUT R6, R6, 0x8000000, RZ, 0xfc, !PT ;  /* 0x0800000006065812 */ /* 0x000fc800078efcff */
[----:B------:R-:W-:-:S04]  /*c4a40*/  LOP3.LUT R6, R6, 0xfbffffff, RZ, 0xc0, !PT ;  /* 0xfbffffff06067812 */ /* 0x000fc800078ec0ff */
[----:B------:R-:W-:Y:S02]  /*c4a50*/  @P4 LOP3.LUT R6, R6, 0x4000000, RZ, 0xfc, !PT ;  /* 0x0400000006064812 */ /* 0x000fe400078efcff */
[----:B------:R-:W-:Y:S01]  /*c4a60*/  ISETP.LT.AND P4, PT, R17, UR14, !P3 ;  /* 0x0000000e11007c0c */ /* 0x000fe2000df81270 */
[----:B------:R-:W-:Y:S01]  /*c4a70*/  ULDC UR14, c[0x0][0x228] ;  /* 0x00008a00000e7ab9 */ /* 0x000fe20000000800 */
[----:B------:R-:W-:-:S11]  /*c4a80*/  LOP3.LUT R6, R6, 0xfdffffff, RZ, 0xc0, !PT ;  /* 0xfdffffff06067812 */ /* 0x000fd600078ec0ff */
[----:B------:R-:W-:Y:S02]  /*c4a90*/  @P4 LOP3.LUT R6, R6, 0x2000000, RZ, 0xfc, !PT ;  /* 0x0200000006064812 */ /* 0x000fe400078efcff */
[----:B------:R-:W-:Y:S01]  /*c4aa0*/  ISETP.LT.AND P4, PT, R16, UR50, !P3 ;  /* 0x0000003210007c0c */ /* 0x000fe2000df81270 */
[----:B------:R-:W-:Y:S01]  /*c4ab0*/  ULDC UR50, c[0x0][0x228] ;  /* 0x00008a0000327ab9 */ /* 0x000fe20000000800 */
[----:B------:R-:W-:-:S11]  /*c4ac0*/  LOP3.LUT R6, R6, 0xfeffffff, RZ, 0xc0, !PT ;  /* 0xfeffffff06067812 */ /* 0x000fd600078ec0ff */
[----:B------:R-:W-:Y:S02]  /*c4ad0*/  @P4 LOP3.LUT R6, R6, 0x1000000, RZ, 0xfc, !PT ;  /* 0x0100000006064812 */ /* 0x000fe400078efcff */
[----:B------:R-:W-:Y:S02]  /*c4ae0*/  ISETP.LT.AND P4, PT, R15, UR58, !P3 ;  /* 0x0000003a0f007c0c */ /* 0x000fe4000df81270 */
[----:B------:R-:W-:Y:S01]  /*c4af0*/  ISETP.LT.AND P3, PT, R14, UR60, !P3 ;  /* 0x0000003c0e007c0c */ /* 0x000fe2000df61270 */
[----:B------:R-:W-:Y:S01]  /*c4b00*/  ULDC UR60, c[0x0][0x228] ;  /* 0x00008a00003c7ab9 */ /* 0x000fe20000000800 */
[----:B------:R-:W-:Y:S01]  /*c4b10*/  LOP3.LUT R6, R6, 0xff7fffff, RZ, 0xc0, !PT ;  /* 0xff7fffff06067812 */ /* 0x000fe200078ec0ff */
[----:B------:R-:W-:-:S08]  /*c4b20*/  ULDC UR58, c[0x0][0x228] ;  /* 0x00008a00003a7ab9 */ /* 0x000fd00000000800 */
        /* <DEDUP_REMOVED lines=35> */
[----:B------:R-:W-:Y:S02]  /*c4d60*/  ISETP.LT.AND P0, PT, R17, UR24, !P1 ;  /* 0x0000001811007c0c */ /* 0x000fe4000cf01270 */
[C---:B------:R-:W-:Y:S02]  /*c4d70*/  LOP3.LUT P2, RZ, R20.reuse, 0x4, RZ, 0xc0, !PT ;  /* 0x0000000414ff7812 */ /* 0x040fe4000784c0ff */
[----:B------:R-:W-:Y:S02]  /*c4d80*/  LOP3.LUT P3, RZ, R20, 0x8, RZ, 0xc0, !PT ;  /* 0x0000000814ff7812 */ /* 0x000fe4000786c0ff */
[----:B------:R-:W-:Y:S01]  /*c4d90*/  LOP3.LUT R6, R6, 0xffffdfff, RZ, 0xc0, !PT ;  /* 0xffffdfff06067812 */ /* 0x000fe200078ec0ff */
[----:B------:R-:W-:-:S06]  /*c4da0*/  ULDC UR24, c[0x0][0x228] ;  /* 0x00008a0000187ab9 */ /* 0x000fcc0000000800 */
        /* <DEDUP_REMOVED lines=10> */
[----:B------:R-:W-:Y:S02]  /*c4e50*/  @P0 LOP3.LUT R6, R6, 0x800, RZ, 0xfc, !PT ;  /* 0x0000080006060812 */ /* 0x000fe400078efcff */
[----:B------:R-:W-:Y:S02]  /*c4e60*/  LOP3.LUT P0, RZ, R20, 0x2, RZ, 0xc0, !PT ;  /* 0x0000000214ff7812 */ /* 0x000fe4000780c0ff */
[----:B------:R-:W-:-:S04]  /*c4e70*/  LOP3.LUT R6, R6, 0xfffffbff, RZ, 0xc0, !PT ;  /* 0xfffffbff06067812 */ /* 0x000fc800078ec0ff */
[----:B------:R-:W-:Y:S02]  /*c4e80*/  @P1 LOP3.LUT R6, R6, 0x400, RZ, 0xfc, !PT ;  /* 0x0000040006061812 */ /* 0x000fe400078efcff */
[----:B------:R-:W-:Y:S02]  /*c4e90*/  ISETP.LT.AND P1, PT, R17, UR58, !P0 ;  /* 0x0000003a11007c0c */ /* 0x000fe4000c721270 */
[----:B------:R-:W-:Y:S01]  /*c4ea0*/  LOP3.LUT P4, RZ, R20, 0x10, RZ, 0xc0, !PT ;  /* 0x0000001014ff7812 */ /* 0x000fe2000788c0ff */
[----:B------:R-:W-:Y:S01]  /*c4eb0*/  ULDC UR58, c[0x0][0x228] ;  /* 0x00008a00003a7ab9 */ /* 0x000fe20000000800 */
[----:B------:R-:W-:-:S09]  /*c4ec0*/  LOP3.LUT R6, R6, 0xfffffdff, RZ, 0xc0, !PT ;  /* 0xfffffdff06067812 */ /* 0x000fd200078ec0ff */
        /* <DEDUP_REMOVED lines=42> */
[----:B------:R-:W-:Y:S01]  /*c5170*/  @P1 LOP3.LUT R5, R5, 0x80000000, RZ, 0xfc, !PT ;  /* 0x8000000005051812 */ /* 0x000fe200078efcff */
[----:B------:R-:W-:-:S03]  /*c5180*/  ULDC UR60, c[0x0][0x228] ;  /* 0x00008a00003c7ab9 */ /* 0x000fc60000000800 */
[----:B------:R-:W-:-:S04]  /*c5190*/  LOP3.LUT R5, R5, 0xbfffffff, RZ, 0xc0, !PT ;  /* 0xbfffffff05057812 */ /* 0x000fc800078ec0ff */
[----:B------:R-:W-:Y:S02]  /*c51a0*/  @P0 LOP3.LUT R5, R5, 0x40000000, RZ, 0xfc, !PT ;  /* 0x4000000005050812 */ /* 0x000fe400078efcff */
[----:B------:R-:W-:Y:S02]  /*c51b0*/  ISETP.LT.AND P0, PT, R17, UR10, !P3 ;  /* 0x0000000a11007c0c */ /* 0x000fe4000df01270 */
[----:B------:R-:W-:Y:S02]  /*c51c0*/  ISETP.LT.AND P2, PT, R16, UR18, !P3 ;  /* 0x0000001210007c0c */ /* 0x000fe4000df41270 */
[----:B------:R-:W-:Y:S02]  /*c51d0*/  ISETP.LT.AND P1, PT, R15, UR24, !P3 ;  /* 0x000000180f007c0c */ /* 0x000fe4000df21270 */
[----:B------:R-:W-:Y:S01]  /*c51e0*/  LOP3.LUT R5, R5, 0xdfffffff, RZ, 0xc0, !PT ;  /* 0xdfffffff05057812 */ /* 0x000fe200078ec0ff */
[----:B------:R-:W-:Y:S01]  /*c51f0*/  ULDC UR10, c[0x0][0x228] ;  /* 0x00008a00000a7ab9 */ /* 0x000fe20000000800 */
[----:B------:R-:W-:Y:S01]  /*c5200*/  ULDC UR18, c[0x0][0x228] ;  /* 0x00008a0000127ab9 */ /* 0x000fe20000000800 */
[----:B------:R-:W-:-:S04]  /*c5210*/  ULDC UR24, c[0x0][0x228] ;  /* 0x00008a0000187ab9 */ /* 0x000fc80000000800 */
[----:B------:R-:W-:-:S04]  /*c5220*/  @P0 LOP3.LUT R5, R5, 0x20000000, RZ, 0xfc, !PT ;  /* 0x2000000005050812 */ /* 0x000fc800078efcff */
        /* <DEDUP_REMOVED lines=57> */
[----:B------:R-:W-:Y:S01]  /*c55c0*/  ULDC UR33, c[0x0][0x228] ;  /* 0x00008a0000217ab9 */ /* 0x000fe20000000800 */
        /* <DEDUP_REMOVED lines=18> */
[----:B------:R-:W-:-:S03]  /*c56f0*/  ULDC UR31, c[0x0][0x228] ;  /* 0x00008a00001f7ab9 */ /* 0x000fc60000000800 */
        /* <DEDUP_REMOVED lines=37> */
[----:B------:R-:W3:Y:S04]  /*c5950*/  LDL.LU R4, [R1+0x312c] ;  /* 0x00312c0001047983 */ /* 0x000ee80000300800 */
[----:B------:R-:W4:Y:S01]  /*c5960*/  LDL.LU R26, [R1+0x158] ;  /* 0x00015800011a7983 */ /* 0x000f220000300800 */
[----:B------:R-:W-:Y:S02]  /*c5970*/  ISETP.LT.AND P1, PT, R15, UR8, !P0 ;  /* 0x000000080f007c0c */ /* 0x000fe4000c721270 */
[----:B------:R-:W-:-:S02]  /*c5980*/  ISETP.LT.AND P3, PT, R17, UR61, !P0 ;  /* 0x0000003d11007c0c */ /* 0x000fc4000c761270 */
[----:B------:R-:W-:Y:S02]  /*c5990*/  ISETP.LT.AND P2, PT, R16, UR34, !P0 ;  /* 0x0000002210007c0c */ /* 0x000fe4000c741270 */
[----:B------:R-:W-:Y:S02]  /*c59a0*/  ISETP.LT.AND P0, PT, R14, UR16, !P0 ;  /* 0x000000100e007c0c */ /* 0x000fe4000c701270 */
[----:B------:R-:W-:Y:S01]  /*c59b0*/  LOP3.LUT R5, R5, 0xfffffffd, RZ, 0xc0, !PT ;  /* 0xfffffffd05057812 */ /* 0x000fe200078ec0ff */
[----:B------:R-:W-:Y:S01]  /*c59c0*/  ULDC UR16, c[0x0][0x228] ;  /* 0x00008a0000107ab9 */ /* 0x000fe20000000800 */
[----:B------:R-:W-:Y:S01]  /*c59d0*/  ULDC UR34, c[0x0][0x228] ;  /* 0x00008a0000227ab9 */ /* 0x000fe20000000800 */
[----:B------:R-:W-:Y:S01]  /*c59e0*/  ULDC UR61, c[0x0][0x228] ;  /* 0x00008a00003d7ab9 */ /* 0x000fe20000000800 */
[----:B------:R-:W-:-:S03]  /*c59f0*/  ULDC UR8, c[0x0][0x228] ;  /* 0x00008a0000087ab9 */ /* 0x000fc60000000800 */
[----:B------:R-:W-:-:S04]  /*c5a00*/  @P3 LOP3.LUT R5, R5, 0x2, RZ, 0xfc, !PT ;  /* 0x0000000205053812 */ /* 0x000fc800078efcff */
[----:B------:R-:W-:-:S04]  /*c5a10*/  LOP3.LUT R5, R5, 0xfffffffe, RZ, 0xc0, !PT ;  /* 0xfffffffe05057812 */ /* 0x000fc800078ec0ff */
[----:B------:R-:W-:Y:S02]  /*c5a20*/  @P2 LOP3.LUT R5, R5, 0x1, RZ, 0xfc, !PT ;  /* 0x0000000105052812 */ /* 0x000fe400078efcff */
[----:B---3--:R-:W-:-:S04]  /*c5a30*/  LOP3.LUT R4, R4, 0x7fffffff, RZ, 0xc0, !PT ;  /* 0x7fffffff04047812 */ /* 0x008fc800078ec0ff */
[----:B------:R-:W-:-:S04]  /*c5a40*/  @P1 LOP3.LUT R4, R4, 0x80000000, RZ, 0xfc, !PT ;  /* 0x8000000004041812 */ /* 0x000fc800078efcff */
[----:B------:R-:W-:-:S04]  /*c5a50*/  LOP3.LUT R4, R4, 0xbfffffff, RZ, 0xc0, !PT ;  /* 0xbfffffff04047812 */ /* 0x000fc800078ec0ff */
[----:B------:R-:W-:Y:S02]  /*c5a60*/  @P0 LOP3.LUT R4, R4, 0x40000000, RZ, 0xfc, !PT ;  /* 0x4000000004040812 */ /* 0x000fe400078efcff */
[----:B--2---:R-:W-:Y:S01]  /*c5a70*/  ISETP.GE.AND P0, PT, R27, UR36, PT ;  /* 0x000000241b007c0c */ /* 0x004fe2000bf06270 */
        /* <DEDUP_REMOVED lines=37> */
[----:B--2---:R-:W-:Y:S02]  /*c5cd0*/  ISETP.GE.AND P0, PT, R27, UR37, PT ;  /* 0x000000251b007c0c */ /* 0x004fe4000bf06270 */
[----:B------:R-:W-:Y:S01]  /*c5ce0*/  LOP3.LUT R4, R4, 0xffdfffff, RZ, 0xc0, !PT ;  /* 0xffdfffff04047812 */ /* 0x000fe200078ec0ff */
[----:B------:R-:W2:Y:S01]  /*c5cf0*/  LDL.LU R27, [R1+0x12c] ;  /* 0x00012c00011b7983 */ /* 0x000ea20000300800 */
[----:B------:R-:W-:Y:S01]  /*c5d00*/  ULDC UR37, c[0x0][0x228] ;  /* 0x00008a0000257ab9 */ /* 0x000fe20000000800 */
        /* <DEDUP_REMOVED lines=92> */
[----:B------:R-:W2:Y:S04]  /*c62d0*/  LDL.LU R0, [R1+0x3128] ;  /* 0x0031280001007983 */ /* 0x000ea80000300800 */
        /* <DEDUP_REMOVED lines=13> */
[----:B--2---:R-:W-:-:S04]  /*c63b0*/  LOP3.LUT R0, R0, 0x7fffffff, RZ, 0xc0, !PT ;  /* 0x7fffffff00007812 */ /* 0x004fc800078ec0ff */
[----:B------:R-:W-:-:S04]  /*c63c0*/  @P1 LOP3.LUT R0, R0, 0x80000000, RZ, 0xfc, !PT ;  /* 0x8000000000001812 */ /* 0x000fc800078efcff */
[----:B------:R-:W-:-:S04]  /*c63d0*/  LOP3.LUT R0, R0, 0xbfffffff, RZ, 0xc0, !PT ;  /* 0xbfffffff00007812 */ /* 0x000fc800078ec0ff */
[----:B------:R-:W-:Y:S02]  /*c63e0*/  @P0 LOP3.LUT R0, R0, 0x40000000, RZ, 0xfc, !PT ;  /* 0x4000000000000812 */ /* 0x000fe400078efcff */
[----:B---3--:R-:W-:Y:S01]  /*c63f0*/  ISETP.GE.AND P0, PT, R26, UR40, PT ;  /* 0x000000281a007c0c */ /* 0x008fe2000bf06270 */
        /* <DEDUP_REMOVED lines=137> */
[----:B------:R-:W-:-:S02]  /*c6c90*/  ISETP.LT.AND P2, PT, R16, UR31, !P0 ;  /* 0x0000001f10007c0c */ /* 0x000fc4000c741270 */
[----:B------:R-:W-:Y:S02]  /*c6ca0*/  ISETP.LT.AND P0, PT, R14, UR40, !P0 ;  /* 0x000000280e007c0c */ /* 0x000fe4000c701270 */
[----:B------:R-:W-:Y:S02]  /*c6cb0*/  LOP3.LUT R0, R0, 0xfffffffd, RZ, 0xc0, !PT ;  /* 0xfffffffd00007812 */ /* 0x000fe400078ec0ff */
        /* <DEDUP_REMOVED lines=8> */
[----:B------:R-:W-:-:S04]  /*c6d40*/  @P3 LOP3.LUT R0, R0, 0x2, RZ, 0xfc, !PT ;  /* 0x0000000200003812 */ /* 0x000fc800078efcff */
[----:B------:R-:W-:Y:S02]  /*c6d50*/  LOP3.LUT R0, R0, 0xfffffffe, RZ, 0xc0, !PT ;  /* 0xfffffffe00007812 */ /* 0x000fe400078ec0ff */
[----:B------:R-:W-:Y:S02]  /*c6d60*/  LOP3.LUT R3, R3, 0xdfffffff, RZ, 0xc0, !PT ;  /* 0xdfffffff03037812 */ /* 0x000fe400078ec0ff */
[----:B------:R-:W-:Y:S02]  /*c6d70*/  @P2 LOP3.LUT R0, R0, 0x1, RZ, 0xfc, !PT ;  /* 0x0000000100002812 */ /* 0x000fe400078efcff */
[----:B--2---:R-:W-:Y:S01]  /*c6d80*/  ISETP.GE.AND P0, PT, R26, UR56, PT ;  /* 0x000000381a007c0c */ /* 0x004fe2000bf06270 */
[----:B------:R-:W-:Y:S01]  /*c6d90*/  ULDC UR56, c[0x0][0x228] ;  /* 0x00008a0000387ab9 */ /* 0x000fe20000000800 */
[----:B------:R-:W2:Y:S02]  /*c6da0*/  LDL.LU R26, [R1+0x7c] ;  /* 0x00007c00011a7983 */ /* 0x000ea40000300800 */
[----:B------:R-:W-:-:S02]  /*c6db0*/  ISETP.LT.AND P3, PT, R17, UR12, !P0 ;  /* 0x0000000c11007c0c */ /* 0x000fc4000c761270 */
        /* <DEDUP_REMOVED lines=54> */
[----:B------:R-:W3:Y:S01]  /*c7120*/  LDL.LU R27, [R1+0x38] ;  /* 0x00003800011b7983 */ /* 0x000ee20000300800 */
[----:B------:R-:W-:Y:S02]  /*c7130*/  LOP3.LUT R3, R3, 0xfffdffff, RZ, 0xc0, !PT ;  /* 0xfffdffff03037812 */ /* 0x000fe400078ec0ff */
[----:B------:R-:W-:Y:S02]  /*c7140*/  ISETP.LT.AND P3, PT, R17, UR8, !P0 ;  /* 0x0000000811007c0c */ /* 0x000fe4000c761270 */
[----:B------:R-:W-:Y:S02]  /*c7150*/  ISETP.LT.AND P2, PT, R16, UR33, !P0 ;  /* 0x0000002110007c0c */ /* 0x000fe4000c741270 */
[----:B------:R-:W-:Y:S01]  /*c7160*/  ISETP.LT.AND P1, PT, R15, UR36, !P0 ;  /* 0x000000240f007c0c */ /* 0x000fe2000c721270 */
[----:B------:R-:W4:Y:S01]  /*c7170*/  LDL.LU R25, [R1+0x34] ;  /* 0x0000340001197983 */ /* 0x000f220000300800 */
[----:B------:R-:W-:-:S07]  /*c7180*/  ULDC UR8, c[0x0][0x228] ;  /* 0x00008a0000087ab9 */ /* 0x000fce0000000800 */
        /* <DEDUP_REMOVED lines=16> */
[----:B------:R-:W-:Y:S01]  /*c7290*/  ISETP.LT.AND P2, PT, R16, UR53, !P0 ;  /* 0x0000003510007c0c */ /* 0x000fe2000c741270 */
[----:B------:R-:W-:Y:S01]  /*c72a0*/  ULDC UR30, c[0x0][0x228] ;  /* 0x00008a00001e7ab9 */ /* 0x000fe20000000800 */
[----:B------:R-:W-:-:S09]  /*c72b0*/  ULDC UR53, c[0x0][0x228] ;  /* 0x00008a0000357ab9 */ /* 0x000fd20000000800 */
        /* <DEDUP_REMOVED lines=16> */
[----:B------:R-:W-:-:S09]  /*c73c0*/  LOP3.LUT R3, R3, 0xfffffdff, RZ, 0xc0, !PT ;  /* 0xfffffdff03037812 */ /* 0x000fd200078ec0ff */
[----:B------:R-:W-:Y:S02]  /*c73d0*/  @P1 LOP3.LUT R3, R3, 0x200, RZ, 0xfc, !PT ;  /* 0x0000020003031812 */ /* 0x000fe400078efcff */
[----:B------:R-:W-:Y:S02]  /*c73e0*/  ISETP.LT.AND P1, PT, R15, UR50, !P0 ;  /* 0x000000320f007c0c */ /* 0x000fe4000c721270 */
[----:B------:R-:W-:Y:S02]  /*c73f0*/  LOP3.LUT R3, R3, 0xfffffeff, RZ, 0xc0, !PT ;  /* 0xfffffeff03037812 */ /* 0x000fe400078ec0ff */
[----:B------:R-:W-:Y:S02]  /*c7400*/  ISETP.LT.AND P2, PT, R14, UR42, !P0 ;  /* 0x0000002a0e007c0c */ /* 0x000fe4000c741270 */
[----:B------:R-:W-:Y:S02]  /*c7410*/  @P3 LOP3.LUT R3, R3, 0x100, RZ, 0xfc, !PT ;  /* 0x0000010003033812 */ /* 0x000fe400078efcff */
[----:B----4-:R-:W-:Y:S01]  /*c7420*/  ISETP.GE.AND P0, PT, R25, UR60, PT ;  /* 0x0000003c19007c0c */ /* 0x010fe2000bf06270 */
[----:B------:R-:W-:Y:S01]  /*c7430*/  ULDC UR60, c[0x0][0x22c] ;  /* 0x00008b00003c7ab9 */ /* 0x000fe20000000800 */
[----:B------:R-:W4:Y:S01]  /*c7440*/  LDL.LU R25, [R1+0x28] ;  /* 0x0000280001197983 */ /* 0x000f220000300800 */
[----:B------:R-:W-:-:S04]  /*c7450*/  LOP3.LUT R3, R3, 0xffffff7f, RZ, 0xc0, !PT ;  /* 0xffffff7f03037812 */ /* 0x000fc800078ec0ff */
[----:B------:R-:W-:Y:S02]  /*c7460*/  @P1 LOP3.LUT R3, R3, 0x80, RZ, 0xfc, !PT ;  /* 0x0000008003031812 */ /* 0x000fe400078efcff */
[----:B------:R-:W-:Y:S02]  /*c7470*/  ISETP.LT.AND P1, PT, R17, UR38, !P0 ;  /* 0x0000002611007c0c */ /* 0x000fe4000c721270 */
[----:B------:R-:W-:Y:S02]  /*c7480*/  LOP3.LUT R3, R3, 0xffffffbf, RZ, 0xc0, !PT ;  /* 0xffffffbf03037812 */ /* 0x000fe400078ec0ff */
[----:B------:R-:W-:Y:S02]  /*c7490*/  ISETP.LT.AND P3, PT, R16, UR18, !P0 ;  /* 0x0000001210007c0c */ /* 0x000fe4000c761270 */
[----:B------:R-:W-:-:S04]  /*c74a0*/  @P2 LOP3.LUT R3, R3, 0x40, RZ, 0xfc, !PT ;  /* 0x0000004003032812 */ /* 0x000fc800078efcff */
[----:B------:R-:W-:Y:S02]  /*c74b0*/  LOP3.LUT R3, R3, 0xffffffdf, RZ, 0xc0, !PT ;  /* 0xffffffdf03037812 */ /* 0x000fe400078ec0ff */
[----:B------:R-:W-:Y:S02]  /*c74c0*/  ISETP.LT.AND P2, PT, R15, UR55, !P0 ;  /* 0x000000370f007c0c */ /* 0x000fe4000c741270 */
[----:B------:R-:W-:-:S04]  /*c74d0*/  @P1 LOP3.LUT R3, R3, 0x20, RZ, 0xfc, !PT ;  /* 0x0000002003031812 */ /* 0x000fc800078efcff */
        /* <DEDUP_REMOVED lines=12> */
[----:B------:R-:W-:-:S09]  /*c75a0*/  ISETP.LT.AND P1, PT, R15, UR14, !P0 ;  /* 0x0000000e0f007c0c */ /* 0x000fd2000c721270 */
[----:B------:R-:W-:Y:S02]  /*c75b0*/  @P2 LOP3.LUT R3, R3, 0x2, RZ, 0xfc, !PT ;  /* 0x0000000203032812 */ /* 0x000fe400078efcff */
[----:B------:R-:W-:Y:S02]  /*c75c0*/  ISETP.LT.AND P2, PT, R14, UR44, !P0 ;  /* 0x0000002c0e007c0c */ /* 0x000fe4000c741270 */
[----:B---3--:R-:W-:Y:S02]  /*c75d0*/  ISETP.GE.AND P0, PT, R27, UR48, PT ;  /* 0x000000301b007c0c */ /* 0x008fe4000bf06270 */
[----:B------:R-:W3:Y:S01]  /*c75e0*/  LDL.LU R27, [R1+0x20] ;  /* 0x00002000011b7983 */ /* 0x000ee20000300800 */
[----:B------:R-:W-:Y:S02]  /*c75f0*/  @P1 LOP3.LUT R2, R2, 0x80000000, RZ, 0xfc, !PT ;  /* 0x8000000002021812 */ /* 0x000fe400078efcff */
[----:B------:R-:W-:Y:S02]  /*c7600*/  ISETP.LT.AND P1, PT, R17, UR40, !P0 ;  /* 0x0000002811007c0c */ /* 0x000fe4000c721270 */
[----:B------:R-:W-:-:S02]  /*c7610*/  LOP3.LUT R3, R3, 0xfffffffe, RZ, 0xc0, !PT ;  /* 0xfffffffe03037812 */ /* 0x000fc400078ec0ff */
[----:B------:R-:W-:Y:S02]  /*c7620*/  LOP3.LUT R2, R2, 0xbfffffff, RZ, 0xc0, !PT ;  /* 0xbfffffff02027812 */ /* 0x000fe400078ec0ff */
[----:B------:R-:W-:Y:S02]  /*c7630*/  @P3 LOP3.LUT R3, R3, 0x1, RZ, 0xfc, !PT ;  /* 0x0000000103033812 */ /* 0x000fe400078efcff */
[----:B------:R-:W-:Y:S02]  /*c7640*/  @P2 LOP3.LUT R2, R2, 0x40000000, RZ, 0xfc, !PT ;  /* 0x4000000002022812 */ /* 0x000fe400078efcff */
[----:B------:R-:W-:Y:S02]  /*c7650*/  ISETP.LT.AND P3, PT, R16, UR37, !P0 ;  /* 0x0000002510007c0c */ /* 0x000fe4000c761270 */
[----:B------:R-:W-:Y:S02]  /*c7660*/  LOP3.LUT R2, R2, 0xdfffffff, RZ, 0xc0, !PT ;  /* 0xdfffffff02027812 */ /* 0x000fe400078ec0ff */
[----:B------:R-:W-:-:S02]  /*c7670*/  ISETP.LT.AND P2, PT, R15, UR31, !P0 ;  /* 0x0000001f0f007c0c */ /* 0x000fc4000c741270 */
[----:B------:R-:W-:-:S04]  /*c7680*/  @P1 LOP3.LUT R2, R2, 0x20000000, RZ, 0xfc, !PT ;  /* 0x2000000002021812 */ /* 0x000fc800078efcff */
[----:B------:R-:W-:Y:S02]  /*c7690*/  LOP3.LUT R2, R2, 0xefffffff, RZ, 0xc0, !PT ;  /* 0xefffffff02027812 */ /* 0x000fe400078ec0ff */
[----:B------:R-:W-:Y:S02]  /*c76a0*/  ISETP.LT.AND P1, PT, R14, UR28, !P0 ;  /* 0x0000001c0e007c0c */ /* 0x000fe4000c721270 */
[----:B------:R-:W-:Y:S02]  /*c76b0*/  @P3 LOP3.LUT R2, R2, 0x10000000, RZ, 0xfc, !PT ;  /* 0x1000000002023812 */ /* 0x000fe400078efcff */
[----:B----4-:R-:W-:Y:S02]  /*c76c0*/  ISETP.GE.AND P0, PT, R25, UR22, PT ;  /* 0x0000001619007c0c */ /* 0x010fe4000bf06270 */
        /* <DEDUP_REMOVED lines=17> */
[----:B--2---:R-:W-:-:S04]  /*c77e0*/  ISETP.GE.AND P0, PT, R26, UR20, PT ;  /* 0x000000141a007c0c */ /* 0x004fc8000bf06270 */
[----:B------:R-:W-:Y:S02]  /*c77f0*/  ISETP.LT.AND P1, PT, R17, UR12, !P0 ;  /* 0x0000000c11007c0c */ /* 0x000fe4000c721270 */
[----:B------:R-:W-:Y:S02]  /*c7800*/  ISETP.LT.AND P3, PT, R16, UR61, !P0 ;  /* 0x0000003d10007c0c */ /* 0x000fe4000c761270 */
[----:B------:R-:W-:-:S09]  /*c7810*/  ISETP.LT.AND P2, PT, R15, UR57, !P0 ;  /* 0x000000390f007c0c */ /* 0x000fd2000c741270 */
[----:B------:R-:W-:Y:S02]  /*c7820*/  @P1 LOP3.LUT R2, R2, 0x200000, RZ, 0xfc, !PT ;  /* 0x0020000002021812 */ /* 0x000fe400078efcff */
[----:B------:R-:W-:Y:S02]  /*c7830*/  ISETP.LT.AND P1, PT, R14, UR51, !P0 ;  /* 0x000000330e007c0c */ /* 0x000fe4000c721270 */
[----:B---3--:R-:W-:Y:S02]  /*c7840*/  ISETP.GE.AND P0, PT, R27, UR9, PT ;  /* 0x000000091b007c0c */ /* 0x008fe4000bf06270 */
[----:B------:R-:W2:Y:S01]  /*c7850*/  LDL R27, [R1+0x1c] ;  /* 0x00001c00011b7983 */ /* 0x000ea20000100800 */
[----:B------:R-:W-:-:S04]  /*c7860*/  LOP3.LUT R2, R2, 0xffefffff, RZ, 0xc0, !PT ;  /* 0xffefffff02027812 */ /* 0x000fc800078ec0ff */
[----:B------:R-:W-:-:S04]  /*c7870*/  @P3 LOP3.LUT R2, R2, 0x100000, RZ, 0xfc, !PT ;  /* 0x0010000002023812 */ /* 0x000fc800078efcff */
        /* <DEDUP_REMOVED lines=11> */
[----:B------:R-:W-:Y:S02]  /*c7930*/  @P3 LOP3.LUT R2, R2, 0x10000, RZ, 0xfc, !PT ;  /* 0x0001000002023812 */ /* 0x000fe400078efcff */
[----:B------:R-:W-:Y:S02]  /*c7940*/  ISETP.GE.AND P0, PT, R29, UR4, PT ;  /* 0x000000041d007c0c */ /* 0x000fe4000bf06270 */
[----:B------:R-:W3:Y:S01]  /*c7950*/  LDL.LU R29, [R1+0x3124] ;  /* 0x00312400011d7983 */ /* 0x000ee20000300800 */
        /* <DEDUP_REMOVED lines=13> */
[----:B------:R-:W-:Y:S02]  /*c7a30*/  @P2 LOP3.LUT R2, R2, 0x800, RZ, 0xfc, !PT ;  /* 0x0000080002022812 */ /* 0x000fe400078efcff */
[----:B------:R-:W-:Y:S02]  /*c7a40*/  ISETP.GE.AND P0, PT, R28, UR27, PT ;  /* 0x0000001b1c007c0c */ /* 0x000fe4000bf06270 */
[----:B------:R-:W3:Y:S01]  /*c7a50*/  LDL.LU R28, [R1+0x3120] ;  /* 0x00312000011c7983 */ /* 0x000ee20000300800 */
[----:B------:R-:W-:Y:S02]  /*c7a60*/  LOP3.LUT R2, R2, 0xfffffbff, RZ, 0xc0, !PT ;  /* 0xfffffbff02027812 */ /* 0x000fe400078ec0ff */
[----:B------:R-:W-:Y:S02]  /*c7a70*/  ISETP.LT.AND P3, PT, R17, UR33, !P0 ;  /* 0x0000002111007c0c */ /* 0x000fe4000c761270 */
[----:B------:R-:W-:Y:S02]  /*c7a80*/  ISETP.LT.AND P2, PT, R16, UR36, !P0 ;  /* 0x0000002410007c0c */ /* 0x000fe4000c741270 */
[----:B------:R-:W-:-:S02]  /*c7a90*/  @P1 LOP3.LUT R2, R2, 0x400, RZ, 0xfc, !PT ;  /* 0x0000040002021812 */ /* 0x000fc400078efcff */
[----:B------:R-:W-:Y:S02]  /*c7aa0*/  ISETP.LT.AND P1, PT, R15, UR43, !P0 ;  /* 0x0000002b0f007c0c */ /* 0x000fe4000c721270 */
[----:B------:R-:W-:Y:S02]  /*c7ab0*/  ISETP.LT.AND P0, PT, R14, UR46, !P0 ;  /* 0x0000002e0e007c0c */ /* 0x000fe4000c701270 */
[----:B------:R-:W4:Y:S04]  /*c7ac0*/  LDL.LU R14, [R1+0x10] ;  /* 0x00001000010e7983 */ /* 0x000f280000300800 */
[----:B--2---:R-:W0:Y:S04]  /*c7ad0*/  LDS.128 R20, [R27] ;  /* 0x000000001b147984 */ /* 0x004e280000000c00 */
[----:B------:R-:W1:Y:S01]  /*c7ae0*/  LDS.128 R24, [R27+0x400] ;  /* 0x000400001b187984 */ /* 0x000e620000000c00 */
[----:B------:R-:W-:Y:S01]  /*c7af0*/  LOP3.LUT R2, R2, 0xfffffdff, RZ, 0xc0, !PT ;  /* 0xfffffdff02027812 */ /* 0x000fe200078ec0ff */
[----:B------:R-:W-:Y:S06]  /*c7b00*/  BAR.SYNC.DEFER_BLOCKING 0x0 ;  /* 0x0000000000007b1d */ /* 0x000fec0000010000 */
[----:B0-----:R-:W-:Y:S04]  /*c7b10*/  STL.64 [R1+0x30], R20 ;  /* 0x0000301401007387 */ /* 0x001fe80000100a00 */
[----:B------:R0:W-:Y:S04]  /*c7b20*/  STL.64 [R1+0x38], R22 ;  /* 0x0000381601007387 */ /* 0x0001e80000100a00 */
[----:B0-----:R-:W2:Y:S04]  /*c7b30*/  LDL.LU.64 R22, [R1+0x3118] ;  /* 0x0031180001167983 */ /* 0x001ea80000300a00 */
[----:B------:R-:W3:Y:S04]  /*c7b40*/  LDL.LU.64 R20, [R1+0x3110] ;  /* 0x0031100001147983 */ /* 0x000ee80000300a00 */
[----:B-1----:R-:W-:Y:S04]  /*c7b50*/  STL.64 [R1+0x20], R24 ;  /* 0x0000201801007387 */ /* 0x002fe80000100a00 */
[----:B------:R0:W-:Y:S04]  /*c7b60*/  STL.64 [R1+0x28], R26 ;  /* 0x0000281a01007387 */ /* 0x0001e80000100a00 */
[----:B0-----:R-:W3:Y:S04]  /*c7b70*/  LDL.LU.64 R26, [R1+0x3108] ;  /* 0x00310800011a7983 */ /* 0x001ee80000300a00 */
[----:B------:R-:W3:Y:S01]  /*c7b80*/  LDL.LU.64 R24, [R1+0x3100] ;  /* 0x0031000001187983 */ /* 0x000ee20000300a00 */
[----:B------:R-:W-:-:S04]  /*c7b90*/  @P3 LOP3.LUT R2, R2, 0x200, RZ, 0xfc, !PT ;  /* 0x0000020002023812 */ /* 0x000fc800078efcff */
[----:B------:R-:W-:-:S04]  /*c7ba0*/  LOP3.LUT R2, R2, 0xfffffeff, RZ, 0xc0, !PT ;  /* 0xfffffeff02027812 */ /* 0x000fc800078ec0ff */
[----:B------:R-:W-:-:S04]  /*c7bb0*/  @P2 LOP3.LUT R2, R2, 0x100, RZ, 0xfc, !PT ;  /* 0x0000010002022812 */ /* 0x000fc800078efcff */
[----:B------:R-:W-:-:S04]  /*c7bc0*/  LOP3.LUT R2, R2, 0xffffff7f, RZ, 0xc0, !PT ;  /* 0xffffff7f02027812 */ /* 0x000fc800078ec0ff */
[----:B------:R-:W-:-:S04]  /*c7bd0*/  @P1 LOP3.LUT R2, R2, 0x80, RZ, 0xfc, !PT ;  /* 0x0000008002021812 */ /* 0x000fc800078efcff */
[----:B------:R-:W-:-:S04]  /*c7be0*/  LOP3.LUT R2, R2, 0xffffffbf, RZ, 0xc0, !PT ;  /* 0xffffffbf02027812 */ /* 0x000fc800078ec0ff */
[----:B------:R-:W-:-:S04]  /*c7bf0*/  @P0 LOP3.LUT R2, R2, 0x40, RZ, 0xfc, !PT ;  /* 0x0000004002020812 */ /* 0x000fc800078efcff */
[----:B------:R-:W-:Y:S02]  /*c7c00*/  LOP3.LUT R2, R2, 0xfffffffb, RZ, 0xc0, !PT ;  /* 0xfffffffb02027812 */ /* 0x000fe400078ec0ff */
[----:B----4-:R-:W-:Y:S02]  /*c7c10*/  LOP3.LUT R14, R14, 0xbfffffff, RZ, 0xc0, !PT ;  /* 0xbfffffff0e0e7812 */ /* 0x010fe400078ec0ff */
[----:B------:R-:W-:Y:S02]  /*c7c20*/  ISETP.GE.AND P5, PT, R19, UR5, PT ;  /* 0x0000000513007c0c */ /* 0x000fe4000bfa6270 */
[----:B------:R-:W-:Y:S02]  /*c7c30*/  ISETP.GE.AND P6, PT, R18, UR35, PT ;  /* 0x0000002312007c0c */ /* 0x000fe4000bfc6270 */
[----:B--2---:R-:W-:Y:S02]  /*c7c40*/  ISETP.GE.AND P1, PT, R23, UR21, PT ;  /* 0x0000001517007c0c */ /* 0x004fe4000bf26270 */
[----:B---3--:R-:W-:-:S02]  /*c7c50*/  ISETP.GE.AND P0, PT, R25, UR25, PT ;  /* 0x0000001919007c0c */ /* 0x008fc4000bf06270 */
[----:B------:R-:W-:Y:S01]  /*c7c60*/  ISETP.GE.AND P2, PT, R24, UR23, PT ;  /* 0x0000001718007c0c */ /* 0x000fe2000bf46270 */
[----:B------:R-:W2:Y:S04]  /*c7c70*/  LDL.LU R25, [R1+0x30f8] ;  /* 0x0030f80001197983 */ /* 0x000ea80000300800 */
[----:B------:R-:W2:Y:S04]  /*c7c80*/  LDL.LU R24, [R1+0x30f4] ;  /* 0x0030f40001187983 */ /* 0x000ea80000300800 */
[----:B------:R-:W3:Y:S02]  /*c7c90*/  LDL.LU R23, [R1+0x30f0] ;  /* 0x0030f00001177983 */ /* 0x000ee40000300800 */
[----:B------:R-:W-:-:S04]  /*c7ca0*/  @P0 LOP3.LUT R2, R2, 0x4, RZ, 0xfc, !PT ;  /* 0x0000000402020812 */ /* 0x000fc800078efcff */
[----:B------:R-:W-:Y:S02]  /*c7cb0*/  LOP3.LUT R2, R2, 0xfffffffd, RZ, 0xc0, !PT ;  /* 0xfffffffd02027812 */ /* 0x000fe400078ec0ff */
[----:B------:R-:W-:Y:S02]  /*c7cc0*/  ISETP.GE.AND P0, PT, R22, UR19, PT ;  /* 0x0000001316007c0c */ /* 0x000fe4000bf06270 */
[----:B------:R-:W3:Y:S01]  /*c7cd0*/  LDL.LU R22, [R1+0x30ec] ;  /* 0x0030ec0001167983 */ /* 0x000ee20000300800 */
[----:B------:R-:W-:-:S04]  /*c7ce0*/  @P2 LOP3.LUT R2, R2, 0x2, RZ, 0xfc, !PT ;  /* 0x0000000202022812 */ /* 0x000fc800078efcff */
[----:B------:R-:W-:-:S04]  /*c7cf0*/  LOP3.LUT R2, R2, 0xfffffffe, RZ, 0xc0, !PT ;  /* 0xfffffffe02027812 */ /* 0x000fc800078ec0ff */
[----:B------:R-:W-:Y:S02]  /*c7d00*/  @P1 LOP3.LUT R2, R2, 0x1, RZ, 0xfc, !PT ;  /* 0x0000000102021812 */ /* 0x000fe400078efcff */
[----:B------:R-:W-:Y:S02]  /*c7d10*/  ISETP.GE.AND P1, PT, R13, UR17, PT ;  /* 0x000000110d007c0c */ /* 0x000fe4000bf26270 */
[----:B------:R-:W-:Y:S01]  /*c7d20*/  @P0 LOP3.LUT R14, R14, 0x40000000, RZ, 0xfc, !PT ;  /* 0x400000000e0e0812 */ /* 0x000fe200078efcff */
[----:B------:R-:W4:Y:S01]  /*c7d30*/  LDL.LU R13, [R1+0x30e8] ;  /* 0x0030e800010d7983 */ /* 0x000f220000300800 */
[----:B------:R-:W-:Y:S02]  /*c7d40*/  LOP3.LUT P0, RZ, R2, 0x4, RZ, 0xc0, !PT ;  /* 0x0000000402ff7812 */ /* 0x000fe4000780c0ff */
[----:B------:R-:W-:-:S07]  /*c7d50*/  LOP3.LUT R14, R14, 0x7fffffff, RZ, 0xc0, !PT ;  /* 0x7fffffff0e0e7812 */ /* 0x000fce00078ec0ff */
[----:B------:R-:W-:Y:S02]  /*c7d60*/  @P1 LOP3.LUT R14, R14, 0x80000000, RZ, 0xfc, !PT ;  /* 0x800000000e0e1812 */ /* 0x000fe400078efcff */
[----:B------:R-:W-:Y:S02]  /*c7d70*/  ISETP.LT.AND P1, PT, R17, UR30, !P0 ;  /* 0x0000001e11007c0c */ /* 0x000fe4000c721270 */
[----:B------:R-:W-:-:S11]  /*c7d80*/  LOP3.LUT R2, R2, 0xffffffdf, RZ, 0xc0, !PT ;  /* 0xffffffdf02027812 */ /* 0x000fd600078ec0ff */
[----:B------:R-:W-:Y:S02]  /*c7d90*/  @P1 LOP3.LUT R2, R2, 0x20, RZ, 0xfc, !PT ;  /* 0x0000002002021812 */ /* 0x000fe400078efcff */
[----:B------:R-:W-:Y:S02]  /*c7da0*/  ISETP.LT.AND P1, PT, R16, UR53, !P0 ;  /* 0x0000003510007c0c */ /* 0x000fe4000c721270 */
[----:B------:R-:W-:Y:S02]  /*c7db0*/  ISETP.LT.AND P0, PT, R15, UR58, !P0 ;  /* 0x0000003a0f007c0c */ /* 0x000fe4000c701270 */
[----:B------:R-:W-:Y:S02]  /*c7dc0*/  LOP3.LUT R2, R2, 0xffffffef, RZ, 0xc0, !PT ;  /* 0xffffffef02027812 */ /* 0x000fe400078ec0ff */
[----:B------:R-:W-:Y:S02]  /*c7dd0*/  ISETP.GE.AND P2, PT, R10, UR15, PT ;  /* 0x0000000f0a007c0c */ /* 0x000fe4000bf46270 */
[----:B------:R-:W-:Y:S01]  /*c7de0*/  ISETP.GE.AND P3, PT, R21, UR13, PT ;  /* 0x0000000d15007c0c */ /* 0x000fe2000bf66270 */
[----:B------:R-:W2:Y:S04]  /*c7df0*/  LDL.LU R10, [R1+0x30e4] ;  /* 0x0030e400010a7983 */ /* 0x000ea80000300800 */
[----:B------:R-:W4:Y:S01]  /*c7e00*/  LDL.LU R21, [R1+0x30e0] ;  /* 0x0030e00001157983 */ /* 0x000f220000300800 */
[----:B------:R-:W-:-:S03]  /*c7e10*/  ISETP.GE.AND P4, PT, R20, UR11, PT ;  /* 0x0000000b14007c0c */ /* 0x000fc6000bf86270 */
[----:B------:R-:W4:Y:S01]  /*c7e20*/  LDL.LU R20, [R1+0x30dc] ;  /* 0x0030dc0001147983 */ /* 0x000f220000300800 */
[----:B------:R-:W-:-:S03]  /*c7e30*/  @P1 LOP3.LUT R2, R2, 0x10, RZ, 0xfc, !PT ;  /* 0x0000001002021812 */ /* 0x000fc600078efcff */
[----:B------:R0:W-:Y:S04]  /*c7e40*/  STL [R1+0x10], R14 ;  /* 0x0000100e01007387 */ /* 0x0001e80000100800 */
[----:B------:R-:W4:Y:S04]  /*c7e50*/  LDL.LU R19, [R1+0x30d8] ;  /* 0x0030d80001137983 */ /* 0x000f280000300800 */
[----:B------:R-:W4:Y:S01]  /*c7e60*/  LDL.LU R18, [R1+0x30d4] ;  /* 0x0030d40001127983 */ /* 0x000f220000300800 */
[----:B------:R-:W-:-:S03]  /*c7e70*/  LOP3.LUT R2, R2, 0xfffffff7, RZ, 0xc0, !PT ;  /* 0xfffffff702027812 */ /* 0x000fc600078ec0ff */
[----:B------:R-:W4:Y:S04]  /*c7e80*/  LDL.LU R17, [R1+0x30d0] ;  /* 0x0030d00001117983 */ /* 0x000f280000300800 */
[----:B------:R-:W4:Y:S01]  /*c7e90*/  LDL.LU R16, [R1+0x30cc] ;  /* 0x0030cc0001107983 */ /* 0x000f220000300800 */
[----:B------:R-:W-:Y:S02]  /*c7ea0*/  LOP3.LUT P1, RZ, R14, 0x80000000, RZ, 0xc0, !PT ;  /* 0x800000000eff7812 */ /* 0x000fe4000782c0ff */
[----:B------:R-:W-:Y:S01]  /*c7eb0*/  @P0 LOP3.LUT R2, R2, 0x8, RZ, 0xfc, !PT ;  /* 0x0000000802020812 */ /* 0x000fe200078efcff */
[----:B------:R-:W4:Y:S01]  /*c7ec0*/  LDL.LU R15, [R1+0x30c8] ;  /* 0x0030c800010f7983 */ /* 0x000f220000300800 */
[----:B------:R-:W-:-:S03]  /*c7ed0*/  LOP3.LUT P0, RZ, R14, 0x40000000, RZ, 0xc0, !PT ;  /* 0x400000000eff7812 */ /* 0x000fc6000780c0ff */
[----:B0-----:R-:W4:Y:S04]  /*c7ee0*/  LDL.LU R14, [R1+0x30c4] ;  /* 0x0030c400010e7983 */ /* 0x001f280000300800 */
[----:B------:R0:W-:Y:S01]  /*c7ef0*/  STL [R1+0x34e8], R11 ;  /* 0x0034e80b01007387 */ /* 0x0001e20000100800 */
[----:B------:R-:W-:Y:S01]  /*c7f00*/  ULDC UR4, c[0x0][0x228] ;  /* 0x00008a0000047ab9 */ /* 0x000fe20000000800 */
[----:B------:R-:W-:Y:S01]  /*c7f10*/  ULDC UR5, c[0x0][0x228] ;  /* 0x00008a0000057ab9 */ /* 0x000fe20000000800 */
[----:B------:R-:W-:Y:S01]  /*c7f20*/  ULDC UR8, c[0x0][0x228] ;  /* 0x00008a0000087ab9 */ /* 0x000fe20000000800 */
[----:B0-----:R-:W4:Y:S04]  /*c7f30*/  LDL.LU R11, [R1+0x1e8] ;  /* 0x0001e800010b7983 */ /* 0x001f280000300800 */
[----:B--2---:R0:W-:Y:S04]  /*c7f40*/  STL [R1+0x34e4], R10 ;  /* 0x0034e40a01007387 */ /* 0x0041e80000100800 */
[----:B0-----:R-:W2:Y:S04]  /*c7f50*/  LDL.LU R10, [R1+0x1e0] ;  /* 0x0001e000010a7983 */ /* 0x001ea80000300800 */
[----:B------:R0:W-:Y:S04]  /*c7f60*/  STL.64 [R1+0x3498], R28 ;  /* 0x0034981c01007387 */ /* 0x0001e80000100a00 */
[----:B0-----:R-:W2:Y:S04]  /*c7f70*/  LDL.LU R28, [R1+0x1e4] ;  /* 0x0001e400011c7983 */ /* 0x001ea80000300800 */
[----:B------:R-:W2:Y:S04]  /*c7f80*/  LDL R29, [R1+0x1c] ;  /* 0x00001c00011d7983 */ /* 0x000ea80000100800 */
[----:B------:R-:W-:Y:S04]  /*c7f90*/  STL.64 [R1+0x3470], R26 ;  /* 0x0034701a01007387 */ /* 0x000fe80000100a00 */
[----:B------:R0:W-:Y:S04]  /*c7fa0*/  STL.64 [R1+0x3420], R24 ;  /* 0x0034201801007387 */ /* 0x0001e80000100a00 */
[----:B0-----:R-:W2:Y:S04]  /*c7fb0*/  LDL R25, [R1+0xc] ;  /* 0x00000c0001197983 */ /* 0x001ea80000100800 */
[----:B---3--:R-:W-:Y:S04]  /*c7fc0*/  STL.64 [R1+0x33e8], R22 ;  /* 0x0033e81601007387 */ /* 0x008fe80000100a00 */
[----:B----4-:R0:W-:Y:S04]  /*c7fd0*/  STL.64 [R1+0x3368], R20 ;  /* 0x0033681401007387 */ /* 0x0101e80000100a00 */
[----:B0-----:R-:W3:Y:S04]  /*c7fe0*/  LDL.LU R20, [R1+0x40] ;  /* 0x0000400001147983 */ /* 0x001ee80000300800 */
[----:B------:R-:W3:Y:S04]  /*c7ff0*/  LDL.LU R21, [R1+0x44] ;  /* 0x0000440001157983 */ /* 0x000ee80000300800 */
[----:B------:R-:W3:Y:S04]  /*c8000*/  LDL.LU R22, [R1+0x48] ;  /* 0x0000480001167983 */ /* 0x000ee80000300800 */
[----:B------:R-:W3:Y:S04]  /*c8010*/  LDL.LU R23, [R1+0x4c] ;  /* 0x00004c0001177983 */ /* 0x000ee80000300800 */
[----:B------:R-:W-:Y:S04]  /*c8020*/  STL [R1+0x3328], R19 ;  /* 0x0033281301007387 */ /* 0x000fe80000100800 */
[----:B------:R-:W-:Y:S04]  /*c8030*/  STL [R1+0x3448], R18 ;  /* 0x0034481201007387 */ /* 0x000fe80000100800 */
[----:B------:R0:W-:Y:S04]  /*c8040*/  STL.64 [R1+0x32e8], R16 ;  /* 0x0032e81001007387 */ /* 0x0001e80000100a00 */
[----:B0-----:R-:W4:Y:S04]  /*c8050*/  LDL.LU R16, [R1+0x90] ;  /* 0x0000900001107983 */ /* 0x001f280000300800 */
[----:B------:R-:W4:Y:S04]  /*c8060*/  LDL.LU R17, [R1+0x94] ;  /* 0x0000940001117983 */ /* 0x000f280000300800 */
[----:B------:R-:W4:Y:S04]  /*c8070*/  LDL.LU R18, [R1+0x98] ;  /* 0x0000980001127983 */ /* 0x000f280000300800 */
[----:B------:R-:W2:Y:S04]  /*c8080*/  LDL.LU R19, [R1+0x8] ;  /* 0x0000080001137983 */ /* 0x000ea80000300800 */
[----:B------:R-:W3:Y:S04]  /*c8090*/  LDL.LU R24, [R1+0x4] ;  /* 0x0000040001187983 */ /* 0x000ee80000300800 */
[----:B------:R-:W4:Y:S04]  /*c80a0*/  LDL.LU R26, [R1+0x1ec] ;  /* 0x0001ec00011a7983 */ /* 0x000f280000300800 */
[----:B------:R-:W3:Y:S04]  /*c80b0*/  LDL.LU R27, [R1+0x1dc] ;  /* 0x0001dc00011b7983 */ /* 0x000ee80000300800 */
        /* <DEDUP_REMOVED lines=8> */
[----:B0-----:R-:W3:Y:S04]  /*c8140*/  LDL.LU R4, [R1+0x50] ;  /* 0x0000500001047983 */ /* 0x001ee80000300800 */
[----:B------:R-:W3:Y:S04]  /*c8150*/  LDL.LU R5, [R1+0x54] ;  /* 0x0000540001057983 */ /* 0x000ee80000300800 */
[----:B------:R-:W3:Y:S04]  /*c8160*/  LDL.LU R6, [R1+0x58] ;  /* 0x0000580001067983 */ /* 0x000ee80000300800 */
[----:B------:R-:W3:Y:S04]  /*c8170*/  LDL.LU R7, [R1+0x5c] ;  /* 0x00005c0001077983 */ /* 0x000ee80000300800 */
[----:B------:R4:W-:Y:S04]  /*c8180*/  STL [R1+0x30f0], R3 ;  /* 0x0030f00301007387 */ /* 0x0009e80000100800 */
[----:B------:R-:W-:Y:S04]  /*c8190*/  STL [R1+0x30e8], R2 ;  /* 0x0030e80201007387 */ /* 0x000fe80000100800 */
[----:B------:R-:W-:Y:S04]  /*c81a0*/  STL [R1+0x351c], R13 ;  /* 0x00351c0d01007387 */ /* 0x000fe80000100800 */
[----:B------:R-:W-:Y:S01]  /*c81b0*/  STL [R1+0x3520], R12 ;  /* 0x0035200c01007387 */ /* 0x000fe20000100800 */
[----:B--2---:R-:W-:-:S04]  /*c81c0*/  LOP3.LUT R19, R19, 0xffffffef, RZ, 0xc0, !PT ;  /* 0xffffffef13137812 */ /* 0x004fc800078ec0ff */
[----:B------:R-:W-:Y:S02]  /*c81d0*/  @P0 LOP3.LUT R19, R19, 0x10, RZ, 0xfc, !PT ;  /* 0x0000001013130812 */ /* 0x000fe400078efcff */
[----:B------:R-:W-:Y:S02]  /*c81e0*/  LOP3.LUT P0, RZ, R13, 0x80000, RZ, 0xc0, !PT ;  /* 0x000800000dff7812 */ /* 0x000fe4000780c0ff */
[----:B------:R-:W-:Y:S02]  /*c81f0*/  LOP3.LUT R19, R19, 0xfffffff7, RZ, 0xc0, !PT ;  /* 0xfffffff713137812 */ /* 0x000fe400078ec0ff */
[----:B----4-:R-:W-:Y:S02]  /*c8200*/  LOP3.LUT R3, R26, 0xffff, RZ, 0xc0, !PT ;  /* 0x0000ffff1a037812 */ /* 0x010fe400078ec0ff */
[----:B------:R-:W-:Y:S02]  /*c8210*/  @P1 LOP3.LUT R19, R19, 0x8, RZ, 0xfc, !PT ;  /* 0x0000000813131812 */ /* 0x000fe400078efcff */
[----:B---3--:R-:W-:-:S02]  /*c8220*/  LOP3.LUT R24, R24, 0x7fffffff, RZ, 0xc0, !PT ;  /* 0x7fffffff18187812 */ /* 0x008fc400078ec0ff */
[----:B------:R-:W-:Y:S02]  /*c8230*/  LOP3.LUT R19, R19, 0xfffffffb, RZ, 0xc0, !PT ;  /* 0xfffffffb13137812 */ /* 0x000fe400078ec0ff */
[----:B------:R-:W-:Y:S02]  /*c8240*/  @P6 LOP3.LUT R24, R24, 0x80000000, RZ, 0xfc, !PT ;  /* 0x8000000018186812 */ /* 0x000fe400078efcff */
[----:B------:R-:W-:Y:S02]  /*c8250*/  @P2 LOP3.LUT R19, R19, 0x4, RZ, 0xfc, !PT ;  /* 0x0000000413132812 */ /* 0x000fe400078efcff */
[----:B------:R-:W-:Y:S02]  /*c8260*/  LOP3.LUT R24, R24, 0xbfffffff, RZ, 0xc0, !PT ;  /* 0xbfffffff18187812 */ /* 0x000fe400078ec0ff */
[----:B------:R-:W-:Y:S02]  /*c8270*/  LOP3.LUT R19, R19, 0xfffffffd, RZ, 0xc0, !PT ;  /* 0xfffffffd13137812 */ /* 0x000fe400078ec0ff */
[----:B------:R-:W-:-:S02]  /*c8280*/  @P5 LOP3.LUT R24, R24, 0x40000000, RZ, 0xfc, !PT ;  /* 0x4000000018185812 */ /* 0x000fc400078efcff */
[----:B------:R-:W-:Y:S02]  /*c8290*/  @P3 LOP3.LUT R19, R19, 0x2, RZ, 0xfc, !PT ;  /* 0x0000000213133812 */ /* 0x000fe400078efcff */
[----:B------:R-:W-:Y:S02]  /*c82a0*/  LOP3.LUT P3, RZ, R12, 0x8000, RZ, 0xc0, !PT ;  /* 0x000080000cff7812 */ /* 0x000fe4000786c0ff */
[----:B------:R-:W-:-:S04]  /*c82b0*/  LOP3.LUT R19, R19, 0xfffffffe, RZ, 0xc0, !PT ;  /* 0xfffffffe13137812 */ /* 0x000fc800078ec0ff */
[----:B------:R-:W-:-:S05]  /*c82c0*/  @P4 LOP3.LUT R19, R19, 0x1, RZ, 0xfc, !PT ;  /* 0x0000000113134812 */ /* 0x000fca00078efcff */
[----:B------:R0:W-:Y:S04]  /*c82d0*/  STL [R1+0x8], R19 ;  /* 0x0000081301007387 */ /* 0x0001e80000100800 */
[----:B------:R-:W-:Y:S01]  /*c82e0*/  STL [R1+0x4], R24 ;  /* 0x0000041801007387 */ /* 0x000fe20000100800 */
[----:B0-----:R-:W-:-:S03]  /*c82f0*/  PRMT R19, R27, 0x4210, R3 ;  /* 0x000042101b137816 */ /* 0x001fc60000000003 */
[----:B------:R0:W-:Y:S04]  /*c8300*/  STSM.16.M88.4 [R25], R4 ;  /* 0x0000000419007844 */ /* 0x0001e80000000200 */
[----:B------:R-:W-:Y:S01]  /*c8310*/  STSM.16.M88.4 [R25+0x200], R16 ;  /* 0x0002001019007844 */ /* 0x000fe20000000200 */
[----:B------:R-:W-:Y:S06]  /*c8320*/  BAR.SYNC.DEFER_BLOCKING 0x0 ;  /* 0x0000000000007b1d */ /* 0x000fec0000010000 */
[----:B0-----:R-:W2:Y:S04]  /*c8330*/  LDL.LU R4, [R1+0x60] ;  /* 0x0000600001047983 */ /* 0x001ea80000300800 */
[----:B------:R-:W2:Y:S04]  /*c8340*/  LDL.LU R5, [R1+0x64] ;  /* 0x0000640001057983 */ /* 0x000ea80000300800 */
[----:B------:R-:W2:Y:S04]  /*c8350*/  LDL.LU R6, [R1+0x68] ;  /* 0x0000680001067983 */ /* 0x000ea80000300800 */
[----:B------:R-:W3:Y:S04]  /*c8360*/  LDL.LU R24, [R1+0xa48] ;  /* 0x000a480001187983 */ /* 0x000ee80000300800 */
[----:B------:R-:W0:Y:S04]  /*c8370*/  LDS.128 R16, [R29] ;  /* 0x000000001d107984 */ /* 0x000e280000000c00 */
[----:B------:R-:W1:Y:S04]  /*c8380*/  LDS.128 R12, [R29+0x400] ;  /* 0x000400001d0c7984 */ /* 0x000e680000000c00 */
[----:B------:R-:W4:Y:S01]  /*c8390*/  LDL.LU R26, [R1+0xba0] ;  /* 0x000ba000011a7983 */ /* 0x000f220000300800 */
[----:B------:R-:W-:-:S02]  /*c83a0*/  SHF.R.U32.HI R7, RZ, 0x8, R11 ;  /* 0x00000008ff077819 */ /* 0x000fc4000001160b */
[----:B------:R-:W-:Y:S01]  /*c83b0*/  SHF.R.U32.HI R2, RZ, 0x8, R28 ;  /* 0x00000008ff027819 */ /* 0x000fe2000001161c */
[----:B------:R-:W-:Y:S01]  /*c83c0*/  BAR.SYNC.DEFER_BLOCKING 0x0 ;  /* 0x0000000000007b1d */ /* 0x000fe20000010000 */
[----:B------:R-:W-:Y:S02]  /*c83d0*/  SHF.R.U32.HI R8, RZ, 0x8, R10 ;  /* 0x00000008ff087819 */ /* 0x000fe4000001160a */
[----:B------:R-:W-:Y:S02]  /*c83e0*/  LOP3.LUT R2, R2, 0xffff, RZ, 0xc0, !PT ;  /* 0x0000ffff02027812 */ /* 0x000fe400078ec0ff */
[----:B------:R-:W-:Y:S01]  /*c83f0*/  LOP3.LUT R8, R8, 0xffff, RZ, 0xc0, !PT ;  /* 0x0000ffff08087812 */ /* 0x000fe200078ec0ff */
[----:B0-----:R-:W-:Y:S04]  /*c8400*/  STL.64 [R1+0x200], R16 ;  /* 0x0002001001007387 */ /* 0x001fe80000100a00 */
[----:B------:R-:W-:Y:S04]  /*c8410*/  STL.64 [R1+0x208], R18 ;  /* 0x0002081201007387 */ /* 0x000fe80000100a00 */
[----:B-1----:R-:W-:Y:S04]  /*c8420*/  STL.64 [R1+0x1f0], R12 ;  /* 0x0001f00c01007387 */ /* 0x002fe80000100a00 */
[----:B------:R-:W-:Y:S04]  /*c8430*/  STL.64 [R1+0x1f8], R14 ;  /* 0x0001f80e01007387 */ /* 0x000fe80000100a00 */
[----:B------:R-:W4:Y:S04]  /*c8440*/  LDL.LU R27, [R1+0x108c] ;  /* 0x00108c00011b7983 */ /* 0x000f280000300800 */
[----:B------:R-:W2:Y:S04]  /*c8450*/  LDL.LU R11, [R1+0x10b8] ;  /* 0x0010b800010b7983 */ /* 0x000ea80000300800 */
[----:B------:R-:W4:Y:S04]  /*c8460*/  LDL.LU R28, [R1+0xbc4] ;  /* 0x000bc400011c7983 */ /* 0x000f280000300800 */
[----:B------:R-:W2:Y:S01]  /*c8470*/  LDL.LU R10, [R1+0x26c] ;  /* 0x00026c00010a7983 */ /* 0x000ea20000300800 */
[----:B------:R-:W-:-:S02]  /*c8480*/  PRMT R2, R2, 0x3340, R8 ;  /* 0x0000334002027816 */ /* 0x000fc40000000008 */
[----:B------:R-:W-:Y:S01]  /*c8490*/  LOP3.LUT R7, R7, 0xffff, RZ, 0xc0, !PT ;  /* 0x0000ffff07077812 */ /* 0x000fe200078ec0ff */
[----:B------:R-:W-:Y:S03]  /*c84a0*/  STSM.16.M88.4 [R25], R20 ;  /* 0x0000001419007844 */ /* 0x000fe60000000200 */
[----:B------:R-:W-:-:S04]  /*c84b0*/  PRMT R7, R7, 0x3340, R0 ;  /* 0x0000334007077816 */ /* 0x000fc80000000000 */
[----:B------:R-:W-:-:S04]  /*c84c0*/  PRMT R2, R2, 0x5410, R7 ;  /* 0x0000541002027816 */ /* 0x000fc80000000007 */
[----:B------:R-:W-:Y:S01]  /*c84d0*/  PRMT R7, R2, 0x5210, R3 ;  /* 0x0000521002077816 */ /* 0x000fe20000000003 */
[----:B--2---:R0:W-:Y:S04]  /*c84e0*/  STL.64 [R1+0x3648], R10 ;  /* 0x0036480a01007387 */ /* 0x0041e80000100a00 */
[----:B------:R-:W2:Y:S04]  /*c84f0*/  LDL.LU R8, [R1+0xb0] ;  /* 0x0000b00001087983 */ /* 0x000ea80000300800 */
[----:B------:R-:W2:Y:S04]  /*c8500*/  LDL.LU R9, [R1+0xb4] ;  /* 0x0000b40001097983 */ /* 0x000ea80000300800 */
[----:B0-----:R-:W2:Y:S04]  /*c8510*/  LDL.LU R10, [R1+0xb8] ;  /* 0x0000b800010a7983 */ /* 0x001ea80000300800 */
[----:B------:R3:W-:Y:S01]  /*c8520*/  STSM.16.M88.4 [R25+0x200], R4 ;  /* 0x0002000419007844 */ /* 0x0007e20000000200 */
[----:B------:R-:W-:Y:S06]  /*c8530*/  BAR.SYNC.DEFER_BLOCKING 0x0 ;  /* 0x0000000000007b1d */ /* 0x000fec0000010000 */
[----:B------:R-:W2:Y:S04]  /*c8540*/  LDL.LU R19, [R1+0xbb0] ;  /* 0x000bb00001137983 */ /* 0x000ea80000300800 */
[----:B------:R-:W2:Y:S01]  /*c8550*/  LDL.LU R23, [R1+0xba4] ;  /* 0x000ba40001177983 */ /* 0x000ea20000300800 */
[----:B---3--:R-:W-:-:S03]  /*c8560*/  LOP3.LUT R4, R24, 0xffff, RZ, 0xc0, !PT ;  /* 0x0000ffff18047812 */ /* 0x008fc600078ec0ff */
[----:B------:R-:W3:Y:S04]  /*c8570*/  LDL.LU R16, [R1+0x70] ;  /* 0x0000700001107983 */ /* 0x000ee80000300800 */
[----:B------:R-:W3:Y:S04]  /*c8580*/  LDL.LU R17, [R1+0x74] ;  /* 0x0000740001117983 */ /* 0x000ee80000300800 */
[----:B------:R-:W0:Y:S04]  /*c8590*/  LDS.128 R12, [R29] ;  /* 0x000000001d0c7984 */ /* 0x000e280000000c00 */
[----:B------:R-:W3:Y:S01]  /*c85a0*/  LDL.LU R18, [R1+0x78] ;  /* 0x0000780001127983 */ /* 0x000ee20000300800 */
[----:B----4-:R-:W-:-:S03]  /*c85b0*/  PRMT R11, R26, 0x4210, R4 ;  /* 0x000042101a0b7816 */ /* 0x010fc60000000004 */
[----:B------:R-:W4:Y:S04]  /*c85c0*/  LDL.LU R20, [R1+0x80] ;  /* 0x0000800001147983 */ /* 0x000f280000300800 */
[----:B------:R-:W4:Y:S04]  /*c85d0*/  LDL.LU R21, [R1+0x84] ;  /* 0x0000840001157983 */ /* 0x000f280000300800 */
[----:B------:R-:W4:Y:S04]  /*c85e0*/  LDL.LU R22, [R1+0x88] ;  /* 0x0000880001167983 */ /* 0x000f280000300800 */
[----:B------:R-:W3:Y:S04]  /*c85f0*/  LDL.LU R24, [R1+0x21c] ;  /* 0x00021c0001187983 */ /* 0x000ee80000300800 */
[----:B------:R-:W4:Y:S04]  /*c8600*/  LDL.LU R26, [R1+0xb04] ;  /* 0x000b0400011a7983 */ /* 0x000f280000300800 */
[----:B0-----:R-:W-:Y:S04]  /*c8610*/  STL.64 [R1+0x1e0], R12 ;  /* 0x0001e00c01007387 */ /* 0x001fe80000100a00 */
[----:B------:R-:W-:Y:S04]  /*c8620*/  STL.64 [R1+0x1e8], R14 ;  /* 0x0001e80e01007387 */ /* 0x000fe80000100a00 */
[----:B------:R-:W0:Y:S01]  /*c8630*/  LDS.128 R12, [R29+0x400] ;  /* 0x000400001d0c7984 */ /* 0x000e220000000c00 */
[----:B------:R-:W-:Y:S06]  /*c8640*/  BAR.SYNC.DEFER_BLOCKING 0x0 ;  /* 0x0000000000007b1d */ /* 0x000fec0000010000 */
[----:B0-----:R-:W-:Y:S04]  /*c8650*/  STL [R1+0x1d4], R13 ;  /* 0x0001d40d01007387 */ /* 0x001fe80000100800 */
[----:B------:R0:W-:Y:S02]  /*c8660*/  STL.64 [R1+0x1d8], R14 ;  /* 0x0001d80e01007387 */ /* 0x0001e40000100a00 */
[----:B0-----:R-:W-:-:S05]  /*c8670*/  IMAD.MOV.U32 R15, RZ, RZ, R12 ;  /* 0x000000ffff0f7224 */ /* 0x001fca00078e000c */
[----:B------:R-:W-:Y:S04]  /*c8680*/  STL [R1+0x32c0], R15 ;  /* 0x0032c00f01007387 */ /* 0x000fe80000100800 */
[----:B------:R-:W3:Y:S04]  /*c8690*/  LDL.LU R12, [R1+0xc0] ;  /* 0x0000c000010c7983 */ /* 0x000ee80000300800 */
[----:B------:R-:W3:Y:S04]  /*c86a0*/  LDL.LU R13, [R1+0xc4] ;  /* 0x0000c400010d7983 */ /* 0x000ee80000300800 */
[----:B------:R-:W3:Y:S04]  /*c86b0*/  LDL.LU R14, [R1+0xc8] ;  /* 0x0000c800010e7983 */ /* 0x000ee80000300800 */
[----:B--2---:R0:W-:Y:S04]  /*c86c0*/  STSM.16.M88.4 [R25], R8 ;  /* 0x0000000819007844 */ /* 0x0041e80000000200 */
[----:B0-----:R-:W2:Y:S01]  /*c86d0*/  LDL.LU.64 R10, [R1+0x3648] ;  /* 0x00364800010a7983 */ /* 0x001ea20000300a00 */
[----:B------:R-:W-:-:S02]  /*c86e0*/  PRMT R3, R28, 0x3340, R0 ;  /* 0x000033401c037816 */ /* 0x000fc40000000000 */
[----:B--2---:R-:W-:Y:S02]  /*c86f0*/  PRMT R2, R11, 0x3340, R27 ;  /* 0x000033400b027816 */ /* 0x004fe4000000001b */
[----:B------:R-:W2:Y:S02]  /*c8700*/  LDL.LU R11, [R1+0x1064] ;  /* 0x00106400010b7983 */ /* 0x000ea40000300800 */
[----:B------:R-:W-:Y:S02]  /*c8710*/  PRMT R3, R2, 0x5410, R3 ;  /* 0x0000541002037816 */ /* 0x000fe40000000003 */
[----:B------:R-:W2:Y:S01]  /*c8720*/  LDL.LU R27, [R1+0xe18] ;  /* 0x000e1800011b7983 */ /* 0x000ea20000300800 */
[----:B------:R-:W-:-:S03]  /*c8730*/  LOP3.LUT R2, R10, 0xffff, RZ, 0xc0, !PT ;  /* 0x0000ffff0a027812 */ /* 0x000fc600078ec0ff */
[----:B------:R-:W2:Y:S04]  /*c8740*/  LDL.LU R28, [R1+0xb00] ;  /* 0x000b0000011c7983 */ /* 0x000ea80000300800 */
[----:B------:R-:W2:Y:S01]  /*c8750*/  LDL.LU R10, [R1+0xdf0] ;  /* 0x000df000010a7983 */ /* 0x000ea20000300800 */
[----:B------:R-:W-:-:S05]  /*c8760*/  PRMT R15, R3, 0x4210, R2 ;  /* 0x00004210030f7816 */ /* 0x000fca0000000002 */
[----:B---3--:R-:W-:Y:S01]  /*c8770*/  STSM.16.M88.4 [R25+0x200], R12 ;  /* 0x0002000c19007844 */ /* 0x008fe20000000200 */
[----:B------:R-:W-:-:S04]  /*c8780*/  SHF.R.U32.HI R3, RZ, 0x8, R19 ;  /* 0x00000008ff037819 */ /* 0x000fc80000011613 */
[----:B------:R-:W-:-:S04]  /*c8790*/  LOP3.LUT R3, R3, 0xffff, RZ, 0xc0, !PT ;  /* 0x0000ffff03037812 */ /* 0x000fc800078ec0ff */
[----:B------:R-:W-:-:S04]  /*c87a0*/  PRMT R3, R3, 0x3340, R0 ;  /* 0x0000334003037816 */ /* 0x000fc80000000000 */
[----:B------:R-:W-:-:S04]  /*c87b0*/  PRMT R3, R23, 0x5410, R3 ;  /* 0x0000541017037816 */ /* 0x000fc80000000003 */
[----:B------:R-:W-:Y:S01]  /*c87c0*/  PRMT R19, R3, 0x5210, R4 ;  /* 0x0000521003137816 */ /* 0x000fe20000000004 */
[----:B------:R-:W-:Y:S06]  /*c87d0*/  BAR.SYNC.DEFER_BLOCKING 0x0 ;  /* 0x0000000000007b1d */ /* 0x000fec0000010000 */
[----:B------:R-:W0:Y:S04]  /*c87e0*/  LDS.128 R4, [R29] ;  /* 0x000000001d047984 */ /* 0x000e280000000c00 */
[----:B0-----:R-:W-:Y:S01]  /*c87f0*/  STL [R1+0x1c0], R4 ;  /* 0x0001c00401007387 */ /* 0x001fe20000100800 */
[----:B------:R-:W-:-:S03]  /*c8800*/  IMAD.MOV.U32 R14, RZ, RZ, R5 ;  /* 0x000000ffff0e7224 */ /* 0x000fc600078e0005 */
[----:B------:R-:W-:Y:S04]  /*c8810*/  STL.64 [R1+0x1c8], R6 ;  /* 0x0001c80601007387 */ /* 0x000fe80000100a00 */
[----:B------:R-:W0:Y:S01]  /*c8820*/  LDS.128 R4, [R29+0x400] ;  /* 0x000400001d047984 */ /* 0x000e220000000c00 */
[----:B------:R-:W-:Y:S01]  /*c8830*/  BAR.SYNC.DEFER_BLOCKING 0x0 ;  /* 0x0000000000007b1d */ /* 0x000fe20000010000 */
[----:B------:R-:W-:-:S05]  /*c8840*/  PRMT R23, R24, 0x5210, R2 ;  /* 0x0000521018177816 */ /* 0x000fca0000000002 */
[----:B------:R-:W-:Y:S04]  /*c8850*/  STL [R1+0x32a4], R14 ;  /* 0x0032a40e01007387 */ /* 0x000fe80000100800 */
[----:B------:R-:W-:Y:S04]  /*c8860*/  STSM.16.M88.4 [R25], R16 ;  /* 0x0000001019007844 */ /* 0x000fe80000000200 */
[----:B0-----:R0:W-:Y:S04]  /*c8870*/  STL.64 [R1+0x1b0], R4 ;  /* 0x0001b00401007387 */ /* 0x0011e80000100a00 */
[----:B------:R4:W-:Y:S04]  /*c8880*/  STL.64 [R1+0x1b8], R6 ;  /* 0x0001b80601007387 */ /* 0x0009e80000100a00 */
[----:B0-----:R-:W3:Y:S01]  /*c8890*/  LDL.LU R4, [R1+0xa6c] ;  /* 0x000a6c0001047983 */ /* 0x001ee20000300800 */
[----:B----4-:R-:W-:-:S03]  /*c88a0*/  LOP3.LUT R6, R26, 0xffff, RZ, 0xc0, !PT ;  /* 0x0000ffff1a067812 */ /* 0x010fc600078ec0ff */
[----:B------:R-:W4:Y:S01]  /*c88b0*/  LDL.LU R2, [R1+0xa64] ;  /* 0x000a640001027983 */ /* 0x000f220000300800 */
[----:B------:R-:W-:-:S03]  /*c88c0*/  PRMT R3, R6, 0x3340, R0 ;  /* 0x0000334006037816 */ /* 0x000fc60000000000 */
[----:B------:R-:W4:Y:S04]  /*c88d0*/  LDL.LU R15, [R1+0xa58] ;  /* 0x000a5800010f7983 */ /* 0x000f280000300800 */
[----:B------:R-:W4:Y:S04]  /*c88e0*/  LDL.LU R9, [R1+0xa54] ;  /* 0x000a540001097983 */ /* 0x000f280000300800 */
[----:B------:R-:W4:Y:S04]  /*c88f0*/  LDL.LU R13, [R1+0xba8] ;  /* 0x000ba800010d7983 */ /* 0x000f280000300800 */
[----:B------:R-:W4:Y:S04]  /*c8900*/  LDL.LU R8, [R1+0xbac] ;  /* 0x000bac0001087983 */ /* 0x000f280000300800 */
[----:B------:R0:W-:Y:S01]  /*c8910*/  STSM.16.M88.4 [R25+0x200], R20 ;  /* 0x0002001419007844 */ /* 0x0001e20000000200 */
[----:B--2---:R-:W-:-:S03]  /*c8920*/  PRMT R7, R11, 0x5410, R3 ;  /* 0x000054100b077816 */ /* 0x004fc60000000003 */
[----:B------:R-:W2:Y:S04]  /*c8930*/  LDL.LU R11, [R1+0x22c] ;  /* 0x00022c00010b7983 */ /* 0x000ea80000300800 */
[----:B------:R-:W2:Y:S04]  /*c8940*/  LDL.LU R16, [R1+0x30c] ;  /* 0x00030c0001107983 */ /* 0x000ea80000300800 */
[----:B------:R-:W2:Y:S01]  /*c8950*/  LDL.LU R18, [R1+0x2fc] ;  /* 0x0002fc0001127983 */ /* 0x000ea20000300800 */
[----:B------:R-:W-:-:S03]  /*c8960*/  LOP3.LUT R12, R10, 0xffff, RZ, 0xc0, !PT ;  /* 0x0000ffff0a0c7812 */ /* 0x000fc600078ec0ff */
[----:B0-----:R-:W3:Y:S04]  /*c8970*/  LDL.LU R22, [R1+0xe10] ;  /* 0x000e100001167983 */ /* 0x001ee80000300800 */
[----:B------:R-:W2:Y:S04]  /*c8980*/  LDL.LU R19, [R1+0xe14] ;  /* 0x000e140001137983 */ /* 0x000ea80000300800 */
[----:B------:R-:W2:Y:S04]  /*c8990*/  LDL.LU R10, [R1+0x24c] ;  /* 0x00024c00010a7983 */ /* 0x000ea80000300800 */
[----:B------:R-:W4:Y:S01]  /*c89a0*/  LDL.LU R23, [R1+0x238] ;  /* 0x0002380001177983 */ /* 0x000f220000300800 */
[----:B------:R-:W-:Y:S01]  /*c89b0*/  LOP3.LUT R17, R28, 0xffff, RZ, 0xc0, !PT ;  /* 0x0000ffff1c117812 */ /* 0x000fe200078ec0ff */
[----:B------:R-:W-:Y:S06]  /*c89c0*/  BAR.SYNC.DEFER_BLOCKING 0x0 ;  /* 0x0000000000007b1d */ /* 0x000fec0000010000 */
[----:B----4-:R-:W-:Y:S04]  /*c89d0*/  STL [R1+0x3624], R23 ;  /* 0x0036241701007387 */ /* 0x010fe80000100800 */
[----:B------:R-:W4:Y:S04]  /*c89e0*/  LDL.LU R20, [R1+0xf0] ;  /* 0x0000f00001147983 */ /* 0x000f280000300800 */
[----:B------:R-:W4:Y:S01]  /*c89f0*/  LDL.LU R21, [R1+0xf4] ;  /* 0x0000f40001157983 */ /* 0x000f220000300800 */
[----:B------:R-:W-:-:S03]  /*c8a00*/  LOP3.LUT R3, R27, 0xffff, RZ, 0xc0, !PT ;  /* 0x0000ffff1b037812 */ /* 0x000fc600078ec0ff */
[----:B---3--:R-:W-:Y:S04]  /*c8a10*/  STL [R1+0x3630], R22 ;  /* 0x0036301601007387 */ /* 0x008fe80000100800 */
[----:B----4-:R-:W-:Y:S04]  /*c8a20*/  STL.64 [R1+0x3628], R20 ;  /* 0x0036281401007387 */ /* 0x010fe80000100a00 */
[----:B------:R-:W3:Y:S04]  /*c8a30*/  LDL.LU R24, [R1+0x23c] ;  /* 0x00023c0001187983 */ /* 0x000ee80000300800 */
[----:B------:R-:W4:Y:S04]  /*c8a40*/  LDL.LU R26, [R1+0xdf8] ;  /* 0x000df800011a7983 */ /* 0x000f280000300800 */
[----:B------:R-:W4:Y:S04]  /*c8a50*/  LDL.LU R27, [R1+0xaf0] ;  /* 0x000af000011b7983 */ /* 0x000f280000300800 */
[----:B----4-:R-:W-:Y:S04]  /*c8a60*/  STL.64 [R1+0x3640], R26 ;  /* 0x0036401a01007387 */ /* 0x010fe80000100a00 */
[----:B---3--:R-:W-:Y:S04]  /*c8a70*/  STL.64 [R1+0x3638], R24 ;  /* 0x0036381801007387 */ /* 0x008fe80000100a00 */
[----:B------:R-:W0:Y:S04]  /*c8a80*/  LDS.128 R24, [R29] ;  /* 0x000000001d187984 */ /* 0x000e280000000c00 */
[----:B------:R-:W3:Y:S04]  /*c8a90*/  LDL.LU R28, [R1+0xb20] ;  /* 0x000b2000011c7983 */ /* 0x000ee80000300800 */
[----:B0-----:R-:W-:Y:S04]  /*c8aa0*/  STL.64 [R1+0x1a0], R24 ;  /* 0x0001a01801007387 */ /* 0x001fe80000100a00 */
[----:B------:R-:W-:Y:S04]  /*c8ab0*/  STL.64 [R1+0x1a8], R26 ;  /* 0x0001a81a01007387 */ /* 0x000fe80000100a00 */
[----:B------:R-:W0:Y:S04]  /*c8ac0*/  LDS.128 R24, [R29+0x400] ;  /* 0x000400001d187984 */ /* 0x000e280000000c00 */
[----:B0-----:R-:W-:Y:S04]  /*c8ad0*/  STL.64 [R1+0x190], R24 ;  /* 0x0001901801007387 */ /* 0x001fe80000100a00 */
[----:B------:R0:W-:Y:S04]  /*c8ae0*/  STL.64 [R1+0x198], R26 ;  /* 0x0001981a01007387 */ /* 0x0001e80000100a00 */
[----:B0-----:R-:W4:Y:S04]  /*c8af0*/  LDL.LU.64 R26, [R1+0x3640] ;  /* 0x00364000011a7983 */ /* 0x001f280000300a00 */
[----:B------:R-:W2:Y:S01]  /*c8b00*/  LDL.LU.64 R24, [R1+0x3638] ;  /* 0x0036380001187983 */ /* 0x000ea20000300a00 */
        /* <DEDUP_REMOVED lines=10> */
[----:B------:R-:W-:Y:S01]  /*c8bb0*/  PRMT R23, R5, 0x4210, R9 ;  /* 0x0000421005177816 */ /* 0x000fe20000000009 */
[----:B------:R-:W-:Y:S06]  /*c8bc0*/  BAR.SYNC.DEFER_BLOCKING 0x0 ;  /* 0x0000000000007b1d */ /* 0x000fec0000010000 */
[----:B--2---:R0:W-:Y:S04]  /*c8bd0*/  STSM.16.M88.4 [R25], R20 ;  /* 0x0000001419007844 */ /* 0x0041e80000000200 */
[----:B0-----:R-:W2:Y:S04]  /*c8be0*/  LDL.LU R22, [R1+0x3630] ;  /* 0x0036300001167983 */ /* 0x001ea80000300800 */
[----:B------:R-:W3:Y:S01]  /*c8bf0*/  LDL.LU.64 R20, [R1+0x3628] ;  /* 0x0036280001147983 */ /* 0x000ee20000300a00 */
[----:B------:R-:W-:-:S02]  /*c8c00*/  LOP3.LUT R7, R16, 0xffff, RZ, 0xc0, !PT ;  /* 0x0000ffff10077812 */ /* 0x000fc400078ec0ff */
[----:B------:R-:W-:-:S04]  /*c8c10*/  LOP3.LUT R5, R18, 0xffff, RZ, 0xc0, !PT ;  /* 0x0000ffff12057812 */ /* 0x000fc800078ec0ff */
[----:B------:R-:W-:Y:S02]  /*c8c20*/  PRMT R23, R19, 0x4210, R5 ;  /* 0x0000421013177816 */ /* 0x000fe40000000005 */
[----:B--2---:R-:W-:-:S05]  /*c8c30*/  PRMT R22, R22, 0x4210, R7 ;  /* 0x0000421016167816 */ /* 0x004fca0000000007 */
[----:B---3--:R0:W-:Y:S04]  /*c8c40*/  STSM.16.M88.4 [R25+0x200], R20 ;  /* 0x0002001419007844 */ /* 0x0081e80000000200 */
[----:B0-----:R-:W2:Y:S01]  /*c8c50*/  LDL.LU R23, [R1+0x3624] ;  /* 0x0036240001177983 */ /* 0x001ea20000300800 */
[----:B------:R-:W-:Y:S02]  /*c8c60*/  PRMT R11, R11, 0x5210, R7 ;  /* 0x000052100b0b7816 */ /* 0x000fe40000000007 */
[----:B------:R-:W-:Y:S02]  /*c8c70*/  PRMT R13, R24, 0x5210, R2 ;  /* 0x00005210180d7816 */ /* 0x000fe40000000002 */
[----:B----4-:R-:W-:Y:S02]  /*c8c80*/  LOP3.LUT R2, R26, 0xffff, RZ, 0xc0, !PT ;  /* 0x0000ffff1a027812 */ /* 0x010fe400078ec0ff */
[----:B------:R-:W-:-:S02]  /*c8c90*/  LOP3.LUT R7, R27, 0xffff, RZ, 0xc0, !PT ;  /* 0x0000ffff1b077812 */ /* 0x000fc400078ec0ff */
[----:B------:R-:W-:Y:S02]  /*c8ca0*/  LOP3.LUT R8, R28, 0xffff, RZ, 0xc0, !PT ;  /* 0x0000ffff1c087812 */ /* 0x000fe400078ec0ff */
[----:B------:R-:W-:Y:S02]  /*c8cb0*/  PRMT R10, R10, 0x5210, R5 ;  /* 0x000052100a0a7816 */ /* 0x000fe40000000005 */
[----:B------:R-:W-:Y:S02]  /*c8cc0*/  PRMT R14, R7, 0x3340, R0 ;  /* 0x00003340070e7816 */ /* 0x000fe40000000000 */
[----:B------:R-:W-:-:S04]  /*c8cd0*/  PRMT R5, R2, 0x3340, R8 ;  /* 0x0000334002057816 */ /* 0x000fc80000000008 */
[----:B------:R-:W-:Y:S01]  /*c8ce0*/  PRMT R5, R5, 0x5410, R14 ;  /* 0x0000541005057816 */ /* 0x000fe2000000000e */
[----:B------:R-:W-:Y:S01]  /*c8cf0*/  STL [R1+0x3610], R7 ;  /* 0x0036100701007387 */ /* 0x000fe20000100800 */
[----:B------:R-:W-:-:S03]  /*c8d00*/  SHF.R.U32.HI R16, RZ, 0x8, R12 ;  /* 0x00000008ff107819 */ /* 0x000fc6000001160c */
[----:B------:R0:W-:Y:S02]  /*c8d10*/  STL [R1+0x360c], R5 ;  /* 0x00360c0501007387 */ /* 0x0001e40000100800 */
[----:B0-----:R-:W-:Y:S01]  /*c8d20*/  IMAD.MOV.U32 R5, RZ, RZ, R13 ;  /* 0x000000ffff057224 */ /* 0x001fe200078e000d */
[----:B------:R-:W-:Y:S02]  /*c8d30*/  SHF.R.U32.HI R6, RZ, 0x8, R6 ;  /* 0x00000008ff067819 */ /* 0x000fe40000011606 */
[----:B------:R-:W-:Y:S01]  /*c8d40*/  SHF.R.U32.HI R3, RZ, 0x8, R3 ;  /* 0x00000008ff037819 */ /* 0x000fe20000011603 */
[----:B------:R-:W-:Y:S01]  /*c8d50*/  BAR.SYNC.DEFER_BLOCKING 0x0 ;  /* 0x0000000000007b1d */ /* 0x000fe20000010000 */
[----:B--2---:R-:W-:-:S05]  /*c8d60*/  PRMT R4, R23, 0x5210, R4 ;  /* 0x0000521017047816 */ /* 0x004fca0000000004 */
[----:B------:R-:W2:Y:S04]  /*c8d70*/  LDL.LU R23, [R1+0xbc0] ;  /* 0x000bc00001177983 */ /* 0x000ea80000300800 */
[----:B------:R-:W3:Y:S04]  /*c8d80*/  LDL.LU R12, [R1+0x100] ;  /* 0x00010000010c7983 */ /* 0x000ee80000300800 */
[----:B------:R-:W3:Y:S04]  /*c8d90*/  LDL.LU R13, [R1+0x104] ;  /* 0x00010400010d7983 */ /* 0x000ee80000300800 */
[----:B------:R-:W4:Y:S01]  /*c8da0*/  LDL.LU R14, [R1+0x108] ;  /* 0x00010800010e7983 */ /* 0x000f220000300800 */
[----:B------:R-:W-:-:S03]  /*c8db0*/  SHF.R.U32.HI R7, RZ, 0x8, R17 ;  /* 0x00000008ff077819 */ /* 0x000fc60000011611 */
[----:B----4-:R-:W-:Y:S04]  /*c8dc0*/  STL [R1+0x3620], R14 ;  /* 0x0036200e01007387 */ /* 0x010fe80000100800 */
[----:B---3--:R0:W-:Y:S04]  /*c8dd0*/  STL.64 [R1+0x3618], R12 ;  /* 0x0036180c01007387 */ /* 0x0081e80000100a00 */
[----:B------:R-:W3:Y:S04]  /*c8de0*/  LDL.LU R24, [R1+0x10c0] ;  /* 0x0010c00001187983 */ /* 0x000ee80000300800 */
[----:B------:R-:W3:Y:S04]  /*c8df0*/  LDL.LU R26, [R1+0x10c4] ;  /* 0x0010c400011a7983 */ /* 0x000ee80000300800 */
[----:B------:R-:W4:Y:S01]  /*c8e00*/  LDL.LU R27, [R1+0x10bc] ;  /* 0x0010bc00011b7983 */ /* 0x000f220000300800 */
[----:B0-----:R-:W-:-:S03]  /*c8e10*/  LOP3.LUT R12, R16, 0xffff, RZ, 0xc0, !PT ;  /* 0x0000ffff100c7812 */ /* 0x001fc600078ec0ff */
[----:B------:R-:W4:Y:S04]  /*c8e20*/  LDL.LU R28, [R1+0xa68] ;  /* 0x000a6800011c7983 */ /* 0x000f280000300800 */
[----:B------:R-:W3:Y:S04]  /*c8e30*/  LDL.LU R16, [R1+0x110] ;  /* 0x0001100001107983 */ /* 0x000ee80000300800 */
[----:B------:R-:W3:Y:S04]  /*c8e40*/  LDL.LU R17, [R1+0x114] ;  /* 0x0001140001117983 */ /* 0x000ee80000300800 */
[----:B------:R-:W4:Y:S01]  /*c8e50*/  LDL.LU R18, [R1+0x118] ;  /* 0x0001180001127983 */ /* 0x000f220000300800 */
[----:B------:R-:W-:-:S04]  /*c8e60*/  LOP3.LUT R6, R6, 0xffff, RZ, 0xc0, !PT ;  /* 0x0000ffff06067812 */ /* 0x000fc800078ec0ff */
[----:B------:R-:W-:Y:S02]  /*c8e70*/  PRMT R6, R6, 0x3340, R0 ;  /* 0x0000334006067816 */ /* 0x000fe40000000000 */
[----:B------:R-:W-:Y:S02]  /*c8e80*/  LOP3.LUT R3, R3, 0xffff, RZ, 0xc0, !PT ;  /* 0x0000ffff03037812 */ /* 0x000fe400078ec0ff */
[----:B--2---:R-:W-:Y:S02]  /*c8e90*/  PRMT R6, R23, 0x5410, R6 ;  /* 0x0000541017067816 */ /* 0x004fe40000000006 */
[----:B------:R-:W-:Y:S02]  /*c8ea0*/  PRMT R3, R3, 0x3340, R12 ;  /* 0x0000334003037816 */ /* 0x000fe4000000000c */
[----:B------:R-:W-:Y:S02]  /*c8eb0*/  PRMT R6, R6, 0x5210, R15 ;  /* 0x0000521006067816 */ /* 0x000fe4000000000f */
[----:B------:R-:W0:Y:S01]  /*c8ec0*/  LDS.128 R12, [R29] ;  /* 0x000000001d0c7984 */ /* 0x000e220000000c00 */
[----:B------:R-:W-:-:S03]  /*c8ed0*/  IMAD.MOV.U32 R19, RZ, RZ, R10 ;  /* 0x000000ffff137224 */ /* 0x000fc600078e000a */
[----:B----4-:R-:W-:Y:S04]  /*c8ee0*/  STL [R1+0x3608], R18 ;  /* 0x0036081201007387 */ /* 0x010fe80000100800 */
[----:B---3--:R1:W-:Y:S04]  /*c8ef0*/  STL.64 [R1+0x3600], R16 ;  /* 0x0036001001007387 */ /* 0x0083e80000100a00 */
[----:B-1----:R-:W2:Y:S04]  /*c8f00*/  LDL.LU R16, [R1+0xa0] ;  /* 0x0000a00001107983 */ /* 0x002ea80000300800 */
[----:B------:R-:W2:Y:S01]  /*c8f10*/  LDL.LU R17, [R1+0xa4] ;  /* 0x0000a40001117983 */ /* 0x000ea20000300800 */
[----:B------:R-:W-:-:S03]  /*c8f20*/  IMAD.MOV.U32 R18, RZ, RZ, R11 ;  /* 0x000000ffff127224 */ /* 0x000fc600078e000b */
[----:B------:R-:W3:Y:S04]  /*c8f30*/  LDL.LU R10, [R1+0xa44] ;  /* 0x000a4400010a7983 */ /* 0x000ee80000300800 */
[----:B------:R-:W4:Y:S04]  /*c8f40*/  LDL.LU R20, [R1+0xd0] ;  /* 0x0000d00001147983 */ /* 0x000f280000300800 */
[----:B------:R-:W4:Y:S04]  /*c8f50*/  LDL.LU R21, [R1+0xd4] ;  /* 0x0000d40001157983 */ /* 0x000f280000300800 */
[----:B------:R-:W4:Y:S04]  /*c8f60*/  LDL.LU R22, [R1+0xd8] ;  /* 0x0000d80001167983 */ /* 0x000f280000300800 */
[----:B------:R-:W4:Y:S04]  /*c8f70*/  LDL.LU R11, [R1+0x25c] ;  /* 0x00025c00010b7983 */ /* 0x000f280000300800 */
[----:B0-----:R-:W-:Y:S04]  /*c8f80*/  STL.64 [R1+0x180], R12 ;  /* 0x0001800c01007387 */ /* 0x001fe80000100a00 */
[----:B------:R-:W-:Y:S04]  /*c8f90*/  STL.64 [R1+0x188], R14 ;  /* 0x0001880e01007387 */ /* 0x000fe80000100a00 */
[----:B------:R-:W0:Y:S01]  /*c8fa0*/  LDS.128 R12, [R29+0x400] ;  /* 0x000400001d0c7984 */ /* 0x000e220000000c00 */
[----:B------:R-:W-:-:S04]  /*c8fb0*/  LOP3.LUT R7, R7, 0xffff, RZ, 0xc0, !PT ;  /* 0x0000ffff07077812 */ /* 0x000fc800078ec0ff */
[----:B------:R-:W-:-:S04]  /*c8fc0*/  PRMT R7, R7, 0x3340, R0 ;  /* 0x0000334007077816 */ /* 0x000fc80000000000 */
[----:B------:R-:W-:-:S04]  /*c8fd0*/  PRMT R3, R3, 0x5410, R7 ;  /* 0x0000541003037816 */ /* 0x000fc80000000007 */
[----:B------:R-:W-:Y:S01]  /*c8fe0*/  PRMT R7, R3, 0x5210, R9 ;  /* 0x0000521003077816 */ /* 0x000fe20000000009 */
[----:B------:R-:W-:Y:S06]  /*c8ff0*/  BAR.SYNC.DEFER_BLOCKING 0x0 ;  /* 0x0000000000007b1d */ /* 0x000fec0000010000 */
[----:B------:R-:W-:Y:S01]  /*c9000*/  STSM.16.M88.4 [R25], R4 ;  /* 0x0000000419007844 */ /* 0x000fe20000000200 */
[----:B0-----:R-:W-:-:S03]  /*c9010*/  IMAD.MOV.U32 R9, RZ, RZ, R13 ;  /* 0x000000ffff097224 */ /* 0x001fc600078e000d */
[----:B------:R-:W-:Y:S04]  /*c9020*/  STL [R1+0x170], R12 ;  /* 0x0001700c01007387 */ /* 0x000fe80000100800 */
[----:B------:R0:W-:Y:S04]  /*c9030*/  STL.64 [R1+0x178], R14 ;  /* 0x0001780e01007387 */ /* 0x0001e80000100a00 */
[----:B0-----:R-:W4:Y:S04]  /*c9040*/  LDL.LU R14, [R1+0x3620] ;  /* 0x00362000010e7983 */ /* 0x001f280000300800 */
[----:B------:R-:W4:Y:S04]  /*c9050*/  LDL.LU.64 R12, [R1+0x3618] ;  /* 0x00361800010c7983 */ /* 0x000f280000300a00 */
[----:B------:R-:W-:Y:S04]  /*c9060*/  STL [R1+0x3238], R9 ;  /* 0x0032380901007387 */ /* 0x000fe80000100800 */
[----:B------:R-:W4:Y:S04]  /*c9070*/  LDL.LU R7, [R1+0x3610] ;  /* 0x0036100001077983 */ /* 0x000f280000300800 */
[----:B------:R-:W4:Y:S04]  /*c9080*/  LDL.LU R5, [R1+0x360c] ;  /* 0x00360c0001057983 */ /* 0x000f280000300800 */
[----:B--2---:R-:W-:Y:S01]  /*c9090*/  STSM.16.M88.4 [R25+0x200], R16 ;  /* 0x0002001019007844 */ /* 0x004fe20000000200 */
[----:B------:R-:W-:Y:S06]  /*c90a0*/  BAR.SYNC.DEFER_BLOCKING 0x0 ;  /* 0x0000000000007b1d */ /* 0x000fec0000010000 */
[----:B------:R-:W0:Y:S04]  /*c90b0*/  LDS.128 R16, [R29] ;  /* 0x000000001d107984 */ /* 0x000e280000000c00 */
[----:B0-----:R-:W-:Y:S01]  /*c90c0*/  STL.64 [R1+0x160], R16 ;  /* 0x0001601001007387 */ /* 0x001fe20000100a00 */
[----:B------:R-:W-:-:S03]  /*c90d0*/  IMAD.MOV.U32 R9, RZ, RZ, R19 ;  /* 0x000000ffff097224 */ /* 0x000fc600078e0013 */
[----:B------:R-:W-:Y:S04]  /*c90e0*/  STL [R1+0x168], R18 ;  /* 0x0001681201007387 */ /* 0x000fe80000100800 */
[----:B------:R-:W0:Y:S04]  /*c90f0*/  LDS.128 R16, [R29+0x400] ;  /* 0x000400001d107984 */ /* 0x000e280000000c00 */
[----:B------:R-:W-:Y:S04]  /*c9100*/  STL [R1+0x325c], R9 ;  /* 0x00325c0901007387 */ /* 0x000fe80000100800 */
[----:B0-----:R-:W-:Y:S04]  /*c9110*/  STL.64 [R1+0x150], R16 ;  /* 0x0001501001007387 */ /* 0x001fe80000100a00 */
[----:B------:R0:W-:Y:S04]  /*c9120*/  STL.64 [R1+0x158], R18 ;  /* 0x0001581201007387 */ /* 0x0001e80000100a00 */
[----:B0-----:R-:W2:Y:S04]  /*c9130*/  LDL.LU R18, [R1+0x3608] ;  /* 0x0036080001127983 */ /* 0x001ea80000300800 */
[----:B------:R-:W2:Y:S01]  /*c9140*/  LDL.LU.64 R16, [R1+0x3600] ;  /* 0x0036000001107983 */ /* 0x000ea20000300a00 */
[----:B------:R-:W-:-:S02]  /*c9150*/  PRMT R3, R26, 0x3340, R24 ;  /* 0x000033401a037816 */ /* 0x000fc40000000018 */
[----:B------:R-:W-:-:S04]  /*c9160*/  PRMT R4, R27, 0x3340, R0 ;  /* 0x000033401b047816 */ /* 0x000fc80000000000 */
[----:B------:R-:W-:Y:S02]  /*c9170*/  PRMT R3, R3, 0x5410, R4 ;  /* 0x0000541003037816 */ /* 0x000fe40000000004 */
[----:B------:R-:W-:-:S04]  /*c9180*/  LOP3.LUT R4, R28, 0xffff, RZ, 0xc0, !PT ;  /* 0x0000ffff1c047812 */ /* 0x000fc800078ec0ff */
[----:B------:R-:W-:Y:S01]  /*c9190*/  PRMT R15, R3, 0x4210, R4 ;  /* 0x00004210030f7816 */ /* 0x000fe20000000004 */
[----:B------:R-:W-:Y:S01]  /*c91a0*/  BAR.SYNC.DEFER_BLOCKING 0x0 ;  /* 0x0000000000007b1d */ /* 0x000fe20000010000 */
[----:B---3--:R-:W-:-:S04]  /*c91b0*/  LOP3.LUT R3, R10, 0xffff, RZ, 0xc0, !PT ;  /* 0x0000ffff0a037812 */ /* 0x008fc800078ec0ff */
[----:B----4-:R-:W-:Y:S01]  /*c91c0*/  PRMT R19, R5, 0x4210, R3 ;  /* 0x0000421005137816 */ /* 0x010fe20000000003 */
[----:B------:R-:W-:Y:S01]  /*c91d0*/  STSM.16.M88.4 [R25], R12 ;  /* 0x0000000c19007844 */ /* 0x000fe20000000200 */
[----:B------:R-:W-:-:S03]  /*c91e0*/  PRMT R23, R11, 0x5210, R4 ;  /* 0x000052100b177816 */ /* 0x000fc60000000004 */
[----:B------:R-:W3:Y:S04]  /*c91f0*/  LDL.LU R4, [R1+0xe0] ;  /* 0x0000e00001047983 */ /* 0x000ee80000300800 */
[----:B--2---:R-:W-:Y:S01]  /*c9200*/  STSM.16.M88.4 [R25+0x200], R16 ;  /* 0x0002001019007844 */ /* 0x004fe20000000200 */
[----:B------:R-:W-:Y:S06]  /*c9210*/  BAR.SYNC.DEFER_BLOCKING 0x0 ;  /* 0x0000000000007b1d */ /* 0x000fec0000010000 */
[----:B------:R-:W0:Y:S04]  /*c9220*/  LDS.128 R16, [R29] ;  /* 0x000000001d107984 */ /* 0x000e280000000c00 */
[----:B------:R-:W1:Y:S01]  /*c9230*/  LDS.128 R12, [R29+0x400] ;  /* 0x000400001d0c7984 */ /* 0x000e620000000c00 */
[----:B------:R-:W-:Y:S06]  /*c9240*/  BAR.SYNC.DEFER_BLOCKING 0x0 ;  /* 0x0000000000007b1d */ /* 0x000fec0000010000 */
[----:B------:R-:W-:Y:S04]  /*c9250*/  STSM.16.M88.4 [R25], R20 ;  /* 0x0000001419007844 */ /* 0x000fe80000000200 */
[----:B0-----:R-:W-:Y:S04]  /*c9260*/  STL.64 [R1+0x140], R16 ;  /* 0x0001401001007387 */ /* 0x001fe80000100a00 */
[----:B------:R0:W-:Y:S04]  /*c9270*/  STL.64 [R1+0x148], R18 ;  /* 0x0001481201007387 */ /* 0x0001e80000100a00 */
[----:B-1----:R1:W-:Y:S04]  /*c9280*/  STL.64 [R1+0x130], R12 ;  /* 0x0001300c01007387 */ /* 0x0023e80000100a00 */
[----:B------:R2:W-:Y:S04]  /*c9290*/  STL.64 [R1+0x138], R14 ;  /* 0x0001380e01007387 */ /* 0x0005e80000100a00 */
[----:B------:R-:W3:Y:S04]  /*c92a0*/  LDL.LU R5, [R1+0xe4] ;  /* 0x0000e40001057983 */ /* 0x000ee80000300800 */
[----:B------:R-:W3:Y:S04]  /*c92b0*/  LDL.LU R6, [R1+0xe8] ;  /* 0x0000e80001067983 */ /* 0x000ee80000300800 */
[----:B------:R-:W4:Y:S04]  /*c92c0*/  LDL.LU R24, [R1+0xa74] ;  /* 0x000a740001187983 */ /* 0x000f280000300800 */
[----:B------:R-:W4:Y:S04]  /*c92d0*/  LDL.LU R26, [R1+0x1070] ;  /* 0x00107000011a7983 */ /* 0x000f280000300800 */
[----:B0-----:R-:W4:Y:S04]  /*c92e0*/  LDL.LU R19, [R1+0x10d4] ;  /* 0x0010d40001137983 */ /* 0x001f280000300800 */
[----:B------:R-:W4:Y:S04]  /*c92f0*/  LDL.LU R23, [R1+0x10d8] ;  /* 0x0010d80001177983 */ /* 0x000f280000300800 */
[----:B------:R-:W4:Y:S04]  /*c9300*/  LDL.LU R27, [R1+0x10d0] ;  /* 0x0010d000011b7983 */ /* 0x000f280000300800 */
[----:B------:R-:W4:Y:S04]  /*c9310*/  LDL.LU R28, [R1+0xa50] ;  /* 0x000a5000011c7983 */ /* 0x000f280000300800 */
[----:B-1----:R-:W3:Y:S04]  /*c9320*/  LDL.LU R12, [R1+0x2f0] ;  /* 0x0002f000010c7983 */ /* 0x002ee80000300800 */
[----:B------:R-:W3:Y:S04]  /*c9330*/  LDL.LU R13, [R1+0x2f4] ;  /* 0x0002f400010d7983 */ /* 0x000ee80000300800 */
[----:B--2---:R-:W2:Y:S01]  /*c9340*/  LDL.LU R14, [R1+0x2f8] ;  /* 0x0002f800010e7983 */ /* 0x004ea20000300800 */
[----:B------:R-:W-:-:S02]  /*c9350*/  SHF.R.U32.HI R2, RZ, 0x8, R2 ;  /* 0x00000008ff027819 */ /* 0x000fc40000011602 */
[----:B------:R-:W-:Y:S02]  /*c9360*/  SHF.R.U32.HI R8, RZ, 0x8, R8 ;  /* 0x00000008ff087819 */ /* 0x000fe40000011608 */
[----:B------:R-:W-:Y:S02]  /*c9370*/  SHF.R.U32.HI R7, RZ, 0x8, R7 ;  /* 0x00000008ff077819 */ /* 0x000fe40000011607 */
[----:B------:R-:W-:Y:S02]  /*c9380*/  LOP3.LUT R2, R2, 0xffff, RZ, 0xc0, !PT ;  /* 0x0000ffff02027812 */ /* 0x000fe400078ec0ff */
[----:B------:R-:W-:Y:S02]  /*c9390*/  LOP3.LUT R8, R8, 0xffff, RZ, 0xc0, !PT ;  /* 0x0000ffff08087812 */ /* 0x000fe400078ec0ff */
[----:B------:R-:W-:Y:S02]  /*c93a0*/  LOP3.LUT R7, R7, 0xffff, RZ, 0xc0, !PT ;  /* 0x0000ffff07077812 */ /* 0x000fe400078ec0ff */
[----:B------:R-:W-:-:S02]  /*c93b0*/  PRMT R2, R2, 0x3340, R8 ;  /* 0x0000334002027816 */ /* 0x000fc40000000008 */
[----:B------:R-:W-:-:S04]  /*c93c0*/  PRMT R7, R7, 0x3340, R0 ;  /* 0x0000334007077816 */ /* 0x000fc80000000000 */
[----:B------:R-:W-:-:S04]  /*c93d0*/  PRMT R2, R2, 0x5410, R7 ;  /* 0x0000541002027816 */ /* 0x000fc80000000007 */
[----:B------:R-:W-:Y:S01]  /*c93e0*/  PRMT R7, R2, 0x5210, R3 ;  /* 0x0000521002077816 */ /* 0x000fe20000000003 */
[----:B--2---:R-:W-:Y:S04]  /*c93f0*/  STL [R1+0x35f0], R14 ;  /* 0x0035f00e01007387 */ /* 0x004fe80000100800 */
[----:B---3--:R0:W-:Y:S04]  /*c9400*/  STL.64 [R1+0x35e8], R12 ;  /* 0x0035e80c01007387 */ /* 0x0081e80000100a00 */
[----:B0-----:R-:W2:Y:S04]  /*c9410*/  LDL.LU R12, [R1+0x260] ;  /* 0x00026000010c7983 */ /* 0x001ea80000300800 */
[----:B------:R-:W2:Y:S04]  /*c9420*/  LDL.LU R13, [R1+0x264] ;  /* 0x00026400010d7983 */ /* 0x000ea80000300800 */
[----:B------:R-:W2:Y:S04]  /*c9430*/  LDL.LU R14, [R1+0x268] ;  /* 0x00026800010e7983 */ /* 0x000ea80000300800 */
[----:B------:R-:W3:Y:S04]  /*c9440*/  LDL.LU R10, [R1+0x10cc] ;  /* 0x0010cc00010a7983 */ /* 0x000ee80000300800 */
[----:B------:R-:W3:Y:S04]  /*c9450*/  LDL.LU R11, [R1+0x1074] ;  /* 0x00107400010b7983 */ /* 0x000ee80000300800 */
[----:B------:R4:W-:Y:S02]  /*c9460*/  STSM.16.M88.4 [R25+0x200], R4 ;  /* 0x0002000419007844 */ /* 0x0009e40000000200 */
[----:B----4-:R-:W-:-:S04]  /*c9470*/  LOP3.LUT R4, R24, 0xffff, RZ, 0xc0, !PT ;  /* 0x0000ffff18047812 */ /* 0x010fc800078ec0ff */
[----:B------:R-:W-:Y:S01]  /*c9480*/  PRMT R15, R26, 0x4210, R4 ;  /* 0x000042101a0f7816 */ /* 0x000fe20000000004 */
[----:B------:R-:W-:Y:S06]  /*c9490*/  BAR.SYNC.DEFER_BLOCKING 0x0 ;  /* 0x0000000000007b1d */ /* 0x000fec0000010000 */
[----:B---3--:R-:W-:Y:S04]  /*c94a0*/  STL.64 [R1+0x35f8], R10 ;  /* 0x0035f80a01007387 */ /* 0x008fe80000100a00 */
[----:B------:R-:W0:Y:S04]  /*c94b0*/  LDS.128 R8, [R29] ;  /* 0x000000001d087984 */ /* 0x000e280000000c00 */
        /* <DEDUP_REMOVED lines=8> */
[----:B0-----:R-:W-:Y:S01]  /*c9540*/  STL [R1+0x120], R8 ;  /* 0x0001200801007387 */ /* 0x001fe20000100800 */
[----:B------:R-:W-:-:S03]  /*c9550*/  IMAD.MOV.U32 R7, RZ, RZ, R9 ;  /* 0x000000ffff077224 */ /* 0x000fc600078e0009 */
[----:B------:R-:W-:Y:S04]  /*c9560*/  STL.64 [R1+0x128], R10 ;  /* 0x0001280a01007387 */ /* 0x000fe80000100a00 */
[----:B------:R-:W0:Y:S01]  /*c9570*/  LDS.128 R8, [R29+0x400] ;  /* 0x000400001d087984 */ /* 0x000e220000000c00 */
[----:B------:R-:W-:Y:S06]  /*c9580*/  BAR.SYNC.DEFER_BLOCKING 0x0 ;  /* 0x0000000000007b1d */ /* 0x000fec0000010000 */
[----:B--2---:R-:W-:Y:S04]  /*c9590*/  STSM.16.M88.4 [R25], R12 ;  /* 0x0000000c19007844 */ /* 0x004fe80000000200 */
[----:B0-----:R0:W-:Y:S04]  /*c95a0*/  STL.64 [R1+0x110], R8 ;  /* 0x0001100801007387 */ /* 0x0011e80000100a00 */
[----:B------:R1:W-:Y:S01]  /*c95b0*/  STL [R1+0x11c], R11 ;  /* 0x00011c0b01007387 */ /* 0x0003e20000100800 */
[----:B0-----:R-:W-:-:S03]  /*c95c0*/  IMAD.MOV.U32 R8, RZ, RZ, R10 ;  /* 0x000000ffff087224 */ /* 0x001fc600078e000a */
[----:B-1----:R-:W2:Y:S04]  /*c95d0*/  LDL.LU.64 R10, [R1+0x35f8] ;  /* 0x0035f800010a7983 */ /* 0x002ea80000300a00 */
[----:B------:R-:W-:Y:S04]  /*c95e0*/  STL [R1+0x31f0], R8 ;  /* 0x0031f00801007387 */ /* 0x000fe80000100800 */
[----:B------:R-:W3:Y:S04]  /*c95f0*/  LDL.LU R14, [R1+0x35f0] ;  /* 0x0035f000010e7983 */ /* 0x000ee80000300800 */
[----:B------:R-:W3:Y:S01]  /*c9600*/  LDL.LU.64 R12, [R1+0x35e8] ;  /* 0x0035e800010c7983 */ /* 0x000ee20000300a00 */
[----:B------:R-:W-:-:S02]  /*c9610*/  PRMT R2, R23, 0x3340, R19 ;  /* 0x0000334017027816 */ /* 0x000fc40000000013 */
[----:B------:R-:W-:Y:S02]  /*c9620*/  PRMT R3, R27, 0x3340, R0 ;  /* 0x000033401b037816 */ /* 0x000fe40000000000 */
[----:B------:R-:W4:Y:S02]  /*c9630*/  LDL.LU R27, [R1+0x10c8] ;  /* 0x0010c800011b7983 */ /* 0x000f240000300800 */
[----:B------:R-:W-:Y:S02]  /*c9640*/  PRMT R3, R2, 0x5410, R3 ;  /* 0x0000541002037816 */ /* 0x000fe40000000003 */
[----:B------:R-:W-:Y:S02]  /*c9650*/  LOP3.LUT R2, R28, 0xffff, RZ, 0xc0, !PT ;  /* 0x0000ffff1c027812 */ /* 0x000fe400078ec0ff */
[----:B------:R-:W4:Y:S02]  /*c9660*/  LDL.LU R28, [R1+0xe2c] ;  /* 0x000e2c00011c7983 */ /* 0x000f240000300800 */
[----:B------:R-:W-:-:S05]  /*c9670*/  PRMT R15, R3, 0x4210, R2 ;  /* 0x00004210030f7816 */ /* 0x000fca0000000002 */
[----:B---3--:R-:W-:Y:S01]  /*c9680*/  STSM.16.M88.4 [R25+0x200], R12 ;  /* 0x0002000c19007844 */ /* 0x008fe20000000200 */
[----:B------:R-:W-:Y:S06]  /*c9690*/  BAR.SYNC.DEFER_BLOCKING 0x0 ;  /* 0x0000000000007b1d */ /* 0x000fec0000010000 */
[----:B------:R-:W0:Y:S01]  /*c96a0*/  LDS.128 R12, [R29] ;  /* 0x000000001d0c7984 */ /* 0x000e220000000c00 */
[----:B--2---:R-:W-:-:S03]  /*c96b0*/  SHF.R.U32.HI R3, RZ, 0x8, R10 ;  /* 0x00000008ff037819 */ /* 0x004fc6000001160a */
[----:B------:R-:W2:Y:S01]  /*c96c0*/  LDL.LU R10, [R1+0xb18] ;  /* 0x000b1800010a7983 */ /* 0x000ea20000300800 */
[----:B------:R-:W-:-:S04]  /*c96d0*/  LOP3.LUT R3, R3, 0xffff, RZ, 0xc0, !PT ;  /* 0x0000ffff03037812 */ /* 0x000fc800078ec0ff */
[----:B------:R-:W-:-:S04]  /*c96e0*/  PRMT R3, R3, 0x3340, R0 ;  /* 0x0000334003037816 */ /* 0x000fc80000000000 */
[----:B------:R-:W-:Y:S02]  /*c96f0*/  PRMT R3, R11, 0x5410, R3 ;  /* 0x000054100b037816 */ /* 0x000fe40000000003 */
[----:B------:R-:W3:Y:S02]  /*c9700*/  LDL.LU R11, [R1+0xdfc] ;  /* 0x000dfc00010b7983 */ /* 0x000ee40000300800 */
[----:B------:R-:W-:Y:S01]  /*c9710*/  PRMT R19, R3, 0x5210, R4 ;  /* 0x0000521003137816 */ /* 0x000fe20000000004 */
[----:B0-----:R-:W-:Y:S01]  /*c9720*/  IMAD.MOV.U32 R6, RZ, RZ, R13 ;  /* 0x000000ffff067224 */ /* 0x001fe200078e000d */
[----:B------:R-:W-:Y:S04]  /*c9730*/  STL [R1+0x100], R12 ;  /* 0x0001000c01007387 */ /* 0x000fe80000100800 */
[----:B------:R-:W-:Y:S04]  /*c9740*/  STL.64 [R1+0x108], R14 ;  /* 0x0001080e01007387 */ /* 0x000fe80000100a00 */
[----:B------:R-:W-:Y:S04]  /*c9750*/  STL.64 [R1+0x31d8], R6 ;  /* 0x0031d80601007387 */ /* 0x000fe80000100a00 */
[----:B------:R-:W0:Y:S01]  /*c9760*/  LDS.128 R4, [R29+0x400] ;  /* 0x000400001d047984 */ /* 0x000e220000000c00 */
[----:B------:R-:W-:Y:S06]  /*c9770*/  BAR.SYNC.DEFER_BLOCKING 0x0 ;  /* 0x0000000000007b1d */ /* 0x000fec0000010000 */
[----:B------:R-:W-:Y:S04]  /*c9780*/  STSM.16.M88.4 [R25], R16 ;  /* 0x0000001019007844 */ /* 0x000fe80000000200 */
[----:B0-----:R0:W-:Y:S04]  /*c9790*/  STL.64 [R1+0xf0], R4 ;  /* 0x0000f00401007387 */ /* 0x0011e80000100a00 */
[----:B------:R1:W-:Y:S04]  /*c97a0*/  STL.64 [R1+0xf8], R6 ;  /* 0x0000f80601007387 */ /* 0x0003e80000100a00 */
[----:B------:R-:W2:Y:S04]  /*c97b0*/  LDL.LU R12, [R1+0xafc] ;  /* 0x000afc00010c7983 */ /* 0x000ea80000300800 */
[----:B------:R-:W2:Y:S04]  /*c97c0*/  LDL.LU R3, [R1+0xaf8] ;  /* 0x000af80001037983 */ /* 0x000ea80000300800 */
[----:B------:R-:W2:Y:S04]  /*c97d0*/  LDL.LU R14, [R1+0xa7c] ;  /* 0x000a7c00010e7983 */ /* 0x000ea80000300800 */
[----:B0-----:R-:W2:Y:S04]  /*c97e0*/  LDL.LU R4, [R1+0xa78] ;  /* 0x000a780001047983 */ /* 0x001ea80000300800 */
[----:B------:R-:W2:Y:S04]  /*c97f0*/  LDL.LU R15, [R1+0x1080] ;  /* 0x00108000010f7983 */ /* 0x000ea80000300800 */
[----:B------:R-:W2:Y:S04]  /*c9800*/  LDL.LU R18, [R1+0x1078] ;  /* 0x0010780001127983 */ /* 0x000ea80000300800 */
[----:B------:R-:W3:Y:S04]  /*c9810*/  LDL.LU R16, [R1+0x300] ;  /* 0x0003000001107983 */ /* 0x000ee80000300800 */
[----:B------:R-:W3:Y:S04]  /*c9820*/  LDL.LU R17, [R1+0x304] ;  /* 0x0003040001117983 */ /* 0x000ee80000300800 */
[----:B------:R-:W2:Y:S01]  /*c9830*/  LDL.LU R19, [R1+0xa60] ;  /* 0x000a600001137983 */ /* 0x000ea20000300800 */
[----:B----4-:R-:W-:-:S05]  /*c9840*/  PRMT R23, R24, 0x5210, R2 ;  /* 0x0000521018177816 */ /* 0x010fca0000000002 */
[----:B------:R0:W-:Y:S01]  /*c9850*/  STSM.16.M88.4 [R25+0x200], R20 ;  /* 0x0002001419007844 */ /* 0x0001e20000000200 */
[----:B-1----:R-:W-:-:S03]  /*c9860*/  LOP3.LUT R6, R26, 0xffff, RZ, 0xc0, !PT ;  /* 0x0000ffff1a067812 */ /* 0x002fc600078ec0ff */
[----:B--2---:R-:W-:Y:S04]  /*c9870*/  STL [R1+0x35d0], R19 ;  /* 0x0035d01301007387 */ /* 0x004fe80000100800 */
[----:B---3--:R1:W-:Y:S04]  /*c9880*/  STL.64 [R1+0x35c8], R16 ;  /* 0x0035c81001007387 */ /* 0x0083e80000100a00 */
[----:B0-----:R-:W2:Y:S04]  /*c9890*/  LDL.LU R20, [R1+0xa5c] ;  /* 0x000a5c0001147983 */ /* 0x001ea80000300800 */
[----:B------:R-:W2:Y:S04]  /*c98a0*/  LDL.LU R21, [R1+0x1088] ;  /* 0x0010880001157983 */ /* 0x000ea80000300800 */
[----:B------:R-:W3:Y:S04]  /*c98b0*/  LDL.LU R22, [R1+0x1084] ;  /* 0x0010840001167983 */ /* 0x000ee80000300800 */
[----:B------:R-:W3:Y:S01]  /*c98c0*/  LDL.LU R23, [R1+0x32c] ;  /* 0x00032c0001177983 */ /* 0x000ee20000300800 */
[----:B------:R-:W-:-:S02]  /*c98d0*/  PRMT R2, R6, 0x3340, R0 ;  /* 0x0000334006027816 */ /* 0x000fc40000000000 */
[----:B------:R-:W-:Y:S02]  /*c98e0*/  LOP3.LUT R9, R11, 0xffff, RZ, 0xc0, !PT ;  /* 0x0000ffff0b097812 */ /* 0x000fe400078ec0ff */
[----:B------:R-:W-:Y:S02]  /*c98f0*/  LOP3.LUT R8, R10, 0xffff, RZ, 0xc0, !PT ;  /* 0x0000ffff0a087812 */ /* 0x000fe400078ec0ff */
[----:B------:R-:W-:Y:S02]  /*c9900*/  PRMT R13, R27, 0x5410, R2 ;  /* 0x000054101b0d7816 */ /* 0x000fe40000000002 */
[----:B------:R-:W-:Y:S02]  /*c9910*/  LOP3.LUT R2, R28, 0xffff, RZ, 0xc0, !PT ;  /* 0x0000ffff1c027812 */ /* 0x000fe400078ec0ff */
[----:B------:R-:W-:Y:S02]  /*c9920*/  PRMT R7, R8, 0x3340, R0 ;  /* 0x0000334008077816 */ /* 0x000fe40000000000 */
[----:B------:R-:W-:-:S02]  /*c9930*/  PRMT R5, R2, 0x3340, R9 ;  /* 0x0000334002057816 */ /* 0x000fc40000000009 */
[----:B------:R-:W-:Y:S02]  /*c9940*/  LOP3.LUT R3, R3, 0xffff, RZ, 0xc0, !PT ;  /* 0x0000ffff03037812 */ /* 0x000fe400078ec0ff */
[----:B------:R-:W-:Y:S02]  /*c9950*/  PRMT R5, R5, 0x5410, R7 ;  /* 0x0000541005057816 */ /* 0x000fe40000000007 */
[----:B------:R-:W-:Y:S02]  /*c9960*/  LOP3.LUT R12, R12, 0xffff, RZ, 0xc0, !PT ;  /* 0x0000ffff0c0c7812 */ /* 0x000fe400078ec0ff */
[----:B------:R-:W-:Y:S02]  /*c9970*/  LOP3.LUT R7, R14, 0xffff, RZ, 0xc0, !PT ;  /* 0x0000ffff0e077812 */ /* 0x000fe400078ec0ff */
[----:B------:R-:W-:Y:S02]  /*c9980*/  LOP3.LUT R4, R4, 0xffff, RZ, 0xc0, !PT ;  /* 0x0000ffff04047812 */ /* 0x000fe400078ec0ff */
[----:B-1----:R-:W-:-:S02]  /*c9990*/  PRMT R17, R18, 0x4210, R3 ;  /* 0x0000421012117816 */ /* 0x002fc40000000003 */
[----:B------:R-:W-:Y:S02]  /*c99a0*/  PRMT R16, R15, 0x4210, R12 ;  /* 0x000042100f107816 */ /* 0x000fe4000000000c */
[----:B------:R-:W-:Y:S02]  /*c99b0*/  PRMT R18, R13, 0x4210, R7 ;  /* 0x000042100d127816 */ /* 0x000fe40000000007 */
[----:B------:R-:W-:Y:S01]  /*c99c0*/  PRMT R19, R5, 0x4210, R4 ;  /* 0x0000421005137816 */ /* 0x000fe20000000004 */
[----:B------:R-:W-:Y:S06]  /*c99d0*/  BAR.SYNC.DEFER_BLOCKING 0x0 ;  /* 0x0000000000007b1d */ /* 0x000fec0000010000 */
[----:B---3--:R-:W-:Y:S04]  /*c99e0*/  STL.64 [R1+0x35e0], R22 ;  /* 0x0035e01601007387 */ /* 0x008fe80000100a00 */
[----:B--2---:R-:W-:Y:S04]  /*c99f0*/  STL.64 [R1+0x35d8], R20 ;  /* 0x0035d81401007387 */ /* 0x004fe80000100a00 */
[----:B------:R-:W0:Y:S04]  /*c9a00*/  LDS.128 R20, [R29] ;  /* 0x000000001d147984 */ /* 0x000e280000000c00 */
[----:B------:R-:W2:Y:S04]  /*c9a10*/  LDL.LU R11, [R1+0xa38] ;  /* 0x000a3800010b7983 */ /* 0x000ea80000300800 */
        /* <DEDUP_REMOVED lines=8> */
[----:B------:R-:W-:Y:S06]  /*c9aa0*/  BAR.SYNC.DEFER_BLOCKING 0x0 ;  /* 0x0000000000007b1d */ /* 0x000fec0000010000 */
[----:B------:R-:W-:Y:S04]  /*c9ab0*/  STSM.16.M88.4 [R25], R16 ;  /* 0x0000001019007844 */ /* 0x000fe80000000200 */
[----:B0-----:R-:W-:Y:S01]  /*c9ac0*/  STL [R1+0xd0], R20 ;  /* 0x0000d01401007387 */ /* 0x001fe20000100800 */
[----:B------:R-:W-:-:S03]  /*c9ad0*/  IMAD.MOV.U32 R5, RZ, RZ, R21 ;  /* 0x000000ffff057224 */ /* 0x000fc600078e0015 */
[----:B------:R0:W-:Y:S04]  /*c9ae0*/  STL.64 [R1+0xd8], R22 ;  /* 0x0000d81601007387 */ /* 0x0001e80000100a00 */
[----:B0-----:R-:W2:Y:S04]  /*c9af0*/  LDL.LU.64 R22, [R1+0x35e0] ;  /* 0x0035e00001167983 */ /* 0x001ea80000300a00 */
[----:B------:R-:W4:Y:S04]  /*c9b00*/  LDL.LU.64 R20, [R1+0x35d8] ;  /* 0x0035d80001147983 */ /* 0x000f280000300a00 */
[----:B------:R-:W2:Y:S04]  /*c9b10*/  LDL.LU R19, [R1+0x35d0] ;  /* 0x0035d00001137983 */ /* 0x000ea80000300800 */
[----:B------:R-:W2:Y:S01]  /*c9b20*/  LDL.LU.64 R16, [R1+0x35c8] ;  /* 0x0035c80001107983 */ /* 0x000ea20000300a00 */
[----:B---3--:R-:W-:-:S03]  /*c9b30*/  PRMT R10, R10, 0x5210, R12 ;  /* 0x000052100a0a7816 */ /* 0x008fc6000000000c */
[----:B------:R-:W3:Y:S01]  /*c9b40*/  LDL.LU R12, [R1+0x310] ;  /* 0x00031000010c7983 */ /* 0x000ee20000300800 */
[----:B----4-:R-:W-:Y:S02]  /*c9b50*/  LOP3.LUT R13, R20, 0xffff, RZ, 0xc0, !PT ;  /* 0x0000ffff140d7812 */ /* 0x010fe400078ec0ff */
[----:B--2---:R-:W-:Y:S02]  /*c9b60*/  LOP3.LUT R14, R19, 0xffff, RZ, 0xc0, !PT ;  /* 0x0000ffff130e7812 */ /* 0x004fe400078ec0ff */
[--C-:B------:R-:W-:Y:S02]  /*c9b70*/  PRMT R19, R22, 0x4210, R13.reuse ;  /* 0x0000421016137816 */ /* 0x100fe4000000000d */
[----:B------:R-:W-:Y:S02]  /*c9b80*/  PRMT R11, R11, 0x5210, R13 ;  /* 0x000052100b0b7816 */ /* 0x000fe4000000000d */
[--C-:B------:R-:W-:Y:S01]  /*c9b90*/  PRMT R18, R21, 0x4210, R14.reuse ;  /* 0x0000421015127816 */ /* 0x100fe2000000000e */
[----:B------:R-:W3:Y:S01]  /*c9ba0*/  LDL.LU R13, [R1+0x314] ;  /* 0x00031400010d7983 */ /* 0x000ee20000300800 */
[----:B------:R-:W-:-:S03]  /*c9bb0*/  PRMT R15, R23, 0x5210, R14 ;  /* 0x00005210170f7816 */ /* 0x000fc6000000000e */
[----:B------:R-:W2:Y:S04]  /*c9bc0*/  LDL.LU R14, [R1+0x318] ;  /* 0x00031800010e7983 */ /* 0x000ea80000300800 */
[----:B------:R-:W4:Y:S04]  /*c9bd0*/  LDL.LU R20, [R1+0x107c] ;  /* 0x00107c0001147983 */ /* 0x000f280000300800 */
[----:B--2---:R-:W-:Y:S04]  /*c9be0*/  STL [R1+0x35a0], R14 ;  /* 0x0035a00e01007387 */ /* 0x004fe80000100800 */
[----:B---3--:R0:W-:Y:S04]  /*c9bf0*/  STL.64 [R1+0x3598], R12 ;  /* 0x0035980c01007387 */ /* 0x0081e80000100a00 */
[----:B0-----:R-:W2:Y:S04]  /*c9c00*/  LDL.LU R12, [R1+0x230] ;  /* 0x00023000010c7983 */ /* 0x001ea80000300800 */
[----:B------:R-:W2:Y:S01]  /*c9c10*/  LDL.LU R13, [R1+0x234] ;  /* 0x00023400010d7983 */ /* 0x000ea20000300800 */
[----:B------:R-:W-:-:S02]  /*c9c20*/  IMAD.MOV.U32 R14, RZ, RZ, R15 ;  /* 0x000000ffff0e7224 */ /* 0x000fc400078e000f */
[----:B------:R-:W-:Y:S01]  /*c9c30*/  IMAD.MOV.U32 R15, RZ, RZ, R11 ;  /* 0x000000ffff0f7224 */ /* 0x000fe200078e000b */
[----:B------:R-:W-:Y:S02]  /*c9c40*/  PRMT R3, R24, 0x5210, R3 ;  /* 0x0000521018037816 */ /* 0x000fe40000000003 */
[----:B------:R-:W-:Y:S02]  /*c9c50*/  LOP3.LUT R24, R26, 0xffff, RZ, 0xc0, !PT ;  /* 0x0000ffff1a187812 */ /* 0x000fe400078ec0ff */
[----:B------:R-:W-:Y:S01]  /*c9c60*/  STL.64 [R1+0x35b0], R14 ;  /* 0x0035b00e01007387 */ /* 0x000fe20000100a00 */
[----:B------:R-:W-:-:S03]  /*c9c70*/  LOP3.LUT R26, R27, 0xffff, RZ, 0xc0, !PT ;  /* 0x0000ffff1b1a7812 */ /* 0x000fc600078ec0ff */
[----:B------:R-:W-:Y:S01]  /*c9c80*/  STSM.16.M88.4 [R25+0x200], R16 ;  /* 0x0002001019007844 */ /* 0x000fe20000000200 */
[----:B------:R-:W-:Y:S02]  /*c9c90*/  LOP3.LUT R23, R28, 0xffff, RZ, 0xc0, !PT ;  /* 0x0000ffff1c177812 */ /* 0x000fe400078ec0ff */
[----:B------:R-:W-:Y:S01]  /*c9ca0*/  SHF.R.U32.HI R6, RZ, 0x8, R6 ;  /* 0x00000008ff067819 */ /* 0x000fe20000011606 */
[----:B--2---:R0:W-:Y:S04]  /*c9cb0*/  STL.64 [R1+0x35a8], R12 ;  /* 0x0035a80c01007387 */ /* 0x0041e80000100a00 */
[----:B------:R-:W2:Y:S04]  /*c9cc0*/  LDL.LU R21, [R1+0x10e0] ;  /* 0x0010e00001157983 */ /* 0x000ea80000300800 */
[----:B------:R-:W2:Y:S04]  /*c9cd0*/  LDL.LU R22, [R1+0x10e4] ;  /* 0x0010e40001167983 */ /* 0x000ea80000300800 */
[----:B------:R-:W3:Y:S01]  /*c9ce0*/  LDL.LU R27, [R1+0x10dc] ;  /* 0x0010dc00011b7983 */ /* 0x000ee20000300800 */
[----:B0-----:R-:W-:Y:S01]  /*c9cf0*/  IMAD.MOV.U32 R12, RZ, RZ, R10 ;  /* 0x000000ffff0c7224 */ /* 0x001fe200078e000a */
[----:B------:R-:W-:Y:S01]  /*c9d00*/  PRMT R10, R26, 0x3340, R0 ;  /* 0x000033401a0a7816 */ /* 0x000fe20000000000 */
[----:B------:R-:W-:Y:S01]  /*c9d10*/  IMAD.MOV.U32 R13, RZ, RZ, R3 ;  /* 0x000000ffff0d7224 */ /* 0x000fe200078e0003 */
[----:B------:R-:W2:Y:S01]  /*c9d20*/  LDL.LU R28, [R1+0xaf4] ;  /* 0x000af400011c7983 */ /* 0x000ea20000300800 */
[----:B------:R-:W-:-:S02]  /*c9d30*/  PRMT R3, R24, 0x3340, R23 ;  /* 0x0000334018037816 */ /* 0x000fc40000000017 */
[----:B------:R-:W-:Y:S02]  /*c9d40*/  LOP3.LUT R6, R6, 0xffff, RZ, 0xc0, !PT ;  /* 0x0000ffff06067812 */ /* 0x000fe400078ec0ff */
[----:B------:R-:W-:Y:S02]  /*c9d50*/  PRMT R3, R3, 0x5410, R10 ;  /* 0x0000541003037816 */ /* 0x000fe4000000000a */
[----:B------:R-:W-:-:S04]  /*c9d60*/  PRMT R6, R6, 0x3340, R0 ;  /* 0x0000334006067816 */ /* 0x000fc80000000000 */
[----:B----4-:R-:W-:-:S04]  /*c9d70*/  PRMT R6, R20, 0x5410, R6 ;  /* 0x0000541014067816 */ /* 0x010fc80000000006 */
[----:B------:R-:W-:Y:S01]  /*c9d80*/  PRMT R14, R6, 0x5210, R7 ;  /* 0x00005210060e7816 */ /* 0x000fe20000000007 */
[----:B------:R-:W-:Y:S06]  /*c9d90*/  BAR.SYNC.DEFER_BLOCKING 0x0 ;  /* 0x0000000000007b1d */ /* 0x000fec0000010000 */
[----:B---3--:R-:W-:Y:S04]  /*c9da0*/  STL.64 [R1+0x35c0], R26 ;  /* 0x0035c01a01007387 */ /* 0x008fe80000100a00 */
[----:B------:R-:W-:Y:S04]  /*c9db0*/  STL.64 [R1+0x35b8], R24 ;  /* 0x0035b81801007387 */ /* 0x000fe80000100a00 */
[----:B------:R-:W0:Y:S04]  /*c9dc0*/  LDS.128 R24, [R29] ;  /* 0x000000001d187984 */ /* 0x000e280000000c00 */
[----:B------:R-:W-:Y:S04]  /*c9dd0*/  STL [R1+0x3594], R23 ;  /* 0x0035941701007387 */ /* 0x000fe80000100800 */
[----:B------:R-:W3:Y:S04]  /*c9de0*/  LDL.LU R10, [R1+0xa70] ;  /* 0x000a7000010a7983 */ /* 0x000ee80000300800 */
[----:B------:R-:W4:Y:S04]  /*c9df0*/  LDL.LU R16, [R1+0x320] ;  /* 0x0003200001107983 */ /* 0x000f280000300800 */
[----:B------:R-:W4:Y:S04]  /*c9e00*/  LDL.LU R17, [R1+0x324] ;  /* 0x0003240001117983 */ /* 0x000f280000300800 */
[----:B------:R-:W4:Y:S04]  /*c9e10*/  LDL.LU R18, [R1+0x328] ;  /* 0x0003280001127983 */ /* 0x000f280000300800 */
[----:B------:R-:W3:Y:S04]  /*c9e20*/  LDL.LU R11, [R1+0xa3c] ;  /* 0x000a3c00010b7983 */ /* 0x000ee80000300800 */
[----:B0-----:R-:W-:Y:S01]  /*c9e30*/  STL [R1+0xc0], R24 ;  /* 0x0000c01801007387 */ /* 0x001fe20000100800 */
[----:B------:R-:W-:-:S03]  /*c9e40*/  IMAD.MOV.U32 R6, RZ, RZ, R25 ;  /* 0x000000ffff067224 */ /* 0x000fc600078e0019 */
[----:B------:R-:W-:Y:S04]  /*c9e50*/  STL.64 [R1+0xc8], R26 ;  /* 0x0000c81a01007387 */ /* 0x000fe80000100a00 */
[----:B------:R-:W0:Y:S04]  /*c9e60*/  LDS.128 R24, [R29+0x400] ;  /* 0x000400001d187984 */ /* 0x000e280000000c00 */
[----:B------:R-:W-:Y:S04]  /*c9e70*/  STL [R1+0x3310], R6 ;  /* 0x0033100601007387 */ /* 0x000fe80000100800 */
[----:B0-----:R-:W-:Y:S04]  /*c9e80*/  STL.64 [R1+0xb0], R24 ;  /* 0x0000b01801007387 */ /* 0x001fe80000100a00 */
[----:B------:R0:W-:Y:S04]  /*c9e90*/  STL.64 [R1+0xb8], R26 ;  /* 0x0000b81a01007387 */ /* 0x0001e80000100a00 */
[----:B0-----:R-:W4:Y:S04]  /*c9ea0*/  LDL.LU.64 R26, [R1+0x35c0] ;  /* 0x0035c000011a7983 */ /* 0x001f280000300a00 */
[----:B------:R-:W2:Y:S01]  /*c9eb0*/  LDL.LU.64 R24, [R1+0x35b8] ;  /* 0x0035b80001187983 */ /* 0x000ea20000300a00 */
        /* <DEDUP_REMOVED lines=10> */
[----:B------:R-:W-:Y:S06]  /*c9f60*/  BAR.SYNC.DEFER_BLOCKING 0x0 ;  /* 0x0000000000007b1d */ /* 0x000fec0000010000 */
[----:B--2---:R0:W-:Y:S04]  /*c9f70*/  STSM.16.M88.4 [R25], R12 ;  /* 0x0000000c19007844 */ /* 0x0041e80000000200 */
[----:B0-----:R-:W2:Y:S04]  /*c9f80*/  LDL.LU.64 R14, [R1+0x35b0] ;  /* 0x0035b000010e7983 */ /* 0x001ea80000300a00 */
[----:B------:R-:W2:Y:S01]  /*c9f90*/  LDL.LU.64 R12, [R1+0x35a8] ;  /* 0x0035a800010c7983 */ /* 0x000ea20000300a00 */
[----:B------:R-:W-:-:S02]  /*c9fa0*/  PRMT R2, R22, 0x3340, R21 ;  /* 0x0000334016027816 */ /* 0x000fc40000000015 */
[----:B----4-:R-:W-:-:S04]  /*c9fb0*/  PRMT R4, R27, 0x3340, R0 ;  /* 0x000033401b047816 */ /* 0x010fc80000000000 */
[----:B------:R-:W-:Y:S02]  /*c9fc0*/  PRMT R4, R2, 0x5410, R4 ;  /* 0x0000541002047816 */ /* 0x000fe40000000004 */
[----:B------:R-:W-:Y:S01]  /*c9fd0*/  LOP3.LUT R2, R28, 0xffff, RZ, 0xc0, !PT ;  /* 0x0000ffff1c027812 */ /* 0x000fe200078ec0ff */
[----:B--2---:R0:W-:Y:S01]  /*c9fe0*/  STSM.16.M88.4 [R25+0x200], R12 ;  /* 0x0002000c19007844 */ /* 0x0041e20000000200 */
[----:B------:R-:W-:Y:S06]  /*c9ff0*/  BAR.SYNC.DEFER_BLOCKING 0x0 ;  /* 0x0000000000007b1d */ /* 0x000fec0000010000 */
[----:B0-----:R-:W2:Y:S04]  /*ca000*/  LDL.LU R14, [R1+0x35a0] ;  /* 0x0035a000010e7983 */ /* 0x001ea80000300800 */
[----:B------:R-:W2:Y:S04]  /*ca010*/  LDL.LU.64 R12, [R1+0x3598] ;  /* 0x00359800010c7983 */ /* 0x000ea80000300a00 */
[----:B------:R-:W0:Y:S01]  /*ca020*/  LDS.128 R20, [R29] ;  /* 0x000000001d147984 */ /* 0x000e220000000c00 */
[----:B------:R-:W-:Y:S01]  /*ca030*/  PRMT R15, R4, 0x4210, R2 ;  /* 0x00004210040f7816 */ /* 0x000fe20000000002 */
[----:B0-----:R-:W-:-:S02]  /*ca040*/  IMAD.MOV.U32 R4, RZ, RZ, R22 ;  /* 0x000000ffff047224 */ /* 0x001fc400078e0016 */
[----:B------:R-:W-:Y:S04]  /*ca050*/  STL.64 [R1+0xa0], R20 ;  /* 0x0000a01401007387 */ /* 0x000fe80000100a00 */
[----:B------:R0:W-:Y:S04]  /*ca060*/  STL [R1+0xac], R23 ;  /* 0x0000ac1701007387 */ /* 0x0001e80000100800 */
[----:B0-----:R-:W4:Y:S04]  /*ca070*/  LDL.LU R23, [R1+0x3594] ;  /* 0x0035940001177983 */ /* 0x001f280000300800 */
[----:B------:R-:W-:Y:S04]  /*ca080*/  STL [R1+0x3138], R4 ;  /* 0x0031380401007387 */ /* 0x000fe80000100800 */
[----:B------:R-:W-:Y:S04]  /*ca090*/  STL [R1+0x3214], R5 ;  /* 0x0032140501007387 */ /* 0x000fe80000100800 */
[----:B------:R-:W0:Y:S01]  /*ca0a0*/  LDS.128 R4, [R29+0x400] ;  /* 0x000400001d047984 */ /* 0x000e220000000c00 */
[----:B---3--:R-:W-:Y:S01]  /*ca0b0*/  PRMT R2, R11, 0x5210, R2 ;  /* 0x000052100b027816 */ /* 0x008fe20000000002 */
[----:B------:R-:W-:Y:S06]  /*ca0c0*/  BAR.SYNC.DEFER_BLOCKING 0x0 ;  /* 0x0000000000007b1d */ /* 0x000fec0000010000 */
[----:B0-----:R0:W-:Y:S04]  /*ca0d0*/  STL.64 [R1+0x90], R4 ;  /* 0x0000900401007387 */ /* 0x0011e80000100a00 */
[----:B------:R-:W-:Y:S01]  /*ca0e0*/  STL.64 [R1+0x98], R6 ;  /* 0x0000980601007387 */ /* 0x000fe20000100a00 */
[----:B0-----:R-:W-:-:S05]  /*ca0f0*/  LOP3.LUT R4, R10, 0xffff, RZ, 0xc0, !PT ;  /* 0x0000ffff0a047812 */ /* 0x001fca00078ec0ff */
[----:B------:R-:W-:Y:S04]  /*ca100*/  STL [R1+0x44], R4 ;  /* 0x0000440401007387 */ /* 0x000fe80000100800 */
[----:B------:R-:W-:Y:S04]  /*ca110*/  STL [R1+0x3590], R26 ;  /* 0x0035901a01007387 */ /* 0x000fe80000100800 */
[----:B------:R-:W-:Y:S04]  /*ca120*/  STL.64 [R1+0x3588], R24 ;  /* 0x0035881801007387 */ /* 0x000fe80000100a00 */
[----:B------:R-:W3:Y:S04]  /*ca130*/  LDL.LU R5, [R1+0x1548] ;  /* 0x0015480001057983 */ /* 0x000ee80000300800 */
[----:B------:R-:W4:Y:S01]  /*ca140*/  LDL.LU R11, [R1+0x154c] ;  /* 0x00154c00010b7983 */ /* 0x000f220000300800 */
[----:B------:R-:W-:-:S03]  /*ca150*/  PRMT R19, R3, 0x4210, R4 ;  /* 0x0000421003137816 */ /* 0x000fc60000000004 */
[----:B--2---:R-:W-:Y:S04]  /*ca160*/  STSM.16.M88.4 [R25], R12 ;  /* 0x0000000c19007844 */ /* 0x004fe80000000200 */
[----:B------:R-:W-:Y:S01]  /*ca170*/  STSM.16.M88.4 [R25+0x200], R16 ;  /* 0x0002001019007844 */ /* 0x000fe20000000200 */
[----:B------:R-:W-:Y:S06]  /*ca180*/  BAR.SYNC.DEFER_BLOCKING 0x0 ;  /* 0x0000000000007b1d */ /* 0x000fec0000010000 */
[----:B------:R-:W0:Y:S04]  /*ca190*/  LDS.128 R12, [R29] ;  /* 0x000000001d0c7984 */ /* 0x000e280000000c00 */
[----:B------:R-:W1:Y:S04]  /*ca1a0*/  LDS.128 R24, [R29+0x400] ;  /* 0x000400001d187984 */ /* 0x000e680000000c00 */
[----:B0-----:R-:W-:Y:S04]  /*ca1b0*/  STL.64 [R1+0x80], R12 ;  /* 0x0000800c01007387 */ /* 0x001fe80000100a00 */
[----:B------:R-:W-:Y:S04]  /*ca1c0*/  STL.64 [R1+0x88], R14 ;  /* 0x0000880e01007387 */ /* 0x000fe80000100a00 */
[----:B----4-:R-:W-:Y:S04]  /*ca1d0*/  STL [R1+0x3570], R11 ;  /* 0x0035700b01007387 */ /* 0x010fe80000100800 */
[----:B------:R-:W3:Y:S04]  /*ca1e0*/  LDL.LU R4, [R1+0x1530] ;  /* 0x0015300001047983 */ /* 0x000ee80000300800 */
[----:B------:R-:W2:Y:S04]  /*ca1f0*/  LDL.LU R3, [R1+0x1534] ;  /* 0x0015340001037983 */ /* 0x000ea80000300800 */
[----:B------:R-:W4:Y:S04]  /*ca200*/  LDL.LU R6, [R1+0x1538] ;  /* 0x0015380001067983 */ /* 0x000f280000300800 */
[----:B------:R-:W4:Y:S01]  /*ca210*/  LDL.LU R7, [R1+0x153c] ;  /* 0x00153c0001077983 */ /* 0x000f220000300800 */
[----:B------:R-:W-:Y:S06]  /*ca220*/  BAR.SYNC.DEFER_BLOCKING 0x0 ;  /* 0x0000000000007b1d */ /* 0x000fec0000010000 */
        /* <DEDUP_REMOVED lines=11> */
[----:B------:R-:W4:Y:S04]  /*ca2e0*/  LDL.LU R8, [R1+0x1520] ;  /* 0x0015200001087983 */ /* 0x000f280000300800 */
[----:B------:R-:W4:Y:S04]  /*ca2f0*/  LDL.LU R9, [R1+0x1524] ;  /* 0x0015240001097983 */ /* 0x000f280000300800 */
[----:B------:R-:W2:Y:S04]  /*ca300*/  LDL.LU R14, [R1+0x1528] ;  /* 0x00152800010e7983 */ /* 0x000ea80000300800 */
[----:B------:R-:W2:Y:S04]  /*ca310*/  LDL.LU R12, [R1+0x152c] ;  /* 0x00152c00010c7983 */ /* 0x000ea80000300800 */
[----:B------:R-:W2:Y:S04]  /*ca320*/  LDL.LU R15, [R1+0x1510] ;  /* 0x00151000010f7983 */ /* 0x000ea80000300800 */
[----:B------:R-:W2:Y:S04]  /*ca330*/  LDL.LU R13, [R1+0x1514] ;  /* 0x00151400010d7983 */ /* 0x000ea80000300800 */
[----:B------:R-:W2:Y:S04]  /*ca340*/  LDL.LU R16, [R1+0x1518] ;  /* 0x0015180001107983 */ /* 0x000ea80000300800 */
[----:B------:R-:W2:Y:S04]  /*ca350*/  LDL.LU R17, [R1+0x151c] ;  /* 0x00151c0001117983 */ /* 0x000ea80000300800 */
[----:B------:R-:W2:Y:S04]  /*ca360*/  LDL.LU R18, [R1+0x1500] ;  /* 0x0015000001127983 */ /* 0x000ea80000300800 */
[----:B------:R-:W2:Y:S01]  /*ca370*/  LDL.LU R19, [R1+0x1504] ;  /* 0x0015040001137983 */ /* 0x000ea20000300800 */
[----:B------:R-:W-:-:S03]  /*ca380*/  IMAD.MOV.U32 R7, RZ, RZ, R2 ;  /* 0x000000ffff077224 */ /* 0x000fc600078e0002 */
[----:B------:R-:W2:Y:S01]  /*ca390*/  LDL.LU R20, [R1+0x1508] ;  /* 0x0015080001147983 */ /* 0x000ea20000300800 */
[----:B-1----:R-:W-:-:S03]  /*ca3a0*/  IMAD.MOV.U32 R2, RZ, RZ, R26 ;  /* 0x000000ffff027224 */ /* 0x002fc600078e001a */
[----:B------:R-:W2:Y:S04]  /*ca3b0*/  LDL.LU R21, [R1+0x150c] ;  /* 0x00150c0001157983 */ /* 0x000ea80000300800 */
[----:B------:R-:W2:Y:S04]  /*ca3c0*/  LDL.LU R10, [R1+0x10b0] ;  /* 0x0010b000010a7983 */ /* 0x000ea80000300800 */
[----:B------:R0:W-:Y:S04]  /*ca3d0*/  STL.64 [R1+0x70], R24 ;  /* 0x0000701801007387 */ /* 0x0001e80000100a00 */
[----:B------:R-:W-:Y:S04]  /*ca3e0*/  STL [R1+0x7c], R27 ;  /* 0x00007c1b01007387 */ /* 0x000fe80000100800 */
[----:B------:R-:W4:Y:S04]  /*ca3f0*/  LDL.LU R26, [R1+0x3590] ;  /* 0x00359000011a7983 */ /* 0x000f280000300800 */
[----:B0-----:R-:W3:Y:S04]  /*ca400*/  LDL.LU.64 R24, [R1+0x3588] ;  /* 0x0035880001187983 */ /* 0x001ee80000300a00 */
[----:B------:R-:W2:Y:S04]  /*ca410*/  LDL.LU R22, [R1+0xe24] ;  /* 0x000e240001167983 */ /* 0x000ea80000300800 */
[----:B------:R-:W2:Y:S04]  /*ca420*/  LDL.LU R28, [R1+0x10b4] ;  /* 0x0010b400011c7983 */ /* 0x000ea80000300800 */
[----:B------:R-:W-:Y:S04]  /*ca430*/  STL [R1+0x30ec], R2 ;  /* 0x0030ec0201007387 */ /* 0x000fe80000100800 */
[----:B---3--:R0:W-:Y:S04]  /*ca440*/  STSM.16.M88.4 [R25], R4 ;  /* 0x0000000419007844 */ /* 0x0081e80000000200 */
[----:B0-----:R-:W3:Y:S04]  /*ca450*/  LDL.LU.64 R6, [R1+0x3580] ;  /* 0x0035800001067983 */ /* 0x001ee80000300a00 */
[----:B------:R-:W2:Y:S01]  /*ca460*/  LDL.LU.64 R4, [R1+0x3578] ;  /* 0x0035780001047983 */ /* 0x000ea20000300a00 */
[----:B------:R-:W-:-:S02]  /*ca470*/  SHF.R.U32.HI R2, RZ, 0x8, R24 ;  /* 0x00000008ff027819 */ /* 0x000fc40000011618 */
[----:B------:R-:W-:Y:S02]  /*ca480*/  SHF.R.U32.HI R24, RZ, 0x8, R23 ;  /* 0x00000008ff187819 */ /* 0x000fe40000011617 */
[----:B----4-:R-:W-:Y:S01]  /*ca490*/  SHF.R.U32.HI R11, RZ, 0x8, R26 ;  /* 0x00000008ff0b7819 */ /* 0x010fe2000001161a */
[----:B------:R-:W4:Y:S01]  /*ca4a0*/  LDL.LU R23, [R1+0xe28] ;  /* 0x000e280001177983 */ /* 0x000f220000300800 */
[----:B------:R-:W-:Y:S02]  /*ca4b0*/  LOP3.LUT R2, R2, 0xffff, RZ, 0xc0, !PT ;  /* 0x0000ffff02027812 */ /* 0x000fe400078ec0ff */
[----:B------:R-:W-:Y:S01]  /*ca4c0*/  LOP3.LUT R24, R24, 0xffff, RZ, 0xc0, !PT ;  /* 0x0000ffff18187812 */ /* 0x000fe200078ec0ff */
[----:B------:R-:W4:Y:S01]  /*ca4d0*/  LDL.LU R27, [R1+0x10a8] ;  /* 0x0010a800011b7983 */ /* 0x000f220000300800 */
[----:B------:R-:W-:Y:S02]  /*ca4e0*/  LOP3.LUT R11, R11, 0xffff, RZ, 0xc0, !PT ;  /* 0x0000ffff0b0b7812 */ /* 0x000fe400078ec0ff */
[----:B------:R-:W-:-:S02]  /*ca4f0*/  PRMT R2, R2, 0x3340, R24 ;  /* 0x0000334002027816 */ /* 0x000fc40000000018 */
[----:B------:R-:W-:Y:S01]  /*ca500*/  PRMT R11, R11, 0x3340, R0 ;  /* 0x000033400b0b7816 */ /* 0x000fe20000000000 */
[----:B------:R-:W4:Y:S03]  /*ca510*/  LDL.LU R24, [R1+0xe20] ;  /* 0x000e200001187983 */ /* 0x000f260000300800 */
[----:B------:R-:W-:Y:S01]  /*ca520*/  PRMT R2, R2, 0x5410, R11 ;  /* 0x0000541002027816 */ /* 0x000fe2000000000b */
[----:B------:R-:W4:Y:S04]  /*ca530*/  LDL.LU R26, [R1+0x10ac] ;  /* 0x0010ac00011a7983 */ /* 0x000f280000300800 */
[----:B------:R-:W4:Y:S01]  /*ca540*/  LDL.LU R11, [R1+0x3570] ;  /* 0x00357000010b7983 */ /* 0x000f220000300800 */
[----:B---3--:R-:W-:-:S05]  /*ca550*/  PRMT R7, R2, 0x5210, R7 ;  /* 0x0000521002077816 */ /* 0x008fca0000000007 */
[----:B--2---:R0:W-:Y:S04]  /*ca560*/  STSM.16.M88.4 [R25+0x200], R4 ;  /* 0x0002000419007844 */ /* 0x0041e80000000200 */
[----:B0-----:R-:W2:Y:S04]  /*ca570*/  LDL.LU.64 R6, [R1+0x3568] ;  /* 0x0035680001067983 */ /* 0x001ea80000300a00 */
[----:B------:R-:W3:Y:S01]  /*ca580*/  LDL.LU.64 R4, [R1+0x3560] ;  /* 0x0035600001047983 */ /* 0x000ee20000300a00 */
[----:B------:R-:W-:Y:S02]  /*ca590*/  F2FP.SATFINITE.E4M3.F32.PACK_AB_MERGE_C R2, R9, R8, RZ ;  /* 0x000000080902723e */ /* 0x000fe400048070ff */
[----:B------:R-:W-:-:S02]  /*ca5a0*/  F2FP.SATFINITE.E4M3.F32.PACK_AB_MERGE_C R9, R13, R15, RZ ;  /* 0x0000000f0d09723e */ /* 0x000fc400048070ff */
[----:B------:R-:W-:Y:S02]  /*ca5b0*/  LOP3.LUT R13, R22, 0xffff, RZ, 0xc0, !PT ;  /* 0x0000ffff160d7812 */ /* 0x000fe400078ec0ff */
[----:B------:R-:W-:Y:S02]  /*ca5c0*/  F2FP.SATFINITE.E4M3.F32.PACK_AB_MERGE_C R12, R12, R14, RZ ;  /* 0x0000000e0c0c723e */ /* 0x000fe400048070ff */
[----:B------:R-:W-:Y:S01]  /*ca5d0*/  F2FP.SATFINITE.E4M3.F32.PACK_AB_MERGE_C R8, R17, R16, RZ ;  /* 0x000000101108723e */ /* 0x000fe200048070ff */
[----:B------:R-:W-:Y:S01]  /*ca5e0*/  BAR.SYNC.DEFER_BLOCKING 0x0 ;  /* 0x0000000000007b1d */ /* 0x000fe20000010000 */
[----:B---3--:R-:W-:Y:S02]  /*ca5f0*/  F2FP.SATFINITE.E4M3.F32.PACK_AB_MERGE_C R3, R3, R4, RZ ;  /* 0x000000040303723e */ /* 0x008fe400048070ff */
[----:B------:R-:W-:Y:S02]  /*ca600*/  LOP3.LUT R4, R10, 0xffff, RZ, 0xc0, !PT ;  /* 0x0000ffff0a047812 */ /* 0x000fe400078ec0ff */
[----:B----4-:R-:W-:-:S02]  /*ca610*/  F2FP.SATFINITE.E4M3.F32.PACK_AB_MERGE_C R11, R11, R5, RZ ;  /* 0x000000050b0b723e */ /* 0x010fc400048070ff */
[----:B--2---:R-:W-:Y:S02]  /*ca620*/  F2FP.SATFINITE.E4M3.F32.PACK_AB_MERGE_C R5, R7, R6, RZ ;  /* 0x000000060705723e */ /* 0x004fe400048070ff */
[----:B------:R-:W-:Y:S01]  /*ca630*/  LOP3.LUT R10, R3, 0xffff, RZ, 0xc0, !PT ;  /* 0x0000ffff030a7812 */ /* 0x000fe200078ec0ff */
[----:B------:R0:W-:Y:S01]  /*ca640*/  STL [R1+0x2f8], R4 ;  /* 0x0002f80401007387 */ /* 0x0001e20000100800 */
[----:B------:R-:W-:Y:S02]  /*ca650*/  LOP3.LUT R3, R28, 0xffff, RZ, 0xc0, !PT ;  /* 0x0000ffff1c037812 */ /* 0x000fe400078ec0ff */
[----:B------:R-:W-:Y:S01]  /*ca660*/  LOP3.LUT R28, R5, 0xffff, RZ, 0xc0, !PT ;  /* 0x0000ffff051c7812 */ /* 0x000fe200078ec0ff */
[----:B------:R-:W-:Y:S01]  /*ca670*/  STL [R1+0x2f4], R13 ;  /* 0x0002f40d01007387 */ /* 0x000fe20000100800 */
[----:B------:R-:W-:-:S03]  /*ca680*/  PRMT R5, R10, 0x3340, R0 ;  /* 0x000033400a057816 */ /* 0x000fc60000000000 */
[----:B------:R1:W-:Y:S01]  /*ca690*/  STL [R1+0x3510], R10 ;  /* 0x0035100a01007387 */ /* 0x0003e20000100800 */
[----:B0-----:R-:W-:-:S03]  /*ca6a0*/  PRMT R4, R4, 0x3340, R13 ;  /* 0x0000334004047816 */ /* 0x001fc6000000000d */
[----:B------:R0:W-:Y:S01]  /*ca6b0*/  STL [R1+0x314], R3 ;  /* 0x0003140301007387 */ /* 0x0001e20000100800 */
[----:B------:R-:W-:Y:S02]  /*ca6c0*/  PRMT R5, R4, 0x5410, R5 ;  /* 0x0000541004057816 */ /* 0x000fe40000000005 */
[----:B-1----:R-:W-:Y:S02]  /*ca6d0*/  LOP3.LUT R10, R23, 0xffff, RZ, 0xc0, !PT ;  /* 0x0000ffff170a7812 */ /* 0x002fe400078ec0ff */
[----:B------:R-:W-:Y:S02]  /*ca6e0*/  PRMT R4, R28, 0x3340, R0 ;  /* 0x000033401c047816 */ /* 0x000fe40000000000 */
[----:B0-----:R-:W-:Y:S01]  /*ca6f0*/  PRMT R3, R3, 0x3340, R10 ;  /* 0x0000334003037816 */ /* 0x001fe2000000000a */
[----:B------:R-:W-:Y:S01]  /*ca700*/  STL [R1+0x34f4], R28 ;  /* 0x0034f41c01007387 */ /* 0x000fe20000100800 */
[----:B------:R-:W-:Y:S02]  /*ca710*/  LOP3.LUT R13, R24, 0xffff, RZ, 0xc0, !PT ;  /* 0x0000ffff180d7812 */ /* 0x000fe400078ec0ff */
[----:B------:R-:W-:-:S02]  /*ca720*/  PRMT R4, R3, 0x5410, R4 ;  /* 0x0000541003047816 */ /* 0x000fc40000000004 */
[----:B------:R-:W-:Y:S01]  /*ca730*/  LOP3.LUT R3, R27, 0xffff, RZ, 0xc0, !PT ;  /* 0x0000ffff1b037812 */ /* 0x000fe200078ec0ff */
[----:B------:R0:W-:Y:S01]  /*ca740*/  STL [R1+0x304], R10 ;  /* 0x0003040a01007387 */ /* 0x0001e20000100800 */
[----:B------:R-:W-:Y:S02]  /*ca750*/  LOP3.LUT R27, R2, 0xffff, RZ, 0xc0, !PT ;  /* 0x0000ffff021b7812 */ /* 0x000fe400078ec0ff */
[----:B------:R-:W-:Y:S01]  /*ca760*/  LOP3.LUT R2, R26, 0xffff, RZ, 0xc0, !PT ;  /* 0x0000ffff1a027812 */ /* 0x000fe200078ec0ff */
[----:B------:R-:W-:Y:S01]  /*ca770*/  STL [R1+0x308], R3 ;  /* 0x0003080301007387 */ /* 0x000fe20000100800 */
[----:B------:R-:W-:Y:S02]  /*ca780*/  F2FP.SATFINITE.E4M3.F32.PACK_AB_MERGE_C R6, R21, R20, RZ ;  /* 0x000000141506723e */ /* 0x000fe400048070ff */
[----:B------:R-:W-:Y:S01]  /*ca790*/  F2FP.SATFINITE.E4M3.F32.PACK_AB_MERGE_C R7, R19, R18, RZ ;  /* 0x000000121307723e */ /* 0x000fe200048070ff */
[----:B------:R-:W-:Y:S01]  /*ca7a0*/  STL [R1+0x300], R13 ;  /* 0x0003000d01007387 */ /* 0x000fe20000100800 */
[----:B0-----:R-:W-:-:S02]  /*ca7b0*/  LOP3.LUT R10, R12, 0xffff, RZ, 0xc0, !PT ;  /* 0x0000ffff0c0a7812 */ /* 0x001fc400078ec0ff */
[----:B------:R-:W-:Y:S01]  /*ca7c0*/  LOP3.LUT R24, R8, 0xffff, RZ, 0xc0, !PT ;  /* 0x0000ffff08187812 */ /* 0x000fe200078ec0ff */
[----:B------:R-:W-:Y:S01]  /*ca7d0*/  STL [R1+0x34f0], R27 ;  /* 0x0034f01b01007387 */ /* 0x000fe20000100800 */
[----:B------:R-:W-:Y:S02]  /*ca7e0*/  LOP3.LUT R26, R9, 0xffff, RZ, 0xc0, !PT ;  /* 0x0000ffff091a7812 */ /* 0x000fe400078ec0ff */
[----:B------:R-:W-:Y:S01]  /*ca7f0*/  LOP3.LUT R22, R6, 0xffff, RZ, 0xc0, !PT ;  /* 0x0000ffff06167812 */ /* 0x000fe200078ec0ff */
[----:B------:R-:W-:Y:S01]  /*ca800*/  STL [R1+0x31c], R2 ;  /* 0x00031c0201007387 */ /* 0x000fe20000100800 */
[----:B------:R-:W-:Y:S02]  /*ca810*/  LOP3.LUT R23, R7, 0xffff, RZ, 0xc0, !PT ;  /* 0x0000ffff07177812 */ /* 0x000fe400078ec0ff */
[----:B------:R-:W-:Y:S01]  /*ca820*/  PRMT R6, R4, 0x4210, R24 ;  /* 0x0000421004067816 */ /* 0x000fe20000000018 */
[----:B------:R-:W-:Y:S01]  /*ca830*/  STL [R1+0x318], R10 ;  /* 0x0003180a01007387 */ /* 0x000fe20000100800 */
[----:B------:R-:W-:-:S03]  /*ca840*/  PRMT R7, R5, 0x4210, R26 ;  /* 0x0000421005077816 */ /* 0x000fc6000000001a */
[----:B------:R-:W-:Y:S04]  /*ca850*/  STL [R1+0x3524], R0 ;  /* 0x0035240001007387 */ /* 0x000fe80000100800 */
[----:B------:R-:W2:Y:S04]  /*ca860*/  LDL.LU R4, [R1+0x15b4] ;  /* 0x0015b40001047983 */ /* 0x000ea80000300800 */
[----:B------:R-:W3:Y:S04]  /*ca870*/  LDL.LU R5, [R1+0x15bc] ;  /* 0x0015bc0001057983 */ /* 0x000ee80000300800 */
[----:B---3--:R0:W-:Y:S04]  /*ca880*/  STL [R1+0x3538], R5 ;  /* 0x0035380501007387 */ /* 0x0081e80000100800 */
[----:B0-----:R-:W2:Y:S04]  /*ca890*/  LDL.LU R5, [R1+0x15b0] ;  /* 0x0015b00001057983 */ /* 0x001ea80000300800 */
[----:B------:R-:W3:Y:S04]  /*ca8a0*/  LDL.LU R9, [R1+0x15ac] ;  /* 0x0015ac0001097983 */ /* 0x000ee80000300800 */
[----:B---3--:R0:W-:Y:S04]  /*ca8b0*/  STL [R1+0x3530], R9 ;  /* 0x0035300901007387 */ /* 0x0081e80000100800 */
[----:B0-----:R-:W3:Y:S04]  /*ca8c0*/  LDL.LU R9, [R1+0x15a0] ;  /* 0x0015a00001097983 */ /* 0x001ee80000300800 */
[----:B---3--:R0:W-:Y:S04]  /*ca8d0*/  STL [R1+0x3534], R9 ;  /* 0x0035340901007387 */ /* 0x0081e80000100800 */
[----:B0-----:R-:W3:Y:S04]  /*ca8e0*/  LDL.LU R9, [R1+0x15b8] ;  /* 0x0015b80001097983 */ /* 0x001ee80000300800 */
[----:B------:R-:W4:Y:S01]  /*ca8f0*/  LDL.LU R16, [R1+0x1594] ;  /* 0x0015940001107983 */ /* 0x000f220000300800 */
[----:B------:R-:W-:-:S02]  /*ca900*/  PRMT R12, R27, 0x3340, R0 ;  /* 0x000033401b0c7816 */ /* 0x000fc40000000000 */
[----:B------:R-:W-:Y:S01]  /*ca910*/  PRMT R10, R10, 0x3340, R0 ;  /* 0x000033400a0a7816 */ /* 0x000fe20000000000 */
[----:B----4-:R0:W-:Y:S04]  /*ca920*/  STL [R1+0x352c], R16 ;  /* 0x00352c1001007387 */ /* 0x0101e80000100800 */
[----:B0-----:R-:W4:Y:S04]  /*ca930*/  LDL.LU R16, [R1+0x15a8] ;  /* 0x0015a80001107983 */ /* 0x001f280000300800 */
[----:B------:R-:W2:Y:S01]  /*ca940*/  LDL.LU R0, [R1+0x1598] ;  /* 0x0015980001007983 */ /* 0x000ea20000300800 */
[----:B------:R-:W-:-:S02]  /*ca950*/  PRMT R3, R3, 0x3340, R13 ;  /* 0x0000334003037816 */ /* 0x000fc4000000000d */
[----:B------:R-:W-:Y:S02]  /*ca960*/  LOP3.LUT R11, R11, 0xffff, RZ, 0xc0, !PT ;  /* 0x0000ffff0b0b7812 */ /* 0x000fe400078ec0ff */
[----:B------:R-:W-:Y:S02]  /*ca970*/  PRMT R3, R3, 0x5410, R12 ;  /* 0x0000541003037816 */ /* 0x000fe4000000000c */
[----:B------:R-:W-:-:S04]  /*ca980*/  PRMT R2, R2, 0x3340, R11 ;  /* 0x0000334002027816 */ /* 0x000fc8000000000b */
[----:B------:R-:W-:Y:S01]  /*ca990*/  PRMT R2, R2, 0x5410, R10 ;  /* 0x0000541002027816 */ /* 0x000fe2000000000a */
[----:B--2---:R0:W-:Y:S04]  /*ca9a0*/  STL [R1+0x3528], R0 ;  /* 0x0035280001007387 */ /* 0x0041e80000100800 */
[----:B0-----:R-:W2:Y:S04]  /*ca9b0*/  LDL.LU R0, [R1+0x1590] ;  /* 0x0015900001007983 */ /* 0x001ea80000300800 */
[----:B------:R-:W2:Y:S04]  /*ca9c0*/  LDL.LU R20, [R1+0x159c] ;  /* 0x00159c0001147983 */ /* 0x000ea80000300800 */
[----:B------:R-:W3:Y:S04]  /*ca9d0*/  LDL.LU R12, [R1+0x1580] ;  /* 0x00158000010c7983 */ /* 0x000ee80000300800 */
[----:B------:R-:W4:Y:S04]  /*ca9e0*/  LDL.LU R14, [R1+0x1584] ;  /* 0x00158400010e7983 */ /* 0x000f280000300800 */
[----:B------:R-:W3:Y:S04]  /*ca9f0*/  LDL.LU R13, [R1+0x1588] ;  /* 0x00158800010d7983 */ /* 0x000ee80000300800 */
[----:B------:R-:W2:Y:S04]  /*caa00*/  LDL.LU R18, [R1+0x158c] ;  /* 0x00158c0001127983 */ /* 0x000ea80000300800 */
[----:B------:R-:W2:Y:S04]  /*caa10*/  LDL.LU R17, [R1+0x1574] ;  /* 0x0015740001117983 */ /* 0x000ea80000300800 */
[----:B------:R-:W2:Y:S04]  /*caa20*/  LDL.LU R10, [R1+0x157c] ;  /* 0x00157c00010a7983 */ /* 0x000ea80000300800 */
[----:B------:R-:W4:Y:S04]  /*caa30*/  LDL.LU R15, [R1+0x1564] ;  /* 0x00156400010f7983 */ /* 0x000f280000300800 */
[----:B----4-:R-:W-:Y:S04]  /*caa40*/  STL.64 [R1+0x3548], R14 ;  /* 0x0035480e01007387 */ /* 0x010fe80000100a00 */
[----:B---3--:R0:W-:Y:S04]  /*caa50*/  STL.64 [R1+0x3540], R12 ;  /* 0x0035400c01007387 */ /* 0x0081e80000100a00 */
[----:B------:R-:W3:Y:S04]  /*caa60*/  LDL.LU R8, [R1+0x1554] ;  /* 0x0015540001087983 */ /* 0x000ee80000300800 */
[----:B------:R-:W4:Y:S01]  /*caa70*/  LDL.LU R27, [R1+0x1558] ;  /* 0x00155800011b7983 */ /* 0x000f220000300800 */
[----:B0-----:R-:W-:-:S02]  /*caa80*/  IMAD.MOV.U32 R12, RZ, RZ, R7 ;  /* 0x000000ffff0c7224 */ /* 0x001fc400078e0007 */
[----:B------:R-:W-:Y:S01]  /*caa90*/  IMAD.MOV.U32 R13, RZ, RZ, R6 ;  /* 0x000000ffff0d7224 */ /* 0x000fe200078e0006 */
[----:B------:R-:W-:Y:S02]  /*caaa0*/  PRMT R14, R3, 0x4210, R23 ;  /* 0x00004210030e7816 */ /* 0x000fe40000000017 */
[----:B------:R-:W-:Y:S01]  /*caab0*/  PRMT R15, R2, 0x4210, R22 ;  /* 0x00004210020f7816 */ /* 0x000fe20000000016 */
[----:B----4-:R-:W-:Y:S04]  /*caac0*/  STL.64 [R1+0x3558], R26 ;  /* 0x0035581a01007387 */ /* 0x010fe80000100a00 */
[----:B------:R-:W-:Y:S04]  /*caad0*/  STL.64 [R1+0x3550], R24 ;  /* 0x0035501801007387 */ /* 0x000fe80000100a00 */
[----:B------:R-:W0:Y:S04]  /*caae0*/  LDS.128 R24, [R29] ;  /* 0x000000001d187984 */ /* 0x000e280000000c00 */
[----:B------:R-:W4:Y:S04]  /*caaf0*/  LDL.LU R7, [R1+0x155c] ;  /* 0x00155c0001077983 */ /* 0x000f280000300800 */
[----:B------:R-:W3:Y:S04]  /*cab00*/  LDL.LU R28, [R1+0x14f0] ;  /* 0x0014f000011c7983 */ /* 0x000ee80000300800 */
[----:B------:R-:W3:Y:S04]  /*cab10*/  LDL.LU R6, [R1+0x14f4] ;  /* 0x0014f40001067983 */ /* 0x000ee80000300800 */
[----:B------:R-:W4:Y:S04]  /*cab20*/  LDL.LU R19, [R1+0x14f8] ;  /* 0x0014f80001137983 */ /* 0x000f280000300800 */
[----:B------:R-:W4:Y:S04]  /*cab30*/  LDL.LU R21, [R1+0x14fc] ;  /* 0x0014fc0001157983 */ /* 0x000f280000300800 */
[----:B0-----:R-:W-:Y:S01]  /*cab40*/  STL [R1+0x60], R24 ;  /* 0x0000601801007387 */ /* 0x001fe20000100800 */
[----:B------:R-:W-:-:S03]  /*cab50*/  IMAD.MOV.U32 R3, RZ, RZ, R25 ;  /* 0x000000ffff037224 */ /* 0x000fc600078e0019 */
[----:B------:R-:W-:Y:S04]  /*cab60*/  STL.64 [R1+0x68], R26 ;  /* 0x0000681a01007387 */ /* 0x000fe80000100a00 */
[----:B------:R-:W0:Y:S04]  /*cab70*/  LDS.128 R24, [R29+0x400] ;  /* 0x000400001d187984 */ /* 0x000e280000000c00 */
[----:B0-----:R-:W-:Y:S01]  /*cab80*/  STL [R1+0x54], R25 ;  /* 0x0000541901007387 */ /* 0x001fe20000100800 */
[----:B------:R-:W-:-:S03]  /*cab90*/  IMAD.MOV.U32 R2, RZ, RZ, R24 ;  /* 0x000000ffff027224 */ /* 0x000fc600078e0018 */
[----:B------:R0:W-:Y:S04]  /*caba0*/  STL.64 [R1+0x58], R26 ;  /* 0x0000581a01007387 */ /* 0x0001e80000100a00 */
[----:B0-----:R-:W3:Y:S04]  /*cabb0*/  LDL.LU.64 R26, [R1+0x3558] ;  /* 0x00355800011a7983 */ /* 0x001ee80000300a00 */
[----:B------:R-:W2:Y:S01]  /*cabc0*/  LDL.LU.64 R24, [R1+0x3550] ;  /* 0x0035500001187983 */ /* 0x000ea20000300a00 */
[----:B------:R-:W-:Y:S06]  /*cabd0*/  BAR.SYNC.DEFER_BLOCKING 0x0 ;  /* 0x0000000000007b1d */ /* 0x000fec0000010000 */
[----:B------:R0:W-:Y:S04]  /*cabe0*/  STL [R1+0x34ec], R29 ;  /* 0x0034ec1d01007387 */ /* 0x0001e80000100800 */
[----:B0-----:R-:W3:Y:S04]  /*cabf0*/  LDL.LU R29, [R1+0x1550] ;  /* 0x00155000011d7983 */ /* 0x001ee80000300800 */
[----:B------:R0:W-:Y:S01]  /*cac00*/  STL.64 [R1+0x30f8], R2 ;  /* 0x0030f80201007387 */ /* 0x0001e20000100a00 */
[----:B------:R-:W-:-:S03]  /*cac10*/  F2FP.SATFINITE.E4M3.F32.PACK_AB_MERGE_C R4, R4, R5, RZ ;  /* 0x000000050404723e */ /* 0x000fc600048070ff */
[----:B0-----:R-:W4:Y:S04]  /*cac20*/  LDL.LU R3, [R1+0x15a4] ;  /* 0x0015a40001037983 */ /* 0x001f280000300800 */
[----:B------:R-:W3:Y:S04]  /*cac30*/  LDL.LU R2, [R1+0x156c] ;  /* 0x00156c0001027983 */ /* 0x000ee80000300800 */
[----:B--2---:R0:W-:Y:S04]  /*cac40*/  STSM.16.M88.4 [R25], R12 ;  /* 0x0000000c19007844 */ /* 0x0041e80000000200 */
[----:B0-----:R-:W2:Y:S04]  /*cac50*/  LDL.LU.64 R14, [R1+0x3548] ;  /* 0x00354800010e7983 */ /* 0x001ea80000300a00 */
[----:B------:R-:W2:Y:S04]  /*cac60*/  LDL.LU.64 R12, [R1+0x3540] ;  /* 0x00354000010c7983 */ /* 0x000ea80000300a00 */
        /* <DEDUP_REMOVED lines=8> */
[----:B------:R-:W4:Y:S02]  /*cacf0*/  LDL.LU R5, [R1+0x3538] ;  /* 0x0035380001057983 */ /* 0x000f240000300800 */
[----:B----4-:R-:W-:-:S02]  /*cad00*/  F2FP.SATFINITE.E4M3.F32.PACK_AB_MERGE_C R5, R5, R9, RZ ;  /* 0x000000090505723e */ /* 0x010fc400048070ff */
[----:B------:R-:W4:Y:S02]  /*cad10*/  LDL.LU R9, [R1+0x3534] ;  /* 0x0035340001097983 */ /* 0x000f240000300800 */
[----:B----4-:R-:W-:Y:S02]  /*cad20*/  F2FP.SATFINITE.E4M3.F32.PACK_AB_MERGE_C R3, R3, R9, RZ ;  /* 0x000000090303723e */ /* 0x010fe400048070ff */
[----:B------:R-:W4:Y:S02]  /*cad30*/  LDL.LU R9, [R1+0x3530] ;  /* 0x0035300001097983 */ /* 0x000f240000300800 */
[----:B----4-:R-:W-:Y:S02]  /*cad40*/  F2FP.SATFINITE.E4M3.F32.PACK_AB_MERGE_C R9, R9, R16, RZ ;  /* 0x000000100909723e */ /* 0x010fe400048070ff */
[----:B------:R-:W4:Y:S02]  /*cad50*/  LDL.LU R16, [R1+0x352c] ;  /* 0x00352c0001107983 */ /* 0x000f240000300800 */
[----:B----4-:R-:W-:-:S02]  /*cad60*/  F2FP.SATFINITE.E4M3.F32.PACK_AB_MERGE_C R16, R16, R0, RZ ;  /* 0x000000001010723e */ /* 0x010fc400048070ff */
[----:B------:R-:W4:Y:S01]  /*cad70*/  LDL.LU R0, [R1+0x3528] ;  /* 0x0035280001007983 */ /* 0x000f220000300800 */
[----:B--2---:R-:W-:Y:S02]  /*cad80*/  F2FP.SATFINITE.E4M3.F32.PACK_AB_MERGE_C R14, R14, R12, RZ ;  /* 0x0000000c0e0e723e */ /* 0x004fe400048070ff */
[----:B------:R-:W-:Y:S02]  /*cad90*/  F2FP.SATFINITE.E4M3.F32.PACK_AB_MERGE_C R18, R18, R13, RZ ;  /* 0x0000000d1212723e */ /* 0x000fe400048070ff */
[----:B---3--:R-:W-:Y:S02]  /*cada0*/  F2FP.SATFINITE.E4M3.F32.PACK_AB_MERGE_C R17, R17, R11, RZ ;  /* 0x0000000b1111723e */ /* 0x008fe400048070ff */
[----:B----4-:R-:W-:Y:S02]  /*cadb0*/  F2FP.SATFINITE.E4M3.F32.PACK_AB_MERGE_C R20, R20, R0, RZ ;  /* 0x000000001414723e */ /* 0x010fe400048070ff */
[----:B------:R-:W2:Y:S04]  /*cadc0*/  LDL.LU R0, [R1+0x3524] ;  /* 0x0035240001007983 */ /* 0x000ea80000300800 */
[----:B------:R-:W3:Y:S04]  /*cadd0*/  LDL.LU R12, [R1+0x3520] ;  /* 0x00352000010c7983 */ /* 0x000ee80000300800 */
[----:B------:R-:W3:Y:S01]  /*cade0*/  LDL.LU R13, [R1+0x351c] ;  /* 0x00351c00010d7983 */ /* 0x000ee20000300800 */
[----:B------:R-:W-:-:S02]  /*cadf0*/  F2FP.SATFINITE.E4M3.F32.PACK_AB_MERGE_C R11, R2, R25, RZ ;  /* 0x00000019020b723e */ /* 0x000fc400048070ff */
[----:B------:R-:W-:Y:S02]  /*cae00*/  F2FP.SATFINITE.E4M3.F32.PACK_AB_MERGE_C R10, R10, R22, RZ ;  /* 0x000000160a0a723e */ /* 0x000fe400048070ff */
[----:B------:R-:W-:Y:S02]  /*cae10*/  F2FP.SATFINITE.E4M3.F32.PACK_AB_MERGE_C R2, R21, R19, RZ ;  /* 0x000000131502723e */ /* 0x000fe400048070ff */
[----:B------:R-:W-:Y:S02]  /*cae20*/  LOP3.LUT R4, R4, 0xffff, RZ, 0xc0, !PT ;  /* 0x0000ffff04047812 */ /* 0x000fe400078ec0ff */
[----:B------:R-:W-:Y:S02]  /*cae30*/  LOP3.LUT R17, R17, 0xffff, RZ, 0xc0, !PT ;  /* 0x0000ffff11117812 */ /* 0x000fe400078ec0ff */
[----:B------:R-:W-:Y:S02]  /*cae40*/  LOP3.LUT R21, R16, 0xffff, RZ, 0xc0, !PT ;  /* 0x0000ffff10157812 */ /* 0x000fe400078ec0ff */
[----:B------:R-:W-:-:S02]  /*cae50*/  LOP3.LUT R16, R10, 0xffff, RZ, 0xc0, !PT ;  /* 0x0000ffff0a107812 */ /* 0x000fc400078ec0ff */
[----:B------:R-:W-:Y:S02]  /*cae60*/  PRMT R10, R4, 0x3340, R21 ;  /* 0x00003340040a7816 */ /* 0x000fe40000000015 */
[----:B------:R-:W-:Y:S02]  /*cae70*/  LOP3.LUT R5, R5, 0xffff, RZ, 0xc0, !PT ;  /* 0x0000ffff05057812 */ /* 0x000fe400078ec0ff */
[----:B------:R-:W-:Y:S02]  /*cae80*/  LOP3.LUT R20, R20, 0xffff, RZ, 0xc0, !PT ;  /* 0x0000ffff14147812 */ /* 0x000fe400078ec0ff */
[----:B------:R-:W-:Y:S02]  /*cae90*/  F2FP.SATFINITE.E4M3.F32.PACK_AB_MERGE_C R15, R15, R23, RZ ;  /* 0x000000170f0f723e */ /* 0x000fe400048070ff */
[----:B------:R-:W-:Y:S02]  /*caea0*/  LOP3.LUT R3, R3, 0xffff, RZ, 0xc0, !PT ;  /* 0x0000ffff03037812 */ /* 0x000fe400078ec0ff */
[----:B------:R-:W-:-:S02]  /*caeb0*/  LOP3.LUT R15, R15, 0xffff, RZ, 0xc0, !PT ;  /* 0x0000ffff0f0f7812 */ /* 0x000fc400078ec0ff */
[----:B------:R-:W-:Y:S02]  /*caec0*/  F2FP.SATFINITE.E4M3.F32.PACK_AB_MERGE_C R6, R6, R28, RZ ;  /* 0x0000001c0606723e */ /* 0x000fe400048070ff */
[----:B------:R-:W-:Y:S01]  /*caed0*/  LOP3.LUT R9, R9, 0xffff, RZ, 0xc0, !PT ;  /* 0x0000ffff09097812 */ /* 0x000fe200078ec0ff */
[----:B------:R-:W4:Y:S01]  /*caee0*/  LDL.LU R28, [R1+0x2f4] ;  /* 0x0002f400011c7983 */ /* 0x000f220000300800 */
[----:B------:R-:W-:Y:S02]  /*caef0*/  LOP3.LUT R18, R18, 0xffff, RZ, 0xc0, !PT ;  /* 0x0000ffff12127812 */ /* 0x000fe400078ec0ff */
[----:B------:R-:W-:Y:S02]  /*caf00*/  F2FP.SATFINITE.E4M3.F32.PACK_AB_MERGE_C R7, R7, R27, RZ ;  /* 0x0000001b0707723e */ /* 0x000fe400048070ff */
[----:B------:R-:W-:Y:S01]  /*caf10*/  F2FP.SATFINITE.E4M3.F32.PACK_AB_MERGE_C R8, R8, R29, RZ ;  /* 0x0000001d0808723e */ /* 0x000fe200048070ff */
[----:B------:R-:W4:Y:S04]  /*caf20*/  LDL.LU R27, [R1+0x304] ;  /* 0x00030400011b7983 */ /* 0x000f280000300800 */
[----:B------:R-:W4:Y:S01]  /*caf30*/  LDL.LU R29, [R1+0x300] ;  /* 0x00030000011d7983 */ /* 0x000f220000300800 */
[----:B--2---:R-:W-:-:S04]  /*caf40*/  PRMT R19, R17, 0x3340, R0 ;  /* 0x0000334011137816 */ /* 0x004fc80000000000 */
[----:B------:R-:W-:Y:S02]  /*caf50*/  PRMT R23, R10, 0x5410, R19 ;  /* 0x000054100a177816 */ /* 0x000fe40000000013 */
[----:B------:R-:W-:Y:S02]  /*caf60*/  PRMT R19, R16, 0x3340, R0 ;  /* 0x0000334010137816 */ /* 0x000fe40000000000 */
[----:B------:R-:W-:-:S04]  /*caf70*/  PRMT R10, R5, 0x3340, R20 ;  /* 0x00003340050a7816 */ /* 0x000fc80000000014 */
[----:B------:R-:W-:Y:S02]  /*caf80*/  PRMT R10, R10, 0x5410, R19 ;  /* 0x000054100a0a7816 */ /* 0x000fe40000000013 */
[----:B------:R-:W-:Y:S02]  /*caf90*/  LOP3.LUT R19, R14, 0xffff, RZ, 0xc0, !PT ;  /* 0x0000ffff0e137812 */ /* 0x000fe400078ec0ff */
[----:B------:R-:W-:Y:S02]  /*cafa0*/  LOP3.LUT R14, R11, 0xffff, RZ, 0xc0, !PT ;  /* 0x0000ffff0b0e7812 */ /* 0x000fe400078ec0ff */
[--C-:B------:R-:W-:Y:S02]  /*cafb0*/  PRMT R22, R15, 0x3340, R0.reuse ;  /* 0x000033400f167816 */ /* 0x100fe40000000000 */
[----:B------:R-:W-:Y:S01]  /*cafc0*/  PRMT R11, R3, 0x3340, R19 ;  /* 0x00003340030b7816 */ /* 0x000fe20000000013 */
[----:B------:R0:W-:Y:S01]  /*cafd0*/  STL.64 [R1+0x34d8], R14 ;  /* 0x0034d80e01007387 */ /* 0x0001e20000100a00 */
[----:B------:R-:W-:-:S02]  /*cafe0*/  PRMT R25, R14, 0x3340, R0 ;  /* 0x000033400e197816 */ /* 0x000fc40000000000 */
[----:B------:R-:W-:Y:S02]  /*caff0*/  PRMT R22, R11, 0x5410, R22 ;  /* 0x000054100b167816 */ /* 0x000fe40000000016 */
[----:B------:R-:W-:-:S04]  /*cb000*/  PRMT R11, R9, 0x3340, R18 ;  /* 0x00003340090b7816 */ /* 0x000fc80000000012 */
[----:B------:R-:W-:Y:S01]  /*cb010*/  PRMT R11, R11, 0x5410, R25 ;  /* 0x000054100b0b7816 */ /* 0x000fe20000000019 */
[----:B0-----:R-:W2:Y:S04]  /*cb020*/  LDL.LU R14, [R1+0x308] ;  /* 0x00030800010e7983 */ /* 0x001ea80000300800 */
[----:B---3--:R0:W-:Y:S04]  /*cb030*/  STL.64 [R1+0x34d0], R12 ;  /* 0x0034d00c01007387 */ /* 0x0081e80000100a00 */
[----:B0-----:R-:W3:Y:S04]  /*cb040*/  LDL.LU R12, [R1+0x2f8] ;  /* 0x0002f800010c7983 */ /* 0x001ee80000300800 */
[----:B------:R-:W3:Y:S04]  /*cb050*/  LDL.LU R13, [R1+0x314] ;  /* 0x00031400010d7983 */ /* 0x000ee80000300800 */
[----:B------:R-:W4:Y:S04]  /*cb060*/  LDL.LU R25, [R1+0x3518] ;  /* 0x0035180001197983 */ /* 0x000f280000300800 */
[----:B------:R-:W2:Y:S01]  /*cb070*/  LDL.LU R15, [R1+0x31c] ;  /* 0x00031c00010f7983 */ /* 0x000ea20000300800 */
[----:B------:R-:W-:-:S02]  /*cb080*/  LOP3.LUT R8, R8, 0xffff, RZ, 0xc0, !PT ;  /* 0x0000ffff08087812 */ /* 0x000fc400078ec0ff */
[----:B------:R-:W-:Y:S02]  /*cb090*/  LOP3.LUT R7, R7, 0xffff, RZ, 0xc0, !PT ;  /* 0x0000ffff07077812 */ /* 0x000fe400078ec0ff */
[----:B------:R-:W-:Y:S02]  /*cb0a0*/  PRMT R23, R23, 0x4210, R8 ;  /* 0x0000421017177816 */ /* 0x000fe40000000008 */
[----:B------:R-:W-:Y:S02]  /*cb0b0*/  LOP3.LUT R6, R6, 0xffff, RZ, 0xc0, !PT ;  /* 0x0000ffff06067812 */ /* 0x000fe400078ec0ff */
[----:B------:R-:W-:Y:S01]  /*cb0c0*/  LOP3.LUT R2, R2, 0xffff, RZ, 0xc0, !PT ;  /* 0x0000ffff02027812 */ /* 0x000fe200078ec0ff */
[----:B--2---:R0:W-:Y:S04]  /*cb0d0*/  STL.64 [R1+0x3500], R14 ;  /* 0x0035000e01007387 */ /* 0x0041e80000100a00 */
[----:B---3--:R1:W-:Y:S01]  /*cb0e0*/  STL.64 [R1+0x34f8], R12 ;  /* 0x0034f80c01007387 */ /* 0x0083e20000100a00 */
[----:B0-----:R-:W-:-:S02]  /*cb0f0*/  PRMT R14, R22, 0x4210, R6 ;  /* 0x00004210160e7816 */ /* 0x001fc40000000006 */
[----:B------:R-:W-:Y:S01]  /*cb100*/  PRMT R15, R11, 0x4210, R2 ;  /* 0x000042100b0f7816 */ /* 0x000fe20000000002 */
[----:B-1----:R-:W-:Y:S01]  /*cb110*/  IMAD.MOV.U32 R12, RZ, RZ, R23 ;  /* 0x000000ffff0c7224 */ /* 0x002fe200078e0017 */
[----:B------:R-:W-:Y:S01]  /*cb120*/  PRMT R13, R10, 0x4210, R7 ;  /* 0x000042100a0d7816 */ /* 0x000fe20000000007 */
[----:B------:R-:W2:Y:S04]  /*cb130*/  LDL.LU R23, [R1+0x3514] ;  /* 0x0035140001177983 */ /* 0x000ea80000300800 */
[----:B------:R-:W3:Y:S04]  /*cb140*/  LDL.LU R10, [R1+0x3510] ;  /* 0x00351000010a7983 */ /* 0x000ee80000300800 */
[----:B------:R-:W2:Y:S04]  /*cb150*/  LDL.LU R22, [R1+0x350c] ;  /* 0x00350c0001167983 */ /* 0x000ea80000300800 */
[----:B------:R-:W2:Y:S04]  /*cb160*/  LDL.LU R11, [R1+0x3508] ;  /* 0x00350800010b7983 */ /* 0x000ea80000300800 */
[----:B----4-:R0:W-:Y:S04]  /*cb170*/  STSM.16.M88.4 [R25+0x200], R12 ;  /* 0x0002000c19007844 */ /* 0x0101e80000000200 */
[----:B0-----:R-:W4:Y:S04]  /*cb180*/  LDL.LU.64 R14, [R1+0x3500] ;  /* 0x00350000010e7983 */ /* 0x001f280000300a00 */
[----:B------:R-:W3:Y:S01]  /*cb190*/  LDL.LU.64 R12, [R1+0x34f8] ;  /* 0x0034f800010c7983 */ /* 0x000ee20000300a00 */
[----:B------:R-:W-:-:S02]  /*cb1a0*/  SHF.R.U32.HI R28, RZ, 0x8, R28 ;  /* 0x00000008ff1c7819 */ /* 0x000fc4000001161c */
[----:B------:R-:W-:Y:S02]  /*cb1b0*/  SHF.R.U32.HI R27, RZ, 0x8, R27 ;  /* 0x00000008ff1b7819 */ /* 0x000fe4000001161b */
[----:B------:R-:W-:Y:S01]  /*cb1c0*/  LOP3.LUT R28, R28, 0xffff, RZ, 0xc0, !PT ;  /* 0x0000ffff1c1c7812 */ /* 0x000fe200078ec0ff */
[----:B------:R0:W-:Y:S01]  /*cb1d0*/  STL [R1+0x34e0], R25 ;  /* 0x0034e01901007387 */ /* 0x0001e20000100800 */
[----:B------:R-:W-:-:S03]  /*cb1e0*/  LOP3.LUT R27, R27, 0xffff, RZ, 0xc0, !PT ;  /* 0x0000ffff1b1b7812 */ /* 0x000fc600078ec0ff */
[----:B0-----:R-:W2:Y:S01]  /*cb1f0*/  LDL.LU R25, [R1+0x318] ;  /* 0x0003180001197983 */ /* 0x001ea20000300800 */
[----:B------:R-:W-:-:S04]  /*cb200*/  SHF.R.U32.HI R29, RZ, 0x8, R29 ;  /* 0x00000008ff1d7819 */ /* 0x000fc8000001161d */
[----:B------:R-:W-:Y:S01]  /*cb210*/  LOP3.LUT R29, R29, 0xffff, RZ, 0xc0, !PT ;  /* 0x0000ffff1d1d7812 */ /* 0x000fe200078ec0ff */
[----:B------:R-:W-:Y:S01]  /*cb220*/  BAR.SYNC.DEFER_BLOCKING 0x0 ;  /* 0x0000000000007b1d */ /* 0x000fe20000010000 */
[----:B---3--:R-:W-:Y:S02]  /*cb230*/  SHF.R.U32.HI R12, RZ, 0x8, R12 ;  /* 0x00000008ff0c7819 */ /* 0x008fe4000001160c */
[----:B------:R-:W-:Y:S02]  /*cb240*/  SHF.R.U32.HI R13, RZ, 0x8, R13 ;  /* 0x00000008ff0d7819 */ /* 0x000fe4000001160d */
[----:B------:R-:W-:Y:S02]  /*cb250*/  LOP3.LUT R12, R12, 0xffff, RZ, 0xc0, !PT ;  /* 0x0000ffff0c0c7812 */ /* 0x000fe400078ec0ff */
[----:B------:R-:W-:Y:S02]  /*cb260*/  LOP3.LUT R13, R13, 0xffff, RZ, 0xc0, !PT ;  /* 0x0000ffff0d0d7812 */ /* 0x000fe400078ec0ff */
[----:B------:R-:W-:-:S02]  /*cb270*/  PRMT R12, R12, 0x3340, R28 ;  /* 0x000033400c0c7816 */ /* 0x000fc4000000001c */
[----:B------:R-:W3:Y:S01]  /*cb280*/  LDL.LU R28, [R1+0x34f4] ;  /* 0x0034f400011c7983 */ /* 0x000ee20000300800 */
[----:B------:R-:W-:-:S03]  /*cb290*/  PRMT R13, R13, 0x3340, R27 ;  /* 0x000033400d0d7816 */ /* 0x000fc6000000001b */
[----:B------:R-:W3:Y:S01]  /*cb2a0*/  LDL.LU R27, [R1+0x34f0] ;  /* 0x0034f000011b7983 */ /* 0x000ee20000300800 */
[----:B----4-:R-:W-:-:S04]  /*cb2b0*/  SHF.R.U32.HI R14, RZ, 0x8, R14 ;  /* 0x00000008ff0e7819 */ /* 0x010fc8000001160e */
[----:B------:R-:W-:-:S04]  /*cb2c0*/  LOP3.LUT R14, R14, 0xffff, RZ, 0xc0, !PT ;  /* 0x0000ffff0e0e7812 */ /* 0x000fc800078ec0ff */
[----:B------:R-:W-:Y:S02]  /*cb2d0*/  PRMT R14, R14, 0x3340, R29 ;  /* 0x000033400e0e7816 */ /* 0x000fe4000000001d */
[----:B------:R-:W4:Y:S01]  /*cb2e0*/  LDL.LU R29, [R1+0x34ec] ;  /* 0x0034ec00011d7983 */ /* 0x000f220000300800 */
[----:B------:R-:W-:Y:S02]  /*cb2f0*/  SHF.R.U32.HI R10, RZ, 0x8, R10 ;  /* 0x00000008ff0a7819 */ /* 0x000fe4000001160a */
[----:B--2---:R-:W-:Y:S02]  /*cb300*/  SHF.R.U32.HI R25, RZ, 0x8, R25 ;  /* 0x00000008ff197819 */ /* 0x004fe40000011619 */
[----:B------:R-:W-:Y:S02]  /*cb310*/  LOP3.LUT R10, R10, 0xffff, RZ, 0xc0, !PT ;  /* 0x0000ffff0a0a7812 */ /* 0x000fe400078ec0ff */
[----:B------:R-:W-:Y:S02]  /*cb320*/  SHF.R.U32.HI R15, RZ, 0x8, R15 ;  /* 0x00000008ff0f7819 */ /* 0x000fe4000001160f */
[----:B------:R-:W-:-:S02]  /*cb330*/  SHF.R.U32.HI R11, RZ, 0x8, R11 ;  /* 0x00000008ff0b7819 */ /* 0x000fc4000001160b */
[----:B------:R-:W-:Y:S02]  /*cb340*/  LOP3.LUT R25, R25, 0xffff, RZ, 0xc0, !PT ;  /* 0x0000ffff19197812 */ /* 0x000fe400078ec0ff */
[--C-:B------:R-:W-:Y:S02]  /*cb350*/  PRMT R10, R10, 0x3340, R0.reuse ;  /* 0x000033400a0a7816 */ /* 0x100fe40000000000 */
[----:B------:R-:W-:Y:S02]  /*cb360*/  LOP3.LUT R15, R15, 0xffff, RZ, 0xc0, !PT ;  /* 0x0000ffff0f0f7812 */ /* 0x000fe400078ec0ff */
[----:B------:R-:W-:Y:S02]  /*cb370*/  LOP3.LUT R11, R11, 0xffff, RZ, 0xc0, !PT ;  /* 0x0000ffff0b0b7812 */ /* 0x000fe400078ec0ff */
[----:B------:R-:W-:Y:S02]  /*cb380*/  PRMT R25, R25, 0x3340, R0 ;  /* 0x0000334019197816 */ /* 0x000fe40000000000 */
[----:B------:R-:W-:-:S02]  /*cb390*/  PRMT R15, R15, 0x3340, R11 ;  /* 0x000033400f0f7816 */ /* 0x000fc4000000000b */
[----:B------:R-:W-:Y:S01]  /*cb3a0*/  PRMT R12, R12, 0x5410, R10 ;  /* 0x000054100c0c7816 */ /* 0x000fe2000000000a */
[----:B------:R-:W2:Y:S01]  /*cb3b0*/  LDL.LU R11, [R1+0x34e8] ;  /* 0x0034e800010b7983 */ /* 0x000ea20000300800 */
[----:B------:R-:W-:Y:S02]  /*cb3c0*/  PRMT R15, R15, 0x5410, R25 ;  /* 0x000054100f0f7816 */ /* 0x000fe40000000019 */
[----:B------:R-:W-:Y:S01]  /*cb3d0*/  PRMT R12, R12, 0x5210, R26 ;  /* 0x000052100c0c7816 */ /* 0x000fe2000000001a */
[----:B------:R-:W2:Y:S01]  /*cb3e0*/  LDL.LU R10, [R1+0x34e4] ;  /* 0x0034e400010a7983 */ /* 0x000ea20000300800 */
[----:B---3--:R-:W-:Y:S02]  /*cb3f0*/  SHF.R.U32.HI R28, RZ, 0x8, R28 ;  /* 0x00000008ff1c7819 */ /* 0x008fe4000001161c */
[----:B------:R-:W-:Y:S02]  /*cb400*/  SHF.R.U32.HI R27, RZ, 0x8, R27 ;  /* 0x00000008ff1b7819 */ /* 0x000fe4000001161b */
[----:B------:R-:W-:-:S02]  /*cb410*/  LOP3.LUT R28, R28, 0xffff, RZ, 0xc0, !PT ;  /* 0x0000ffff1c1c7812 */ /* 0x000fc400078ec0ff */
[----:B------:R-:W-:Y:S02]  /*cb420*/  LOP3.LUT R27, R27, 0xffff, RZ, 0xc0, !PT ;  /* 0x0000ffff1b1b7812 */ /* 0x000fe400078ec0ff */
[--C-:B------:R-:W-:Y:S02]  /*cb430*/  PRMT R28, R28, 0x3340, R0.reuse ;  /* 0x000033401c1c7816 */ /* 0x100fe40000000000 */
[----:B------:R-:W-:Y:S02]  /*cb440*/  PRMT R27, R27, 0x3340, R0 ;  /* 0x000033401b1b7816 */ /* 0x000fe40000000000 */
[----:B------:R-:W-:Y:S02]  /*cb450*/  PRMT R13, R13, 0x5410, R28 ;  /* 0x000054100d0d7816 */ /* 0x000fe4000000001c */
[----:B------:R-:W-:Y:S02]  /*cb460*/  PRMT R14, R14, 0x5410, R27 ;  /* 0x000054100e0e7816 */ /* 0x000fe4000000001b */
[----:B------:R-:W-:-:S02]  /*cb470*/  PRMT R13, R13, 0x5210, R24 ;  /* 0x000052100d0d7816 */ /* 0x000fc40000000018 */
[----:B----4-:R-:W0:Y:S04]  /*cb480*/  LDS.128 R24, [R29] ;  /* 0x000000001d187984 */ /* 0x010e280000000c00 */
[----:B0-----:R-:W-:Y:S04]  /*cb490*/  STL.64 [R1+0x40], R24 ;  /* 0x0000401801007387 */ /* 0x001fe80000100a00 */
[----:B------:R-:W-:Y:S04]  /*cb4a0*/  STL.64 [R1+0x48], R26 ;  /* 0x0000481a01007387 */ /* 0x000fe80000100a00 */
[----:B------:R-:W0:Y:S04]  /*cb4b0*/  LDS.128 R24, [R29+0x400] ;  /* 0x000400001d187984 */ /* 0x000e280000000c00 */
[----:B0-----:R0:W-:Y:S04]  /*cb4c0*/  STL.64 [R1+0x210], R24 ;  /* 0x0002101801007387 */ /* 0x0011e80000100a00 */
[----:B------:R-:W-:Y:S04]  /*cb4d0*/  STL.64 [R1+0x218], R26 ;  /* 0x0002181a01007387 */ /* 0x000fe80000100a00 */
[----:B0-----:R-:W3:Y:S01]  /*cb4e0*/  LDL.LU R25, [R1+0x34e0] ;  /* 0x0034e00001197983 */ /* 0x001ee20000300800 */
[----:B------:R-:W-:-:S02]  /*cb4f0*/  PRMT R14, R14, 0x5210, R23 ;  /* 0x000052100e0e7816 */ /* 0x000fc40000000017 */
[----:B------:R-:W-:Y:S01]  /*cb500*/  PRMT R15, R15, 0x5210, R22 ;  /* 0x000052100f0f7816 */ /* 0x000fe20000000016 */
[----:B------:R-:W-:Y:S06]  /*cb510*/  BAR.SYNC.DEFER_BLOCKING 0x0 ;  /* 0x0000000000007b1d */ /* 0x000fec0000010000 */
[----:B---3--:R0:W-:Y:S04]  /*cb520*/  STSM.16.M88.4 [R25], R12 ;  /* 0x0000000c19007844 */ /* 0x0081e80000000200 */
[----:B0-----:R-:W3:Y:S04]  /*cb530*/  LDL.LU.64 R14, [R1+0x34d8] ;  /* 0x0034d800010e7983 */ /* 0x001ee80000300a00 */
[----:B------:R-:W4:Y:S04]  /*cb540*/  LDL.LU.64 R12, [R1+0x34d0] ;  /* 0x0034d000010c7983 */ /* 0x000f280000300a00 */
[----:B------:R-:W2:Y:S04]  /*cb550*/  LDL.LU R26, [R1+0x950] ;  /* 0x00095000011a7983 */ /* 0x000ea80000300800 */
[----:B------:R-:W4:Y:S04]  /*cb560*/  LDL.LU.64 R28, [R1+0x28c0] ;  /* 0x0028c000011c7983 */ /* 0x000f280000300a00 */
[----:B------:R-:W4:Y:S01]  /*cb570*/  LDL.LU R27, [R1+0x10] ;  /* 0x00001000011b7983 */ /* 0x000f220000300800 */
[----:B------:R-:W-:-:S02]  /*cb580*/  SHF.R.U32.HI R5, RZ, 0x8, R5 ;  /* 0x00000008ff057819 */ /* 0x000fc40000011605 */
[----:B------:R-:W-:Y:S02]  /*cb590*/  SHF.R.U32.HI R20, RZ, 0x8, R20 ;  /* 0x00000008ff147819 */ /* 0x000fe40000011614 */
[----:B------:R-:W-:Y:S02]  /*cb5a0*/  SHF.R.U32.HI R16, RZ, 0x8, R16 ;  /* 0x00000008ff107819 */ /* 0x000fe40000011610 */
[----:B------:R-:W-:Y:S02]  /*cb5b0*/  SHF.R.U32.HI R4, RZ, 0x8, R4 ;  /* 0x00000008ff047819 */ /* 0x000fe40000011604 */
[----:B------:R-:W-:Y:S02]  /*cb5c0*/  SHF.R.U32.HI R21, RZ, 0x8, R21 ;  /* 0x00000008ff157819 */ /* 0x000fe40000011615 */
[----:B------:R-:W-:Y:S02]  /*cb5d0*/  SHF.R.U32.HI R17, RZ, 0x8, R17 ;  /* 0x00000008ff117819 */ /* 0x000fe40000011611 */
        /* <DEDUP_REMOVED lines=14> */
[----:B------:R-:W-:Y:S02]  /*cb6c0*/  PRMT R5, R5, 0x3340, R20 ;  /* 0x0000334005057816 */ /* 0x000fe40000000014 */
[--C-:B------:R-:W-:Y:S02]  /*cb6d0*/  PRMT R16, R16, 0x3340, R0.reuse ;  /* 0x0000334010107816 */ /* 0x100fe40000000000 */
[----:B------:R-:W-:Y:S02]  /*cb6e0*/  PRMT R4, R4, 0x3340, R21 ;  /* 0x0000334004047816 */ /* 0x000fe40000000015 */
[----:B------:R-:W-:Y:S02]  /*cb6f0*/  PRMT R17, R17, 0x3340, R0 ;  /* 0x0000334011117816 */ /* 0x000fe40000000000 */
[----:B------:R-:W-:-:S02]  /*cb700*/  PRMT R3, R3, 0x3340, R19 ;  /* 0x0000334003037816 */ /* 0x000fc40000000013 */
[----:B------:R-:W-:Y:S01]  /*cb710*/  PRMT R9, R9, 0x3340, R18 ;  /* 0x0000334009097816 */ /* 0x000fe20000000012 */
[----:B------:R0:W-:Y:S01]  /*cb720*/  STL [R1+0x3124], R0 ;  /* 0x0031240001007387 */ /* 0x0001e20000100800 */
[----:B------:R-:W-:Y:S02]  /*cb730*/  PRMT R5, R5, 0x5410, R16 ;  /* 0x0000541005057816 */ /* 0x000fe40000000010 */
[----:B------:R-:W-:Y:S02]  /*cb740*/  PRMT R4, R4, 0x5410, R17 ;  /* 0x0000541004047816 */ /* 0x000fe40000000011 */
[----:B------:R-:W-:Y:S02]  /*cb750*/  PRMT R5, R5, 0x5210, R7 ;  /* 0x0000521005057816 */ /* 0x000fe40000000007 */
[----:B------:R-:W-:Y:S02]  /*cb760*/  PRMT R4, R4, 0x5210, R8 ;  /* 0x0000521004047816 */ /* 0x000fe40000000008 */
[----:B---3--:R-:W-:-:S02]  /*cb770*/  SHF.R.U32.HI R15, RZ, 0x8, R15 ;  /* 0x00000008ff0f7819 */ /* 0x008fc4000001160f */
[----:B------:R-:W-:Y:S02]  /*cb780*/  SHF.R.U32.HI R14, RZ, 0x8, R14 ;  /* 0x00000008ff0e7819 */ /* 0x000fe4000001160e */
[----:B------:R-:W-:Y:S02]  /*cb790*/  LOP3.LUT R15, R15, 0xffff, RZ, 0xc0, !PT ;  /* 0x0000ffff0f0f7812 */ /* 0x000fe400078ec0ff */
[----:B------:R-:W-:Y:S02]  /*cb7a0*/  LOP3.LUT R14, R14, 0xffff, RZ, 0xc0, !PT ;  /* 0x0000ffff0e0e7812 */ /* 0x000fe400078ec0ff */
[--C-:B------:R-:W-:Y:S02]  /*cb7b0*/  PRMT R15, R15, 0x3340, R0.reuse ;  /* 0x000033400f0f7816 */ /* 0x100fe40000000000 */
[----:B------:R-:W-:Y:S02]  /*cb7c0*/  PRMT R14, R14, 0x3340, R0 ;  /* 0x000033400e0e7816 */ /* 0x000fe40000000000 */
[----:B------:R-:W-:-:S02]  /*cb7d0*/  PRMT R3, R3, 0x5410, R15 ;  /* 0x0000541003037816 */ /* 0x000fc4000000000f */
[----:B0-----:R-:W-:Y:S02]  /*cb7e0*/  PRMT R0, R9, 0x5410, R14 ;  /* 0x0000541009007816 */ /* 0x001fe4000000000e */
[----:B------:R-:W-:Y:S02]  /*cb7f0*/  PRMT R6, R3, 0x5210, R6 ;  /* 0x0000521003067816 */ /* 0x000fe40000000006 */
[----:B------:R-:W-:-:S05]  /*cb800*/  PRMT R7, R0, 0x5210, R2 ;  /* 0x0000521000077816 */ /* 0x000fca0000000002 */
[----:B------:R-:W-:Y:S01]  /*cb810*/  STSM.16.M88.4 [R25+0x200], R4 ;  /* 0x0002000419007844 */ /* 0x000fe20000000200 */
[----:B--2---:R-:W-:Y:S01]  /*cb820*/  PRMT R0, R26, 0x7770, RZ ;  /* 0x000077701a007816 */ /* 0x004fe200000000ff */
[----:B------:R-:W-:Y:S06]  /*cb830*/  BAR.SYNC.DEFER_BLOCKING 0x0 ;  /* 0x0000000000007b1d */ /* 0x000fec0000010000 */
[----:B----4-:R0:W-:Y:S04]  /*cb840*/  @P0 STG.E.U8 desc[UR6][R28.64], R0 ;  /* 0x000000001c000986 */ /* 0x0101e8000c101106 */
[----:B0-----:R-:W2:Y:S01]  /*cb850*/  LDL.LU.64 R28, [R1+0x28b8] ;  /* 0x0028b800011c7983 */ /* 0x001ea20000300a00 */
[----:B------:R-:W-:-:S02]  /*cb860*/  LOP3.LUT P5, RZ, R11, 0x4, RZ, 0xc0, !PT ;  /* 0x000000040bff7812 */ /* 0x000fc400078ac0ff */
[----:B------:R-:W-:Y:S01]  /*cb870*/  LOP3.LUT R27, R27, 0xfffffffb, RZ, 0xc0, !PT ;  /* 0xfffffffb1b1b7812 */ /* 0x000fe200078ec0ff */
[----:B------:R-:W3:Y:S01]  /*cb880*/  LDL.LU.64 R14, [R1+0x28b0] ;  /* 0x0028b000010e7983 */ /* 0x000ee20000300a00 */
[----:B------:R-:W-:-:S03]  /*cb890*/  PRMT R2, R26, 0x7771, RZ ;  /* 0x000077711a027816 */ /* 0x000fc600000000ff */
[----:B------:R-:W4:Y:S04]  /*cb8a0*/  LDL.LU.64 R18, [R1+0x2878] ;  /* 0x0028780001127983 */ /* 0x000f280000300a00 */
[----:B------:R-:W4:Y:S02]  /*cb8b0*/  LDL.LU.64 R20, [R1+0x28a8] ;  /* 0x0028a80001147983 */ /* 0x000f240000300a00 */
[----:B------:R-:W-:Y:S02]  /*cb8c0*/  @P5 LOP3.LUT R27, R27, 0x4, RZ, 0xfc, !PT ;  /* 0x000000041b1b5812 */ /* 0x000fe400078efcff */
[----:B------:R-:W-:Y:S01]  /*cb8d0*/  LOP3.LUT P5, RZ, R11, 0x8, RZ, 0xc0, !PT ;  /* 0x000000080bff7812 */ /* 0x000fe200078ac0ff */
[----:B------:R-:W4:Y:S01]  /*cb8e0*/  LDL.LU.64 R22, [R1+0x28a0] ;  /* 0x0028a00001167983 */ /* 0x000f220000300a00 */
[----:B------:R-:W-:-:S03]  /*cb8f0*/  LOP3.LUT R27, R27, 0xfffffff7, RZ, 0xc0, !PT ;  /* 0xfffffff71b1b7812 */ /* 0x000fc600078ec0ff */
[----:B------:R-:W4:Y:S01]  /*cb900*/  LDL.LU.64 R24, [R1+0x2898] ;  /* 0x0028980001187983 */ /* 0x000f220000300a00 */
[----:B------:R-:W-:-:S03]  /*cb910*/  LOP3.LUT P2, RZ, R12, 0x1000000, RZ, 0xc0, !PT ;  /* 0x010000000cff7812 */ /* 0x000fc6000784c0ff */
[----:B------:R-:W4:Y:S04]  /*cb920*/  LDL.LU R0, [R1+0x870] ;  /* 0x0008700001007983 */ /* 0x000f280000300800 */
[----:B------:R-:W-:Y:S02]  /*cb930*/  @P5 LOP3.LUT R27, R27, 0x8, RZ, 0xfc, !PT ;  /* 0x000000081b1b5812 */ /* 0x000fe400078efcff */
[----:B------:R-:W-:Y:S02]  /*cb940*/  LOP3.LUT P5, RZ, R10, 0x1, RZ, 0xc0, !PT ;  /* 0x000000010aff7812 */ /* 0x000fe400078ac0ff */
[----:B------:R-:W-:-:S11]  /*cb950*/  LOP3.LUT R27, R27, 0xffffffef, RZ, 0xc0, !PT ;  /* 0xffffffef1b1b7812 */ /* 0x000fd600078ec0ff */
        /* <DEDUP_REMOVED lines=14> */
[----:B------:R-:W-:Y:S01]  /*cba40*/  LOP3.LUT R27, R27, 0xfffffdff, RZ, 0xc0, !PT ;  /* 0xfffffdff1b1b7812 */ /* 0x000fe200078ec0ff */
[----:B------:R-:W-:Y:S01]  /*cba50*/  STL.64 [R1+0x34b0], R12 ;  /* 0x0034b00c01007387 */ /* 0x000fe20000100a00 */
[----:B------:R-:W-:Y:S02]  /*cba60*/  LOP3.LUT P1, RZ, R12, 0x2000000, RZ, 0xc0, !PT ;  /* 0x020000000cff7812 */ /* 0x000fe4000782c0ff */
[----:B------:R-:W-:-:S07]  /*cba70*/  LOP3.LUT P0, RZ, R13, 0x2000000, RZ, 0xc0, !PT ;  /* 0x020000000dff7812 */ /* 0x000fce000780c0ff */
[----:B------:R-:W-:Y:S02]  /*cba80*/  @P5 LOP3.LUT R27, R27, 0x200, RZ, 0xfc, !PT ;  /* 0x000002001b1b5812 */ /* 0x000fe400078efcff */
[----:B------:R-:W-:Y:S01]  /*cba90*/  LOP3.LUT P5, RZ, R13, 0x4000000, RZ, 0xc0, !PT ;  /* 0x040000000dff7812 */ /* 0x000fe200078ac0ff */
[----:B--2---:R0:W-:Y:S04]  /*cbaa0*/  @P3 STG.E.U8 desc[UR6][R28.64], R2 ;  /* 0x000000021c003986 */ /* 0x0041e8000c101106 */
[----:B0-----:R-:W2:Y:S04]  /*cbab0*/  LDL.LU.64 R28, [R1+0x2858] ;  /* 0x00285800011c7983 */ /* 0x001ea80000300a00 */
[----:B------:R-:W2:Y:S04]  /*cbac0*/  LDL.LU R16, [R1+0x954] ;  /* 0x0009540001107983 */ /* 0x000ea80000300800 */
[----:B------:R-:W2:Y:S01]  /*cbad0*/  LDL.LU.64 R12, [R1+0x2870] ;  /* 0x00287000010c7983 */ /* 0x000ea20000300a00 */
[----:B------:R-:W-:-:S05]  /*cbae0*/  PRMT R2, R26, 0x7772, RZ ;  /* 0x000077721a027816 */ /* 0x000fca00000000ff */
[----:B---3--:R0:W-:Y:S01]  /*cbaf0*/  @P2 STG.E.U8 desc[UR6][R14.64], R2 ;  /* 0x000000020e002986 */ /* 0x0081e2000c101106 */
[C---:B----4-:R-:W-:Y:S02]  /*cbb00*/  PRMT R6, R0.reuse, 0x7770, RZ ;  /* 0x0000777000067816 */ /* 0x050fe400000000ff */
[----:B------:R-:W-:Y:S02]  /*cbb10*/  PRMT R8, R0, 0x7771, RZ ;  /* 0x0000777100087816 */ /* 0x000fe400000000ff */
[----:B0-----:R-:W-:-:S05]  /*cbb20*/  PRMT R2, R26, 0x7773, RZ ;  /* 0x000077731a027816 */ /* 0x001fca00000000ff */
[----:B------:R-:W-:Y:S04]  /*cbb30*/  @P1 STG.E.U8 desc[UR6][R18.64], R2 ;  /* 0x0000000212001986 */ /* 0x000fe8000c101106 */
[----:B------:R-:W-:Y:S04]  /*cbb40*/  @P0 STG.E.U8 desc[UR6][R20.64], R6 ;  /* 0x0000000614000986 */ /* 0x000fe8000c101106 */
[----:B------:R-:W-:Y:S01]  /*cbb50*/  @P5 STG.E.U8 desc[UR6][R22.64], R8 ;  /* 0x0000000816005986 */ /* 0x000fe2000c101106 */
[----:B------:R-:W-:-:S03]  /*cbb60*/  LOP3.LUT P5, RZ, R27, 0x200, RZ, 0xc0, !PT ;  /* 0x000002001bff7812 */ /* 0x000fc600078ac0ff */
[----:B--2---:R0:W-:Y:S04]  /*cbb70*/  STL.64 [R1+0x34c8], R12 ;  /* 0x0034c80c01007387 */ /* 0x0041e80000100a00 */
[----:B0-----:R-:W2:Y:S01]  /*cbb80*/  LDL.LU.64 R12, [R1+0x2890] ;  /* 0x00289000010c7983 */ /* 0x001ea20000300a00 */
[----:B------:R-:W-:-:S03]  /*cbb90*/  PRMT R20, R0, 0x7772, RZ ;  /* 0x0000777200147816 */ /* 0x000fc600000000ff */
[----:B------:R-:W3:Y:S04]  /*cbba0*/  LDL.LU.64 R2, [R1+0x2868] ;  /* 0x0028680001027983 */ /* 0x000ee80000300a00 */
[----:B------:R-:W-:Y:S01]  /*cbbb0*/  @P5 STG.E.U8 desc[UR6][R24.64], R20 ;  /* 0x0000001418005986 */ /* 0x000fe2000c101106 */
[C---:B------:R-:W-:Y:S02]  /*cbbc0*/  LOP3.LUT P5, RZ, R27.reuse, 0x100, RZ, 0xc0, !PT ;  /* 0x000001001bff7812 */ /* 0x040fe400078ac0ff */
[----:B------:R-:W-:Y:S01]  /*cbbd0*/  PRMT R0, R0, 0x7773, RZ ;  /* 0x0000777300007816 */ /* 0x000fe200000000ff */
[----:B------:R-:W4:Y:S04]  /*cbbe0*/  LDL.LU.64 R4, [R1+0x2848] ;  /* 0x0028480001047983 */ /* 0x000f280000300a00 */
[----:B------:R-:W4:Y:S04]  /*cbbf0*/  LDL.LU R17, [R1+0x874] ;  /* 0x0008740001117983 */ /* 0x000f280000300800 */
[----:B------:R-:W4:Y:S04]  /*cbc00*/  LDL.LU.64 R6, [R1+0x2860] ;  /* 0x0028600001067983 */ /* 0x000f280000300a00 */
[----:B------:R0:W-:Y:S01]  /*cbc10*/  @P5 STG.E.U8 desc[UR6][R28.64], R0 ;  /* 0x000000001c005986 */ /* 0x0001e2000c101106 */
[----:B------:R-:W-:-:S03]  /*cbc20*/  LOP3.LUT P5, RZ, R27, 0x80, RZ, 0xc0, !PT ;  /* 0x000000801bff7812 */ /* 0x000fc600078ac0ff */
[----:B------:R-:W4:Y:S04]  /*cbc30*/  LDL.LU.64 R8, [R1+0x2850] ;  /* 0x0028500001087983 */ /* 0x000f280000300a00 */
[----:B------:R-:W4:Y:S04]  /*cbc40*/  LDL.LU.64 R14, [R1+0x2840] ;  /* 0x00284000010e7983 */ /* 0x000f280000300a00 */
[----:B------:R-:W4:Y:S01]  /*cbc50*/  LDL.LU.64 R18, [R1+0x2818] ;  /* 0x0028180001127983 */ /* 0x000f220000300a00 */
[----:B0-----:R-:W-:-:S03]  /*cbc60*/  PRMT R0, R16, 0x7770, RZ ;  /* 0x0000777010007816 */ /* 0x001fc600000000ff */
[----:B------:R-:W4:Y:S04]  /*cbc70*/  LDL.LU R26, [R1+0x958] ;  /* 0x00095800011a7983 */ /* 0x000f280000300800 */
[----:B------:R-:W4:Y:S04]  /*cbc80*/  LDL.LU.64 R20, [R1+0x2810] ;  /* 0x0028100001147983 */ /* 0x000f280000300a00 */
[----:B------:R-:W4:Y:S04]  /*cbc90*/  LDL.LU.64 R22, [R1+0x2808] ;  /* 0x0028080001167983 */ /* 0x000f280000300a00 */
[----:B------:R-:W4:Y:S04]  /*cbca0*/  LDL.LU.64 R24, [R1+0x2800] ;  /* 0x0028000001187983 */ /* 0x000f280000300a00 */
[----:B------:R-:W4:Y:S04]  /*cbcb0*/  LDL.LU.64 R28, [R1+0x27b0] ;  /* 0x0027b000011c7983 */ /* 0x000f280000300a00 */
[----:B--2---:R0:W-:Y:S04]  /*cbcc0*/  @P5 STG.E.U8 desc[UR6][R12.64], R0 ;  /* 0x000000000c005986 */ /* 0x0041e8000c101106 */
[----:B0-----:R-:W2:Y:S01]  /*cbcd0*/  LDL.LU.64 R12, [R1+0x34c8] ;  /* 0x0034c800010c7983 */ /* 0x001ea20000300a00 */
[----:B------:R-:W-:-:S02]  /*cbce0*/  LOP3.LUT P5, RZ, R27, 0x40, RZ, 0xc0, !PT ;  /* 0x000000401bff7812 */ /* 0x000fc400078ac0ff */
[----:B------:R-:W-:Y:S02]  /*cbcf0*/  PRMT R0, R16, 0x7771, RZ ;  /* 0x0000777110007816 */ /* 0x000fe400000000ff */
[C---:B------:R-:W-:Y:S02]  /*cbd00*/  LOP3.LUT P6, RZ, R11.reuse, 0x10, RZ, 0xc0, !PT ;  /* 0x000000100bff7812 */ /* 0x040fe400078cc0ff */
[C---:B------:R-:W-:Y:S02]  /*cbd10*/  LOP3.LUT P4, RZ, R11.reuse, 0x20, RZ, 0xc0, !PT ;  /* 0x000000200bff7812 */ /* 0x040fe4000788c0ff */
[C---:B------:R-:W-:Y:S02]  /*cbd20*/  LOP3.LUT P3, RZ, R11.reuse, 0x40, RZ, 0xc0, !PT ;  /* 0x000000400bff7812 */ /* 0x040fe4000786c0ff */
[C---:B------:R-:W-:Y:S02]  /*cbd30*/  LOP3.LUT P2, RZ, R11.reuse, 0x80, RZ, 0xc0, !PT ;  /* 0x000000800bff7812 */ /* 0x040fe4000784c0ff */
[----:B------:R-:W-:-:S02]  /*cbd40*/  LOP3.LUT P1, RZ, R11, 0x100, RZ, 0xc0, !PT ;  /* 0x000001000bff7812 */ /* 0x000fc4000782c0ff */
[----:B------:R-:W-:Y:S01]  /*cbd50*/  LOP3.LUT P0, RZ, R11, 0x200, RZ, 0xc0, !PT ;  /* 0x000002000bff7812 */ /* 0x000fe2000780c0ff */
[----:B--2---:R0:W-:Y:S01]  /*cbd60*/  @P5 STG.E.U8 desc[UR6][R12.64], R0 ;  /* 0x000000000c005986 */ /* 0x0041e2000c101106 */
[----:B------:R-:W-:Y:S02]  /*cbd70*/  LOP3.LUT P5, RZ, R27, 0x20, RZ, 0xc0, !PT ;  /* 0x000000201bff7812 */ /* 0x000fe400078ac0ff */
[----:B0-----:R-:W-:-:S11]  /*cbd80*/  PRMT R0, R16, 0x7772, RZ ;  /* 0x0000777210007816 */ /* 0x001fd600000000ff */
[----:B---3--:R0:W-:Y:S01]  /*cbd90*/  @P5 STG.E.U8 desc[UR6][R2.64], R0 ;  /* 0x0000000002005986 */ /* 0x0081e2000c101106 */
[----:B------:R-:W-:Y:S02]  /*cbda0*/  LOP3.LUT P5, RZ, R27, 0x10, RZ, 0xc0, !PT ;  /* 0x000000101bff7812 */ /* 0x000fe400078ac0ff */
[----:B0-----:R-:W-:-:S11]  /*cbdb0*/  PRMT R0, R16, 0x7773, RZ ;  /* 0x0000777310007816 */ /* 0x001fd600000000ff */
[----:B----4-:R0:W-:Y:S01]  /*cbdc0*/  @P5 STG.E.U8 desc[UR6][R4.64], R0 ;  /* 0x0000000004005986 */ /* 0x0101e2000c101106 */
[----:B------:R-:W-:Y:S02]  /*cbdd0*/  LOP3.LUT P5, RZ, R27, 0x8, RZ, 0xc0, !PT ;  /* 0x000000081bff7812 */ /* 0x000fe400078ac0ff */
[----:B0-----:R-:W-:-:S11]  /*cbde0*/  PRMT R0, R17, 0x7770, RZ ;  /* 0x0000777011007816 */ /* 0x001fd600000000ff */
[----:B------:R0:W-:Y:S01]  /*cbdf0*/  @P5 STG.E.U8 desc[UR6][R6.64], R0 ;  /* 0x0000000006005986 */ /* 0x0001e2000c101106 */
[----:B------:R-:W-:Y:S02]  /*cbe00*/  LOP3.LUT P5, RZ, R27, 0x4, RZ, 0xc0, !PT ;  /* 0x000000041bff7812 */ /* 0x000fe400078ac0ff */
[C---:B------:R-:W-:Y:S02]  /*cbe10*/  PRMT R2, R17.reuse, 0x7773, RZ ;  /* 0x0000777311027816 */ /* 0x040fe400000000ff */
[----:B0-----:R-:W-:-:S09]  /*cbe20*/  PRMT R0, R17, 0x7771, RZ ;  /* 0x0000777111007816 */ /* 0x001fd200000000ff */
[----:B------:R0:W-:Y:S02]  /*cbe30*/  @P5 STG.E.U8 desc[UR6][R8.64], R0 ;  /* 0x0000000008005986 */ /* 0x0001e4000c101106 */
[----:B0-----:R-:W-:-:S05]  /*cbe40*/  PRMT R0, R17, 0x7772, RZ ;  /* 0x0000777211007816 */ /* 0x001fca00000000ff */
[----:B------:R0:W-:Y:S04]  /*cbe50*/  @P6 STG.E.U8 desc[UR6][R14.64], R0 ;  /* 0x000000000e006986 */ /* 0x0001e8000c101106 */
[----:B------:R1:W-:Y:S04]  /*cbe60*/  @P4 STG.E.U8 desc[UR6][R18.64], R2 ;  /* 0x0000000212004986 */ /* 0x0003e8000c101106 */
[----:B0-----:R-:W2:Y:S01]  /*cbe70*/  LDL.LU R0, [R1+0xc] ;  /* 0x00000c0001007983 */ /* 0x001ea20000300800 */
[----:B-1----:R-:W-:-:S05]  /*cbe80*/  PRMT R2, R26, 0x7770, RZ ;  /* 0x000077701a027816 */ /* 0x002fca00000000ff */
[----:B------:R0:W-:Y:S02]  /*cbe90*/  @P3 STG.E.U8 desc[UR6][R20.64], R2 ;  /* 0x0000000214003986 */ /* 0x0001e4000c101106 */
[----:B0-----:R-:W-:-:S05]  /*cbea0*/  PRMT R2, R26, 0x7771, RZ ;  /* 0x000077711a027816 */ /* 0x001fca00000000ff */
[----:B------:R0:W-:Y:S02]  /*cbeb0*/  @P2 STG.E.U8 desc[UR6][R22.64], R2 ;  /* 0x0000000216002986 */ /* 0x0001e4000c101106 */
[----:B0-----:R-:W-:-:S05]  /*cbec0*/  PRMT R2, R26, 0x7772, RZ ;  /* 0x000077721a027816 */ /* 0x001fca00000000ff */
[----:B------:R0:W-:Y:S02]  /*cbed0*/  @P1 STG.E.U8 desc[UR6][R24.64], R2 ;  /* 0x0000000218001986 */ /* 0x0001e4000c101106 */
[----:B0-----:R-:W-:Y:S02]  /*cbee0*/  PRMT R2, R26, 0x7773, RZ ;  /* 0x000077731a027816 */ /* 0x001fe400000000ff */
[----:B------:R-:W3:Y:S04]  /*cbef0*/  LDL.LU.64 R24, [R1+0x27f8] ;  /* 0x0027f80001187983 */ /* 0x000ee80000300a00 */
[----:B------:R0:W-:Y:S04]  /*cbf00*/  @P0 STG.E.U8 desc[UR6][R28.64], R2 ;  /* 0x000000021c000986 */ /* 0x0001e8000c101106 */
[----:B0-----:R-:W4:Y:S04]  /*cbf10*/  LDL.LU.64 R28, [R1+0x27f0] ;  /* 0x0027f000011c7983 */ /* 0x001f280000300a00 */
[----:B------:R-:W2:Y:S04]  /*cbf20*/  LDL.LU.64 R18, [R1+0x27a8] ;  /* 0x0027a80001127983 */ /* 0x000ea80000300a00 */
[----:B------:R-:W3:Y:S01]  /*cbf30*/  LDL.LU R26, [R1+0x878] ;  /* 0x00087800011a7983 */ /* 0x000ee20000300800 */
[----:B------:R-:W-:-:S02]  /*cbf40*/  LOP3.LUT P3, RZ, R11, 0x400, RZ, 0xc0, !PT ;  /* 0x000004000bff7812 */ /* 0x000fc4000786c0ff */
[----:B------:R-:W-:Y:S01]  /*cbf50*/  LOP3.LUT P2, RZ, R11, 0x800, RZ, 0xc0, !PT ;  /* 0x000008000bff7812 */ /* 0x000fe2000784c0ff */
[----:B------:R-:W2:Y:S04]  /*cbf60*/  LDL.LU.64 R20, [R1+0x2780] ;  /* 0x0027800001147983 */ /* 0x000ea80000300a00 */
[----:B------:R-:W2:Y:S04]  /*cbf70*/  LDL.LU.64 R22, [R1+0x2778] ;  /* 0x0027780001167983 */ /* 0x000ea80000300a00 */
[----:B------:R-:W2:Y:S01]  /*cbf80*/  LDL.LU R3, [R1+0x95c] ;  /* 0x00095c0001037983 */ /* 0x000ea20000300800 */
[----:B---3--:R-:W-:-:S05]  /*cbf90*/  PRMT R2, R26, 0x7770, RZ ;  /* 0x000077701a027816 */ /* 0x008fca00000000ff */
[----:B------:R0:W-:Y:S02]  /*cbfa0*/  @P3 STG.E.U8 desc[UR6][R24.64], R2 ;  /* 0x0000000218003986 */ /* 0x0001e4000c101106 */
[----:B0-----:R-:W-:Y:S02]  /*cbfb0*/  PRMT R2, R26, 0x7771, RZ ;  /* 0x000077711a027816 */ /* 0x001fe400000000ff */
[----:B------:R-:W3:Y:S04]  /*cbfc0*/  LDL.LU.64 R24, [R1+0x2770] ;  /* 0x0027700001187983 */ /* 0x000ee80000300a00 */
[----:B----4-:R0:W-:Y:S04]  /*cbfd0*/  @P2 STG.E.U8 desc[UR6][R28.64], R2 ;  /* 0x000000021c002986 */ /* 0x0101e8000c101106 */
[----:B0-----:R-:W4:Y:S04]  /*cbfe0*/  LDL.LU.64 R28, [R1+0x2748] ;  /* 0x00274800011c7983 */ /* 0x001f280000300a00 */
[----:B------:R-:W3:Y:S01]  /*cbff0*/  LDL.LU R7, [R1+0x87c] ;  /* 0x00087c0001077983 */ /* 0x000ee20000300800 */
[----:B------:R-:W-:-:S02]  /*cc000*/  LOP3.LUT P5, RZ, R11, 0x400000, RZ, 0xc0, !PT ;  /* 0x004000000bff7812 */ /* 0x000fc400078ac0ff */
[----:B--2---:R-:W-:-:S11]  /*cc010*/  LOP3.LUT R0, R0, 0xfbffffff, RZ, 0xc0, !PT ;  /* 0xfbffffff00007812 */ /* 0x004fd600078ec0ff */
        /* <DEDUP_REMOVED lines=13> */
[----:B------:R-:W-:Y:S01]  /*cc0f0*/  LOP3.LUT P5, RZ, R11, 0x20000, RZ, 0xc0, !PT ;  /* 0x000200000bff7812 */ /* 0x000fe200078ac0ff */
[----:B---3--:R0:W-:Y:S04]  /*cc100*/  STL [R1+0x34c0], R7 ;  /* 0x0034c00701007387 */ /* 0x0081e80000100800 */
[----:B0-----:R-:W2:Y:S04]  /*cc110*/  LDL.LU.64 R6, [R1+0x2728] ;  /* 0x0027280001067983 */ /* 0x001ea80000300a00 */
[----:B------:R-:W3:Y:S01]  /*cc120*/  LDL.LU.64 R12, [R1+0x2718] ;  /* 0x00271800010c7983 */ /* 0x000ee20000300a00 */
[----:B------:R-:W-:-:S04]  /*cc130*/  LOP3.LUT R0, R0, 0x7fffffff, RZ, 0xc0, !PT ;  /* 0x7fffffff00007812 */ /* 0x000fc800078ec0ff */
[----:B------:R-:W-:Y:S02]  /*cc140*/  @P5 LOP3.LUT R0, R0, 0x80000000, RZ, 0xfc, !PT ;  /* 0x8000000000005812 */ /* 0x000fe400078efcff */
[----:B------:R-:W-:Y:S02]  /*cc150*/  LOP3.LUT P5, RZ, R11, 0x10000, RZ, 0xc0, !PT ;  /* 0x000100000bff7812 */ /* 0x000fe400078ac0ff */
[----:B------:R-:W-:Y:S02]  /*cc160*/  LOP3.LUT R27, R27, 0xfffffffe, RZ, 0xc0, !PT ;  /* 0xfffffffe1b1b7812 */ /* 0x000fe400078ec0ff */
[----:B------:R-:W-:-:S09]  /*cc170*/  LOP3.LUT P1, RZ, R11, 0x1000, RZ, 0xc0, !PT ;  /* 0x000010000bff7812 */ /* 0x000fd2000782c0ff */
[----:B------:R-:W-:Y:S02]  /*cc180*/  @P5 LOP3.LUT R27, R27, 0x1, RZ, 0xfc, !PT ;  /* 0x000000011b1b5812 */ /* 0x000fe400078efcff */
[C---:B------:R-:W-:Y:S02]  /*cc190*/  LOP3.LUT P5, RZ, R11.reuse, 0x8000, RZ, 0xc0, !PT ;  /* 0x000080000bff7812 */ /* 0x040fe400078ac0ff */
[----:B------:R-:W-:Y:S02]  /*cc1a0*/  LOP3.LUT P0, RZ, R11, 0x2000, RZ, 0xc0, !PT ;  /* 0x000020000bff7812 */ /* 0x000fe4000780c0ff */
[----:B------:R-:W-:Y:S02]  /*cc1b0*/  LOP3.LUT R27, R27, 0xfffffffd, RZ, 0xc0, !PT ;  /* 0xfffffffd1b1b7812 */ /* 0x000fe400078ec0ff */
[----:B------:R-:W-:-:S05]  /*cc1c0*/  PRMT R2, R26, 0x7772, RZ ;  /* 0x000077721a027816 */ /* 0x000fca00000000ff */
[----:B------:R0:W-:Y:S02]  /*cc1d0*/  @P1 STG.E.U8 desc[UR6][R18.64], R2 ;  /* 0x0000000212001986 */ /* 0x0001e4000c101106 */
[----:B------:R-:W-:Y:S02]  /*cc1e0*/  @P5 LOP3.LUT R27, R27, 0x2, RZ, 0xfc, !PT ;  /* 0x000000021b1b5812 */ /* 0x000fe400078efcff */
[----:B------:R-:W-:Y:S02]  /*cc1f0*/  LOP3.LUT P5, RZ, R11, 0x4000, RZ, 0xc0, !PT ;  /* 0x000040000bff7812 */ /* 0x000fe400078ac0ff */
[----:B0-----:R-:W-:-:S05]  /*cc200*/  PRMT R2, R26, 0x7773, RZ ;  /* 0x000077731a027816 */ /* 0x001fca00000000ff */
[----:B------:R0:W-:Y:S02]  /*cc210*/  @P0 STG.E.U8 desc[UR6][R20.64], R2 ;  /* 0x0000000214000986 */ /* 0x0001e4000c101106 */
[----:B0-----:R-:W-:-:S05]  /*cc220*/  PRMT R2, R3, 0x7770, RZ ;  /* 0x0000777003027816 */ /* 0x001fca00000000ff */
[----:B------:R0:W-:Y:S01]  /*cc230*/  @P5 STG.E.U8 desc[UR6][R22.64], R2 ;  /* 0x0000000216005986 */ /* 0x0001e2000c101106 */
[----:B------:R-:W-:Y:S02]  /*cc240*/  LOP3.LUT P5, RZ, R27, 0x2, RZ, 0xc0, !PT ;  /* 0x000000021bff7812 */ /* 0x000fe400078ac0ff */
[----:B0-----:R-:W-:-:S11]  /*cc250*/  PRMT R2, R3, 0x7771, RZ ;  /* 0x0000777103027816 */ /* 0x001fd600000000ff */
[----:B------:R0:W-:Y:S01]  /*cc260*/  @P5 STG.E.U8 desc[UR6][R24.64], R2 ;  /* 0x0000000218005986 */ /* 0x0001e2000c101106 */
[----:B------:R-:W-:Y:S02]  /*cc270*/  LOP3.LUT P5, RZ, R27, 0x1, RZ, 0xc0, !PT ;  /* 0x000000011bff7812 */ /* 0x000fe400078ac0ff */
[----:B0-----:R-:W-:-:S11]  /*cc280*/  PRMT R2, R3, 0x7772, RZ ;  /* 0x0000777203027816 */ /* 0x001fd600000000ff */
[----:B----4-:R0:W-:Y:S01]  /*cc290*/  @P5 STG.E.U8 desc[UR6][R28.64], R2 ;  /* 0x000000021c005986 */ /* 0x0101e2000c101106 */
[C---:B------:R-:W-:Y:S02]  /*cc2a0*/  LOP3.LUT P5, RZ, R0.reuse, 0x80000000, RZ, 0xc0, !PT ;  /* 0x8000000000ff7812 */ /* 0x040fe400078ac0ff */
[----:B0-----:R-:W-:Y:S01]  /*cc2b0*/  PRMT R2, R3, 0x7773, RZ ;  /* 0x0000777303027816 */ /* 0x001fe200000000ff */
[----:B---3--:R0:W-:Y:S04]  /*cc2c0*/  STL.64 [R1+0x34b8], R12 ;  /* 0x0034b80c01007387 */ /* 0x0081e80000100a00 */
[----:B0-----:R-:W3:Y:S04]  /*cc2d0*/  LDL.LU.64 R12, [R1+0x2720] ;  /* 0x00272000010c7983 */ /* 0x001ee80000300a00 */
[----:B------:R-:W4:Y:S04]  /*cc2e0*/  LDL.LU.64 R4, [R1+0x2700] ;  /* 0x0027000001047983 */ /* 0x000f280000300a00 */
[----:B------:R-:W4:Y:S04]  /*cc2f0*/  LDL.LU.64 R8, [R1+0x26f8] ;  /* 0x0026f80001087983 */ /* 0x000f280000300a00 */
[----:B------:R-:W4:Y:S04]  /*cc300*/  LDL.LU R20, [R1+0x900] ;  /* 0x0009000001147983 */ /* 0x000f280000300800 */
[----:B------:R-:W4:Y:S04]  /*cc310*/  LDL.LU.64 R14, [R1+0x26f0] ;  /* 0x0026f000010e7983 */ /* 0x000f280000300a00 */
[----:B------:R-:W4:Y:S04]  /*cc320*/  LDL.LU.64 R16, [R1+0x26e8] ;  /* 0x0026e80001107983 */ /* 0x000f280000300a00 */
[----:B------:R-:W4:Y:S04]  /*cc330*/  LDL.LU.64 R18, [R1+0x26e0] ;  /* 0x0026e00001127983 */ /* 0x000f280000300a00 */
[----:B------:R-:W4:Y:S04]  /*cc340*/  LDL.LU.64 R22, [R1+0x26d0] ;  /* 0x0026d00001167983 */ /* 0x000f280000300a00 */
[----:B------:R-:W4:Y:S04]  /*cc350*/  LDL.LU R21, [R1+0x820] ;  /* 0x0008200001157983 */ /* 0x000f280000300800 */
[----:B------:R-:W4:Y:S04]  /*cc360*/  LDL.LU.64 R24, [R1+0x26c8] ;  /* 0x0026c80001187983 */ /* 0x000f280000300a00 */
[----:B------:R-:W4:Y:S04]  /*cc370*/  LDL.LU.64 R26, [R1+0x26c0] ;  /* 0x0026c000011a7983 */ /* 0x000f280000300a00 */
[----:B------:R-:W4:Y:S04]  /*cc380*/  LDL.LU.64 R28, [R1+0x26b0] ;  /* 0x0026b000011c7983 */ /* 0x000f280000300a00 */
[----:B--2---:R0:W-:Y:S04]  /*cc390*/  @P5 STG.E.U8 desc[UR6][R6.64], R2 ;  /* 0x0000000206005986 */ /* 0x0041e8000c101106 */
[----:B0-----:R-:W2:Y:S01]  /*cc3a0*/  LDL.LU R7, [R1+0x34c0] ;  /* 0x0034c00001077983 */ /* 0x001ea20000300800 */
[----:B------:R-:W-:-:S02]  /*cc3b0*/  LOP3.LUT P5, RZ, R0, 0x40000000, RZ, 0xc0, !PT ;  /* 0x4000000000ff7812 */ /* 0x000fc400078ac0ff */
[----:B--2---:R-:W-:-:S11]  /*cc3c0*/  PRMT R2, R7, 0x7770, RZ ;  /* 0x0000777007027816 */ /* 0x004fd600000000ff */
[----:B---3--:R0:W-:Y:S04]  /*cc3d0*/  @P5 STG.E.U8 desc[UR6][R12.64], R2 ;  /* 0x000000020c005986 */ /* 0x0081e8000c101106 */
[----:B0-----:R-:W2:Y:S01]  /*cc3e0*/  LDL.LU.64 R12, [R1+0x34b8] ;  /* 0x0034b800010c7983 */ /* 0x001ea20000300a00 */
[----:B------:R-:W-:Y:S02]  /*cc3f0*/  LOP3.LUT P5, RZ, R0, 0x20000000, RZ, 0xc0, !PT ;  /* 0x2000000000ff7812 */ /* 0x000fe400078ac0ff */
[----:B------:R-:W-:Y:S02]  /*cc400*/  PRMT R2, R7, 0x7771, RZ ;  /* 0x0000777107027816 */ /* 0x000fe400000000ff */
[C---:B------:R-:W-:Y:S02]  /*cc410*/  LOP3.LUT P6, RZ, R11.reuse, 0x800000, RZ, 0xc0, !PT ;  /* 0x008000000bff7812 */ /* 0x040fe400078cc0ff */
[----:B------:R-:W-:-:S02]  /*cc420*/  LOP3.LUT P4, RZ, R11, 0x1000000, RZ, 0xc0, !PT ;  /* 0x010000000bff7812 */ /* 0x000fc4000788c0ff */
[C---:B------:R-:W-:Y:S02]  /*cc430*/  LOP3.LUT P3, RZ, R11.reuse, 0x2000000, RZ, 0xc0, !PT ;  /* 0x020000000bff7812 */ /* 0x040fe4000786c0ff */
[C---:B------:R-:W-:Y:S02]  /*cc440*/  LOP3.LUT P2, RZ, R11.reuse, 0x4000000, RZ, 0xc0, !PT ;  /* 0x040000000bff7812 */ /* 0x040fe4000784c0ff */
[C---:B------:R-:W-:Y:S02]  /*cc450*/  LOP3.LUT P1, RZ, R11.reuse, 0x8000000, RZ, 0xc0, !PT ;  /* 0x080000000bff7812 */ /* 0x040fe4000782c0ff */
[----:B------:R-:W-:Y:S01]  /*cc460*/  LOP3.LUT P0, RZ, R11, 0x10000000, RZ, 0xc0, !PT ;  /* 0x100000000bff7812 */ /* 0x000fe2000780c0ff */
[----:B--2---:R0:W-:Y:S01]  /*cc470*/  @P5 STG.E.U8 desc[UR6][R12.64], R2 ;  /* 0x000000020c005986 */ /* 0x0041e2000c101106 */
[C---:B------:R-:W-:Y:S02]  /*cc480*/  LOP3.LUT P5, RZ, R0.reuse, 0x10000000, RZ, 0xc0, !PT ;  /* 0x1000000000ff7812 */ /* 0x040fe400078ac0ff */
[----:B0-----:R-:W-:Y:S01]  /*cc490*/  PRMT R2, R7, 0x7772, RZ ;  /* 0x0000777207027816 */ /* 0x001fe200000000ff */
[----:B------:R-:W2:Y:S10]  /*cc4a0*/  LDL.LU.64 R12, [R1+0x34b0] ;  /* 0x0034b000010c7983 */ /* 0x000eb40000300a00 */
[----:B----4-:R0:W-:Y:S01]  /*cc4b0*/  @P5 STG.E.U8 desc[UR6][R4.64], R2 ;  /* 0x0000000204005986 */ /* 0x0101e2000c101106 */
[----:B------:R-:W-:-:S02]  /*cc4c0*/  LOP3.LUT P5, RZ, R0, 0x8000000, RZ, 0xc0, !PT ;  /* 0x0800000000ff7812 */ /* 0x000fc400078ac0ff */
[----:B0-----:R-:W-:-:S11]  /*cc4d0*/  PRMT R2, R7, 0x7773, RZ ;  /* 0x0000777307027816 */ /* 0x001fd600000000ff */
[----:B------:R0:W-:Y:S01]  /*cc4e0*/  @P5 STG.E.U8 desc[UR6][R8.64], R2 ;  /* 0x0000000208005986 */ /* 0x0001e2000c101106 */
[----:B------:R-:W-:Y:S02]  /*cc4f0*/  LOP3.LUT P5, RZ, R0, 0x4000000, RZ, 0xc0, !PT ;  /* 0x0400000000ff7812 */ /* 0x000fe400078ac0ff */
[----:B0-----:R-:W-:-:S11]  /*cc500*/  PRMT R2, R20, 0x7770, RZ ;  /* 0x0000777014027816 */ /* 0x001fd600000000ff */
[----:B------:R0:W-:Y:S02]  /*cc510*/  @P5 STG.E.U8 desc[UR6][R14.64], R2 ;  /* 0x000000020e005986 */ /* 0x0001e4000c101106 */
[----:B0-----:R-:W-:-:S05]  /*cc520*/  PRMT R2, R20, 0x7771, RZ ;  /* 0x0000777114027816 */ /* 0x001fca00000000ff */
[----:B------:R0:W-:Y:S02]  /*cc530*/  @P6 STG.E.U8 desc[UR6][R16.64], R2 ;  /* 0x0000000210006986 */ /* 0x0001e4000c101106 */
[----:B0-----:R-:W-:-:S05]  /*cc540*/  PRMT R2, R20, 0x7772, RZ ;  /* 0x0000777214027816 */ /* 0x001fca00000000ff */
[----:B------:R0:W-:Y:S02]  /*cc550*/  @P4 STG.E.U8 desc[UR6][R18.64], R2 ;  /* 0x0000000212004986 */ /* 0x0001e4000c101106 */
[----:B0-----:R-:W-:-:S05]  /*cc560*/  PRMT R2, R20, 0x7773, RZ ;  /* 0x0000777314027816 */ /* 0x001fca00000000ff */
[----:B------:R0:W-:Y:S02]  /*cc570*/  @P3 STG.E.U8 desc[UR6][R22.64], R2 ;  /* 0x0000000216003986 */ /* 0x0001e4000c101106 */
[----:B0-----:R-:W-:-:S05]  /*cc580*/  PRMT R2, R21, 0x7770, RZ ;  /* 0x0000777015027816 */ /* 0x001fca00000000ff */
[----:B------:R0:W-:Y:S02]  /*cc590*/  @P2 STG.E.U8 desc[UR6][R24.64], R2 ;  /* 0x0000000218002986 */ /* 0x0001e4000c101106 */
[C---:B0-----:R-:W-:Y:S02]  /*cc5a0*/  PRMT R2, R21.reuse, 0x7771, RZ ;  /* 0x0000777115027816 */ /* 0x041fe400000000ff */
[----:B------:R-:W3:Y:S04]  /*cc5b0*/  LDL.LU.64 R24, [R1+0x2698] ;  /* 0x0026980001187983 */ /* 0x000ee80000300a00 */
[----:B------:R0:W-:Y:S02]  /*cc5c0*/  @P1 STG.E.U8 desc[UR6][R26.64], R2 ;  /* 0x000000021a001986 */ /* 0x0001e4000c101106 */
[----:B0-----:R-:W-:-:S02]  /*cc5d0*/  PRMT R2, R21, 0x7772, RZ ;  /* 0x0000777215027816 */ /* 0x001fc400000000ff */
[----:B------:R-:W4:Y:S04]  /*cc5e0*/  LDL.LU.64 R26, [R1+0x2690] ;  /* 0x00269000011a7983 */ /* 0x000f280000300a00 */
[----:B------:R0:W-:Y:S04]  /*cc5f0*/  @P0 STG.E.U8 desc[UR6][R28.64], R2 ;  /* 0x000000021c000986 */ /* 0x0001e8000c101106 */
[----:B0-----:R-:W2:Y:S04]  /*cc600*/  LDL.LU.64 R28, [R1+0x2688] ;  /* 0x00268800011c7983 */ /* 0x001ea80000300a00 */
[----:B------:R-:W2:Y:S04]  /*cc610*/  LDL.LU.64 R18, [R1+0x2680] ;  /* 0x0026800001127983 */ /* 0x000ea80000300a00 */
[----:B------:R-:W4:Y:S01]  /*cc620*/  LDL.LU R20, [R1+0x904] ;  /* 0x0009040001147983 */ /* 0x000f220000300800 */
[----:B------:R-:W-:-:S02]  /*cc630*/  LOP3.LUT P3, RZ, R11, 0x20000000, RZ, 0xc0, !PT ;  /* 0x200000000bff7812 */ /* 0x000fc4000786c0ff */
[----:B------:R-:W-:Y:S01]  /*cc640*/  LOP3.LUT P2, RZ, R11, 0x40000000, RZ, 0xc0, !PT ;  /* 0x400000000bff7812 */ /* 0x000fe2000784c0ff */
[----:B------:R-:W2:Y:S01]  /*cc650*/  LDL.LU.64 R22, [R1+0x2678] ;  /* 0x0026780001167983 */ /* 0x000ea20000300a00 */
[----:B------:R-:W-:-:S03]  /*cc660*/  PRMT R2, R21, 0x7773, RZ ;  /* 0x0000777315027816 */ /* 0x000fc600000000ff */
[----:B------:R-:W2:Y:S04]  /*cc670*/  LDL.LU R3, [R1+0x824] ;  /* 0x0008240001037983 */ /* 0x000ea80000300800 */
[----:B------:R-:W-:Y:S04]  /*cc680*/  STL.64 [R1+0x3390], R10 ;  /* 0x0033900a01007387 */ /* 0x000fe80000100a00 */
[----:B---3--:R0:W-:Y:S04]  /*cc690*/  @P3 STG.E.U8 desc[UR6][R24.64], R2 ;  /* 0x0000000218003986 */ /* 0x0081e8000c101106 */
[----:B0-----:R-:W3:Y:S01]  /*cc6a0*/  LDL.LU.64 R24, [R1+0x2670] ;  /* 0x0026700001187983 */ /* 0x001ee20000300a00 */
[----:B----4-:R-:W-:-:S05]  /*cc6b0*/  PRMT R2, R20, 0x7770, RZ ;  /* 0x0000777014027816 */ /* 0x010fca00000000ff */
[----:B------:R0:W-:Y:S04]  /*cc6c0*/  @P2 STG.E.U8 desc[UR6][R26.64], R2 ;  /* 0x000000021a002986 */ /* 0x0001e8000c101106 */
[----:B0-----:R-:W4:Y:S04]  /*cc6d0*/  LDL.LU.64 R26, [R1+0x2668] ;  /* 0x00266800011a7983 */ /* 0x001f280000300a00 */
[----:B------:R-:W2:Y:S04]  /*cc6e0*/  LDL.LU R7, [R1+0x908] ;  /* 0x0009080001077983 */ /* 0x000ea80000300800 */
[----:B--2---:R0:W-:Y:S04]  /*cc6f0*/  STL [R1+0x34a0], R7 ;  /* 0x0034a00701007387 */ /* 0x0041e80000100800 */
[----:B0-----:R-:W2:Y:S01]  /*cc700*/  LDL.LU.64 R6, [R1+0x2658] ;  /* 0x0026580001067983 */ /* 0x001ea20000300a00 */
[----:B------:R-:W-:-:S02]  /*cc710*/  LOP3.LUT P5, RZ, R12, 0x200, RZ, 0xc0, !PT ;  /* 0x000002000cff7812 */ /* 0x000fc400078ac0ff */
        /* <DEDUP_REMOVED lines=16> */
[----:B--2---:R0:W-:Y:S04]  /*cc820*/  STL.64 [R1+0x34a8], R6 ;  /* 0x0034a80601007387 */ /* 0x0041e80000100a00 */
[----:B0-----:R-:W2:Y:S06]  /*cc830*/  LDL.LU.64 R6, [R1+0x2660] ;  /* 0x0026600001067983 */ /* 0x001eac0000300a00 */
[----:B------:R-:W-:-:S02]  /*cc840*/  @P5 LOP3.LUT R0, R0, 0x800000, RZ, 0xfc, !PT ;  /* 0x0080000000005812 */ /* 0x000fc400078efcff */
        /* <DEDUP_REMOVED lines=11> */
[C---:B0-----:R-:W-:Y:S01]  /*cc900*/  PRMT R2, R20.reuse, 0x7772, RZ ;  /* 0x0000777214027816 */ /* 0x041fe200000000ff */
[----:B------:R-:W2:Y:S04]  /*cc910*/  LDL.LU.64 R28, [R1+0x2650] ;  /* 0x00265000011c7983 */ /* 0x000ea80000300a00 */
[----:B------:R0:W-:Y:S04]  /*cc920*/  @P0 STG.E.U8 desc[UR6][R18.64], R2 ;  /* 0x0000000212000986 */ /* 0x0001e8000c101106 */
[----:B------:R-:W2:Y:S04]  /*cc930*/  LDL.LU.64 R10, [R1+0x2648] ;  /* 0x00264800010a7983 */ /* 0x000ea80000300a00 */
[----:B------:R-:W2:Y:S01]  /*cc940*/  LDL.LU.64 R4, [R1+0x2640] ;  /* 0x0026400001047983 */ /* 0x000ea20000300a00 */
[----:B0-----:R-:W-:-:S03]  /*cc950*/  PRMT R2, R20, 0x7773, RZ ;  /* 0x0000777314027816 */ /* 0x001fc600000000ff */
[----:B------:R-:W2:Y:S04]  /*cc960*/  LDL.LU R21, [R1+0x828] ;  /* 0x0008280001157983 */ /* 0x000ea80000300800 */
[----:B------:R0:W-:Y:S01]  /*cc970*/  @P5 STG.E.U8 desc[UR6][R22.64], R2 ;  /* 0x0000000216005986 */ /* 0x0001e2000c101106 */
[----:B------:R-:W-:-:S03]  /*cc980*/  LOP3.LUT P5, RZ, R0, 0x2000000, RZ, 0xc0, !PT ;  /* 0x0200000000ff7812 */ /* 0x000fc600078ac0ff */
[----:B------:R-:W2:Y:S04]  /*cc990*/  LDL.LU.64 R8, [R1+0x2638] ;  /* 0x0026380001087983 */ /* 0x000ea80000300a00 */
[----:B------:R-:W2:Y:S01]  /*cc9a0*/  LDL.LU.64 R14, [R1+0x2630] ;  /* 0x00263000010e7983 */ /* 0x000ea20000300a00 */
[----:B0-----:R-:W-:-:S03]  /*cc9b0*/  PRMT R2, R3, 0x7770, RZ ;  /* 0x0000777003027816 */ /* 0x001fc600000000ff */
[----:B------:R-:W2:Y:S04]  /*cc9c0*/  LDL.LU.64 R16, [R1+0x2628] ;  /* 0x0026280001107983 */ /* 0x000ea80000300a00 */
[----:B---3--:R0:W-:Y:S01]  /*cc9d0*/  @P5 STG.E.U8 desc[UR6][R24.64], R2 ;  /* 0x0000000218005986 */ /* 0x0081e2000c101106 */
[----:B------:R-:W-:-:S03]  /*cc9e0*/  LOP3.LUT P5, RZ, R0, 0x1000000, RZ, 0xc0, !PT ;  /* 0x0100000000ff7812 */ /* 0x000fc600078ac0ff */
[----:B------:R-:W3:Y:S04]  /*cc9f0*/  LDL.LU.64 R18, [R1+0x2620] ;  /* 0x0026200001127983 */ /* 0x000ee80000300a00 */
[----:B------:R-:W3:Y:S01]  /*cca00*/  LDL.LU R20, [R1+0x90c] ;  /* 0x00090c0001147983 */ /* 0x000ee20000300800 */
[----:B0-----:R-:W-:-:S03]  /*cca10*/  PRMT R2, R3, 0x7771, RZ ;  /* 0x0000777103027816 */ /* 0x001fc600000000ff */
[----:B------:R-:W3:Y:S04]  /*cca20*/  LDL.LU.64 R22, [R1+0x2618] ;  /* 0x0026180001167983 */ /* 0x000ee80000300a00 */
[----:B----4-:R0:W-:Y:S01]  /*cca30*/  @P5 STG.E.U8 desc[UR6][R26.64], R2 ;  /* 0x000000021a005986 */ /* 0x0101e2000c101106 */
[----:B------:R-:W-:-:S03]  /*cca40*/  LOP3.LUT P5, RZ, R0, 0x800000, RZ, 0xc0, !PT ;  /* 0x0080000000ff7812 */ /* 0x000fc600078ac0ff */
[----:B------:R-:W4:Y:S01]  /*cca50*/  LDL.LU.64 R24, [R1+0x2610] ;  /* 0x0026100001187983 */ /* 0x000f220000300a00 */
[----:B0-----:R-:W-:-:S03]  /*cca60*/  PRMT R2, R3, 0x7772, RZ ;  /* 0x0000777203027816 */ /* 0x001fc600000000ff */
[----:B------:R-:W4:Y:S06]  /*cca70*/  LDL.LU.64 R26, [R1+0x2608] ;  /* 0x00260800011a7983 */ /* 0x000f2c0000300a00 */
[----:B--2---:R0:W-:Y:S04]  /*cca80*/  @P5 STG.E.U8 desc[UR6][R6.64], R2 ;  /* 0x0000000206005986 */ /* 0x0041e8000c101106 */
[----:B0-----:R-:W2:Y:S01]  /*cca90*/  LDL.LU.64 R6, [R1+0x34a8] ;  /* 0x0034a80001067983 */ /* 0x001ea20000300a00 */
[----:B------:R-:W-:-:S02]  /*ccaa0*/  LOP3.LUT P5, RZ, R0, 0x400000, RZ, 0xc0, !PT ;  /* 0x0040000000ff7812 */ /* 0x000fc400078ac0ff */
[----:B------:R-:W-:-:S11]  /*ccab0*/  PRMT R2, R3, 0x7773, RZ ;  /* 0x0000777303027816 */ /* 0x000fd600000000ff */
[----:B--2---:R0:W-:Y:S04]  /*ccac0*/  @P5 STG.E.U8 desc[UR6][R6.64], R2 ;  /* 0x0000000206005986 */ /* 0x0041e8000c101106 */
[----:B0-----:R-:W2:Y:S01]  /*ccad0*/  LDL.LU R7, [R1+0x34a0] ;  /* 0x0034a00001077983 */ /* 0x001ea20000300800 */
[----:B------:R-:W-:Y:S02]  /*ccae0*/  LOP3.LUT P5, RZ, R0, 0x200000, RZ, 0xc0, !PT ;  /* 0x0020000000ff7812 */ /* 0x000fe400078ac0ff */
[C---:B------:R-:W-:Y:S02]  /*ccaf0*/  LOP3.LUT P6, RZ, R12.reuse, 0x400, RZ, 0xc0, !PT ;  /* 0x000004000cff7812 */ /* 0x040fe400078cc0ff */
[C---:B------:R-:W-:Y:S02]  /*ccb00*/  LOP3.LUT P4, RZ, R12.reuse, 0x800, RZ, 0xc0, !PT ;  /* 0x000008000cff7812 */ /* 0x040fe4000788c0ff */
[----:B------:R-:W-:-:S02]  /*ccb10*/  LOP3.LUT P3, RZ, R12, 0x1000, RZ, 0xc0, !PT ;  /* 0x000010000cff7812 */ /* 0x000fc4000786c0ff */
[C---:B------:R-:W-:Y:S02]  /*ccb20*/  LOP3.LUT P2, RZ, R12.reuse, 0x2000, RZ, 0xc0, !PT ;  /* 0x000020000cff7812 */ /* 0x040fe4000784c0ff */
[C---:B------:R-:W-:Y:S02]  /*ccb30*/  LOP3.LUT P1, RZ, R12.reuse, 0x4000, RZ, 0xc0, !PT ;  /* 0x000040000cff7812 */ /* 0x040fe4000782c0ff */
[----:B------:R-:W-:Y:S02]  /*ccb40*/  LOP3.LUT P0, RZ, R12, 0x10000, RZ, 0xc0, !PT ;  /* 0x000100000cff7812 */ /* 0x000fe4000780c0ff */
[----:B--2---:R-:W-:-:S05]  /*ccb50*/  PRMT R2, R7, 0x7770, RZ ;  /* 0x0000777007027816 */ /* 0x004fca00000000ff */
[----:B------:R0:W-:Y:S04]  /*ccb60*/  @P5 STG.E.U8 desc[UR6][R28.64], R2 ;  /* 0x000000021c005986 */ /* 0x0001e8000c101106 */
[----:B0-----:R-:W2:Y:S01]  /*ccb70*/  LDL.LU.64 R28, [R1+0x3498] ;  /* 0x00349800011c7983 */ /* 0x001ea20000300a00 */
[----:B------:R-:W-:Y:S02]  /*ccb80*/  LOP3.LUT P5, RZ, R0, 0x100000, RZ, 0xc0, !PT ;  /* 0x0010000000ff7812 */ /* 0x000fe400078ac0ff */
[----:B------:R-:W-:-:S11]  /*ccb90*/  PRMT R2, R7, 0x7771, RZ ;  /* 0x0000777107027816 */ /* 0x000fd600000000ff */
[----:B------:R0:W-:Y:S01]  /*ccba0*/  @P5 STG.E.U8 desc[UR6][R10.64], R2 ;  /* 0x000000020a005986 */ /* 0x0001e2000c101106 */
[----:B------:R-:W-:Y:S02]  /*ccbb0*/  LOP3.LUT P5, RZ, R0, 0x80000, RZ, 0xc0, !PT ;  /* 0x0008000000ff7812 */ /* 0x000fe400078ac0ff */
        /* <DEDUP_REMOVED lines=10> */
[----:B---3--:R0:W-:Y:S02]  /*ccc60*/  @P3 STG.E.U8 desc[UR6][R18.64], R2 ;  /* 0x0000000212003986 */ /* 0x0081e4000c101106 */
[----:B0-----:R-:W-:-:S05]  /*ccc70*/  PRMT R2, R21, 0x7773, RZ ;  /* 0x0000777315027816 */ /* 0x001fca00000000ff */
[----:B------:R0:W-:Y:S02]  /*ccc80*/  @P2 STG.E.U8 desc[UR6][R22.64], R2 ;  /* 0x0000000216002986 */ /* 0x0001e4000c101106 */
[----:B0-----:R-:W-:-:S05]  /*ccc90*/  PRMT R2, R20, 0x7770, RZ ;  /* 0x0000777014027816 */ /* 0x001fca00000000ff */
[----:B----4-:R0:W-:Y:S02]  /*ccca0*/  @P1 STG.E.U8 desc[UR6][R24.64], R2 ;  /* 0x0000000218001986 */ /* 0x0101e4000c101106 */
[----:B0-----:R-:W-:Y:S02]  /*cccb0*/  PRMT R2, R20, 0x7771, RZ ;  /* 0x0000777114027816 */ /* 0x001fe400000000ff */
[----:B------:R-:W3:Y:S04]  /*cccc0*/  LDL.LU.64 R24, [R1+0x2600] ;  /* 0x0026000001187983 */ /* 0x000ee80000300a00 */
[----:B------:R0:W-:Y:S04]  /*cccd0*/  @P0 STG.E.U8 desc[UR6][R26.64], R2 ;  /* 0x000000021a000986 */ /* 0x0001e8000c101106 */
[----:B0-----:R-:W4:Y:S01]  /*ccce0*/  LDL.LU.64 R26, [R1+0x25f8] ;  /* 0x0025f800011a7983 */ /* 0x001f220000300a00 */
[----:B------:R-:W-:-:S02]  /*cccf0*/  LOP3.LUT R0, R0, 0xfffffbff, RZ, 0xc0, !PT ;  /* 0xfffffbff00007812 */ /* 0x000fc400078ec0ff */
[C---:B------:R-:W-:Y:S01]  /*ccd00*/  LOP3.LUT P3, RZ, R12.reuse, 0x20000, RZ, 0xc0, !PT ;  /* 0x000200000cff7812 */ /* 0x040fe2000786c0ff */
[----:B------:R-:W4:Y:S01]  /*ccd10*/  LDL.LU.64 R22, [R1+0x25f0] ;  /* 0x0025f00001167983 */ /* 0x000f220000300a00 */
[----:B------:R-:W-:Y:S02]  /*ccd20*/  LOP3.LUT P2, RZ, R12, 0x40000, RZ, 0xc0, !PT ;  /* 0x000400000cff7812 */ /* 0x000fe4000784c0ff */
[----:B------:R-:W-:Y:S01]  /*ccd30*/  PRMT R2, R20, 0x7772, RZ ;  /* 0x0000777214027816 */ /* 0x000fe200000000ff */
[----:B------:R-:W4:Y:S04]  /*ccd40*/  LDL.LU.64 R14, [R1+0x25e8] ;  /* 0x0025e800010e7983 */ /* 0x000f280000300a00 */
[----:B------:R-:W4:Y:S04]  /*ccd50*/  LDL.LU.64 R18, [R1+0x25e0] ;  /* 0x0025e00001127983 */ /* 0x000f280000300a00 */
[----:B------:R-:W4:Y:S01]  /*ccd60*/  LDL.LU R21, [R1+0x82c] ;  /* 0x00082c0001157983 */ /* 0x000f220000300800 */
[----:B------:R-:W-:-:S03]  /*ccd70*/  LOP3.LUT P1, RZ, R12, 0x4000000, RZ, 0xc0, !PT ;  /* 0x040000000cff7812 */ /* 0x000fc6000782c0ff */
[----:B------:R-:W-:Y:S01]  /*ccd80*/  STL.64 [R1+0x33b0], R12 ;  /* 0x0033b00c01007387 */ /* 0x000fe20000100a00 */
[----:B------:R-:W-:Y:S02]  /*ccd90*/  LOP3.LUT P0, RZ, R12, 0x8000000, RZ, 0xc0, !PT ;  /* 0x080000000cff7812 */ /* 0x000fe4000780c0ff */
[----:B--2---:R-:W-:-:S13]  /*ccda0*/  LOP3.LUT P5, RZ, R29, 0x10, RZ, 0xc0, !PT ;  /* 0x000000101dff7812 */ /* 0x004fda00078ac0ff */
        /* <DEDUP_REMOVED lines=23> */
[----:B---3--:R0:W-:Y:S02]  /*ccf20*/  @P3 STG.E.U8 desc[UR6][R24.64], R2 ;  /* 0x0000000218003986 */ /* 0x0081e4000c101106 */
[----:B0-----:R-:W-:Y:S02]  /*ccf30*/  PRMT R2, R20, 0x7773, RZ ;  /* 0x0000777314027816 */ /* 0x001fe400000000ff */
[----:B------:R-:W2:Y:S04]  /*ccf40*/  LDL.LU.64 R24, [R1+0x25d8] ;  /* 0x0025d80001187983 */ /* 0x000ea80000300a00 */
[----:B------:R-:W3:Y:S04]  /*ccf50*/  LDL.LU R16, [R1+0x6d0] ;  /* 0x0006d00001107983 */ /* 0x000ee80000300800 */
[----:B----4-:R0:W-:Y:S04]  /*ccf60*/  @P2 STG.E.U8 desc[UR6][R26.64], R2 ;  /* 0x000000021a002986 */ /* 0x0101e8000c101106 */
[----:B0-----:R-:W4:Y:S04]  /*ccf70*/  LDL.LU.64 R26, [R1+0x25d0] ;  /* 0x0025d000011a7983 */ /* 0x001f280000300a00 */
[----:B------:R-:W2:Y:S04]  /*ccf80*/  LDL.LU.64 R12, [R1+0x25a8] ;  /* 0x0025a800010c7983 */ /* 0x000ea80000300a00 */
[----:B--2---:R0:W-:Y:S04]  /*ccf90*/  STL.64 [R1+0x3488], R12 ;  /* 0x0034880c01007387 */ /* 0x0041e80000100a00 */
[----:B0-----:R-:W2:Y:S01]  /*ccfa0*/  LDL.LU.64 R12, [R1+0x25b8] ;  /* 0x0025b800010c7983 */ /* 0x001ea20000300a00 */
[----:B------:R-:W-:-:S05]  /*ccfb0*/  PRMT R2, R21, 0x7770, RZ ;  /* 0x0000777015027816 */ /* 0x000fca00000000ff */
[----:B------:R0:W-:Y:S02]  /*ccfc0*/  @P1 STG.E.U8 desc[UR6][R22.64], R2 ;  /* 0x0000000216001986 */ /* 0x0001e4000c101106 */
[----:B0-----:R-:W-:-:S05]  /*ccfd0*/  PRMT R2, R21, 0x7771, RZ ;  /* 0x0000777115027816 */ /* 0x001fca00000000ff */
[----:B------:R0:W-:Y:S02]  /*ccfe0*/  @P0 STG.E.U8 desc[UR6][R14.64], R2 ;  /* 0x000000020e000986 */ /* 0x0001e4000c101106 */
[----:B0-----:R-:W-:-:S05]  /*ccff0*/  PRMT R2, R21, 0x7772, RZ ;  /* 0x0000777215027816 */ /* 0x001fca00000000ff */
[----:B------:R-:W-:Y:S04]  /*cd000*/  @P5 STG.E.U8 desc[UR6][R18.64], R2 ;  /* 0x0000000212005986 */ /* 0x000fe8000c101106 */
[----:B--2---:R0:W-:Y:S04]  /*cd010*/  STL.64 [R1+0x3490], R12 ;  /* 0x0034900c01007387 */ /* 0x0041e80000100a00 */
[----:B0-----:R-:W2:Y:S01]  /*cd020*/  LDL.LU.64 R12, [R1+0x25c8] ;  /* 0x0025c800010c7983 */ /* 0x001ea20000300a00 */
[C---:B------:R-:W-:Y:S02]  /*cd030*/  LOP3.LUT P5, RZ, R0.reuse, 0x20000, RZ, 0xc0, !PT ;  /* 0x0002000000ff7812 */ /* 0x040fe400078ac0ff */
[----:B------:R-:W-:Y:S01]  /*cd040*/  PRMT R2, R21, 0x7773, RZ ;  /* 0x0000777315027816 */ /* 0x000fe200000000ff */
[----:B------:R-:W2:Y:S04]  /*cd050*/  LDL.LU R22, [R1+0x600] ;  /* 0x0006000001167983 */ /* 0x000ea80000300800 */
[----:B------:R-:W2:Y:S04]  /*cd060*/  LDL.LU.64 R10, [R1+0x25a0] ;  /* 0x0025a000010a7983 */ /* 0x000ea80000300a00 */
[----:B------:R-:W2:Y:S04]  /*cd070*/  LDL.LU.64 R4, [R1+0x2598] ;  /* 0x0025980001047983 */ /* 0x000ea80000300a00 */
[----:B------:R3:W-:Y:S01]  /*cd080*/  @P5 STG.E.U8 desc[UR6][R24.64], R2 ;  /* 0x0000000218005986 */ /* 0x0007e2000c101106 */
[----:B------:R-:W-:-:S03]  /*cd090*/  LOP3.LUT P5, RZ, R0, 0x10000, RZ, 0xc0, !PT ;  /* 0x0001000000ff7812 */ /* 0x000fc600078ac0ff */
[----:B------:R-:W2:Y:S04]  /*cd0a0*/  LDL.LU R23, [R1+0x6d4] ;  /* 0x0006d40001177983 */ /* 0x000ea80000300800 */
[----:B------:R-:W2:Y:S01]  /*cd0b0*/  LDL.LU.64 R6, [R1+0x2580] ;  /* 0x0025800001067983 */ /* 0x000ea20000300a00 */
[----:B---3--:R-:W-:-:S03]  /*cd0c0*/  PRMT R2, R16, 0x7770, RZ ;  /* 0x0000777010027816 */ /* 0x008fc600000000ff */
[----:B------:R-:W3:Y:S04]  /*cd0d0*/  LDL.LU.64 R8, [R1+0x2578] ;  /* 0x0025780001087983 */ /* 0x000ee80000300a00 */
[----:B----4-:R0:W-:Y:S01]  /*cd0e0*/  @P5 STG.E.U8 desc[UR6][R26.64], R2 ;  /* 0x000000021a005986 */ /* 0x0101e2000c101106 */
[----:B------:R-:W-:-:S03]  /*cd0f0*/  LOP3.LUT P5, RZ, R0, 0x8000, RZ, 0xc0, !PT ;  /* 0x0000800000ff7812 */ /* 0x000fc600078ac0ff */
[----:B------:R-:W4:Y:S04]  /*cd100*/  LDL.LU.64 R14, [R1+0x2570] ;  /* 0x00257000010e7983 */ /* 0x000f280000300a00 */
[----:B------:R-:W4:Y:S01]  /*cd110*/  LDL.LU.64 R18, [R1+0x2568] ;  /* 0x0025680001127983 */ /* 0x000f220000300a00 */
[----:B0-----:R-:W-:-:S03]  /*cd120*/  PRMT R2, R16, 0x7771, RZ ;  /* 0x0000777110027816 */ /* 0x001fc600000000ff */
[----:B------:R-:W4:Y:S04]  /*cd130*/  LDL.LU.64 R20, [R1+0x2560] ;  /* 0x0025600001147983 */ /* 0x000f280000300a00 */
[----:B------:R-:W4:Y:S04]  /*cd140*/  LDL.LU.64 R24, [R1+0x2550] ;  /* 0x0025500001187983 */ /* 0x000f280000300a00 */
[----:B------:R-:W4:Y:S04]  /*cd150*/  LDL.LU R17, [R1+0x604] ;  /* 0x0006040001117983 */ /* 0x000f280000300800 */
[----:B------:R-:W4:Y:S04]  /*cd160*/  LDL.LU.64 R26, [R1+0x2548] ;  /* 0x00254800011a7983 */ /* 0x000f280000300a00 */
[----:B--2---:R0:W-:Y:S04]  /*cd170*/  @P5 STG.E.U8 desc[UR6][R12.64], R2 ;  /* 0x000000020c005986 */ /* 0x0041e8000c101106 */
[----:B0-----:R-:W2:Y:S01]  /*cd180*/  LDL.LU.64 R12, [R1+0x3490] ;  /* 0x00349000010c7983 */ /* 0x001ea20000300a00 */
[----:B------:R-:W-:-:S02]  /*cd190*/  LOP3.LUT P5, RZ, R0, 0x4000, RZ, 0xc0, !PT ;  /* 0x0000400000ff7812 */ /* 0x000fc400078ac0ff */
[----:B------:R-:W-:-:S11]  /*cd1a0*/  PRMT R2, R16, 0x7772, RZ ;  /* 0x0000777210027816 */ /* 0x000fd600000000ff */
[----:B--2---:R0:W-:Y:S04]  /*cd1b0*/  @P5 STG.E.U8 desc[UR6][R12.64], R2 ;  /* 0x000000020c005986 */ /* 0x0041e8000c101106 */
        /* <DEDUP_REMOVED lines=10> */
[----:B------:R-:W-:Y:S02]  /*cd260*/  LOP3.LUT P5, RZ, R0, 0x1000, RZ, 0xc0, !PT ;  /* 0x0000100000ff7812 */ /* 0x000fe400078ac0ff */
[----:B0-----:R-:W-:-:S11]  /*cd270*/  PRMT R2, R22, 0x7770, RZ ;  /* 0x0000777016027816 */ /* 0x001fd600000000ff */
        /* <DEDUP_REMOVED lines=8> */
[----:B---3--:R0:W-:Y:S02]  /*cd300*/  @P6 STG.E.U8 desc[UR6][R8.64], R2 ;  /* 0x0000000208006986 */ /* 0x0081e4000c101106 */
[----:B0-----:R-:W-:-:S05]  /*cd310*/  PRMT R2, R23, 0x7770, RZ ;  /* 0x0000777017027816 */ /* 0x001fca00000000ff */
[----:B----4-:R0:W-:Y:S02]  /*cd320*/  @P4 STG.E.U8 desc[UR6][R14.64], R2 ;  /* 0x000000020e004986 */ /* 0x0101e4000c101106 */
[----:B0-----:R-:W-:-:S05]  /*cd330*/  PRMT R2, R23, 0x7771, RZ ;  /* 0x0000777117027816 */ /* 0x001fca00000000ff */
[----:B------:R0:W-:Y:S02]  /*cd340*/  @P3 STG.E.U8 desc[UR6][R18.64], R2 ;  /* 0x0000000212003986 */ /* 0x0001e4000c101106 */
[----:B0-----:R-:W-:-:S05]  /*cd350*/  PRMT R2, R23, 0x7772, RZ ;  /* 0x0000777217027816 */ /* 0x001fca00000000ff */
[----:B------:R0:W-:Y:S02]  /*cd360*/  @P2 STG.E.U8 desc[UR6][R20.64], R2 ;  /* 0x0000000214002986 */ /* 0x0001e4000c101106 */
[----:B0-----:R-:W-:-:S05]  /*cd370*/  PRMT R2, R23, 0x7773, RZ ;  /* 0x0000777317027816 */ /* 0x001fca00000000ff */
[----:B------:R0:W-:Y:S02]  /*cd380*/  @P1 STG.E.U8 desc[UR6][R24.64], R2 ;  /* 0x0000000218001986 */ /* 0x0001e4000c101106 */
[----:B0-----:R-:W-:-:S05]  /*cd390*/  PRMT R2, R17, 0x7770, RZ ;  /* 0x0000777011027816 */ /* 0x001fca00000000ff */
[----:B------:R0:W-:Y:S04]  /*cd3a0*/  @P0 STG.E.U8 desc[UR6][R26.64], R2 ;  /* 0x000000021a000986 */ /* 0x0001e8000c101106 */
[----:B0-----:R-:W2:Y:S01]  /*cd3b0*/  LDL.LU.64 R26, [R1+0x2540] ;  /* 0x00254000011a7983 */ /* 0x001ea20000300a00 */
[----:B------:R-:W-:Y:S02]  /*cd3c0*/  LOP3.LUT P3, RZ, R29, 0x800, RZ, 0xc0, !PT ;  /* 0x000008001dff7812 */ /* 0x000fe4000786c0ff */
[----:B------:R-:W-:Y:S01]  /*cd3d0*/  PRMT R3, R17, 0x7771, RZ ;  /* 0x0000777111037816 */ /* 0x000fe200000000ff */
[----:B------:R-:W3:Y:S04]  /*cd3e0*/  LDL.LU.64 R14, [R1+0x2530] ;  /* 0x00253000010e7983 */ /* 0x000ee80000300a00 */
[----:B------:R-:W4:Y:S04]  /*cd3f0*/  LDL.LU.64 R24, [R1+0x2518] ;  /* 0x0025180001187983 */ /* 0x000f280000300a00 */
[----:B------:R-:W4:Y:S04]  /*cd400*/  LDL.LU.64 R18, [R1+0x2510] ;  /* 0x0025100001127983 */ /* 0x000f280000300a00 */
[----:B------:R-:W4:Y:S04]  /*cd410*/  LDL.LU.64 R20, [R1+0x2508] ;  /* 0x0025080001147983 */ /* 0x000f280000300a00 */
[----:B------:R-:W4:Y:S04]  /*cd420*/  LDL.LU R2, [R1+0x6d8] ;  /* 0x0006d80001027983 */ /* 0x000f280000300800 */
[----:B------:R-:W4:Y:S04]  /*cd430*/  LDL.LU.64 R22, [R1+0x2500] ;  /* 0x0025000001167983 */ /* 0x000f280000300a00 */
[----:B--2---:R0:W-:Y:S04]  /*cd440*/  @P3 STG.E.U8 desc[UR6][R26.64], R3 ;  /* 0x000000031a003986 */ /* 0x0041e8000c101106 */
[----:B0-----:R-:W2:Y:S04]  /*cd450*/  LDL.LU.64 R26, [R1+0x24f8] ;  /* 0x0024f800011a7983 */ /* 0x001ea80000300a00 */
[----:B------:R-:W2:Y:S04]  /*cd460*/  LDL.LU R3, [R1+0x608] ;  /* 0x0006080001037983 */ /* 0x000ea80000300800 */
[----:B------:R-:W3:Y:S01]  /*cd470*/  LDL.LU.64 R12, [R1+0x24e8] ;  /* 0x0024e800010c7983 */ /* 0x000ee20000300a00 */
        /* <DEDUP_REMOVED lines=17> */
[----:B---3--:R0:W-:Y:S04]  /*cd590*/  STL.64 [R1+0x3480], R12 ;  /* 0x0034800c01007387 */ /* 0x0081e80000100a00 */
[----:B0-----:R-:W3:Y:S06]  /*cd5a0*/  LDL.LU.64 R12, [R1+0x24f0] ;  /* 0x0024f000010c7983 */ /* 0x001eec0000300a00 */
[----:B------:R-:W-:-:S02]  /*cd5b0*/  @P5 LOP3.LUT R0, R0, 0x80, RZ, 0xfc, !PT ;  /* 0x0000008000005812 */ /* 0x000fc400078efcff */
[C---:B------:R-:W-:Y:S01]  /*cd5c0*/  LOP3.LUT P5, RZ, R29.reuse, 0x20000, RZ, 0xc0, !PT ;  /* 0x000200001dff7812 */ /* 0x040fe200078ac0ff */
[----:B------:R-:W3:Y:S01]  /*cd5d0*/  LDL.LU.64 R10, [R1+0x24e0] ;  /* 0x0024e000010a7983 */ /* 0x000ee20000300a00 */
[----:B------:R-:W-:Y:S02]  /*cd5e0*/  LOP3.LUT R0, R0, 0xfffffeff, RZ, 0xc0, !PT ;  /* 0xfffffeff00007812 */ /* 0x000fe400078ec0ff */
[----:B------:R-:W-:-:S09]  /*cd5f0*/  LOP3.LUT P2, RZ, R29, 0x1000, RZ, 0xc0, !PT ;  /* 0x000010001dff7812 */ /* 0x000fd2000784c0ff */
[----:B------:R-:W-:Y:S02]  /*cd600*/  @P5 LOP3.LUT R0, R0, 0x100, RZ, 0xfc, !PT ;  /* 0x0000010000005812 */ /* 0x000fe400078efcff */
[C---:B------:R-:W-:Y:S02]  /*cd610*/  LOP3.LUT P5, RZ, R29.reuse, 0x10000, RZ, 0xc0, !PT ;  /* 0x000100001dff7812 */ /* 0x040fe400078ac0ff */
[----:B------:R-:W-:Y:S02]  /*cd620*/  LOP3.LUT R0, R0, 0xfffffdff, RZ, 0xc0, !PT ;  /* 0xfffffdff00007812 */ /* 0x000fe400078ec0ff */
[C---:B------:R-:W-:Y:S02]  /*cd630*/  LOP3.LUT P1, RZ, R29.reuse, 0x2000, RZ, 0xc0, !PT ;  /* 0x000020001dff7812 */ /* 0x040fe4000782c0ff */
[----:B------:R-:W-:Y:S02]  /*cd640*/  LOP3.LUT P0, RZ, R29, 0x4000, RZ, 0xc0, !PT ;  /* 0x000040001dff7812 */ /* 0x000fe4000780c0ff */
[----:B------:R-:W-:-:S05]  /*cd650*/  PRMT R4, R17, 0x7772, RZ ;  /* 0x0000777211047816 */ /* 0x000fca00000000ff */
[----:B------:R-:W-:Y:S02]  /*cd660*/  @P5 LOP3.LUT R0, R0, 0x200, RZ, 0xfc, !PT ;  /* 0x0000020000005812 */ /* 0x000fe400078efcff */
[----:B------:R-:W-:Y:S01]  /*cd670*/  LOP3.LUT P5, RZ, R29, 0x8000, RZ, 0xc0, !PT ;  /* 0x000080001dff7812 */ /* 0x000fe200078ac0ff */
[----:B------:R0:W-:Y:S01]  /*cd680*/  @P2 STG.E.U8 desc[UR6][R14.64], R4 ;  /* 0x000000040e002986 */ /* 0x0001e2000c101106 */
[C---:B----4-:R-:W-:Y:S02]  /*cd690*/  PRMT R6, R2.reuse, 0x7770, RZ ;  /* 0x0000777002067816 */ /* 0x050fe400000000ff */
[----:B0-----:R-:W-:Y:S02]  /*cd6a0*/  PRMT R4, R17, 0x7773, RZ ;  /* 0x0000777311047816 */ /* 0x001fe400000000ff */
[----:B------:R-:W-:-:S03]  /*cd6b0*/  PRMT R14, R2, 0x7771, RZ ;  /* 0x00007771020e7816 */ /* 0x000fc600000000ff */
[----:B------:R0:W-:Y:S04]  /*cd6c0*/  @P1 STG.E.U8 desc[UR6][R24.64], R4 ;  /* 0x0000000418001986 */ /* 0x0001e8000c101106 */
[----:B------:R-:W-:Y:S04]  /*cd6d0*/  @P0 STG.E.U8 desc[UR6][R18.64], R6 ;  /* 0x0000000612000986 */ /* 0x000fe8000c101106 */
[----:B------:R1:W-:Y:S01]  /*cd6e0*/  @P5 STG.E.U8 desc[UR6][R20.64], R14 ;  /* 0x0000000e14005986 */ /* 0x0003e2000c101106 */
[----:B------:R-:W-:-:S03]  /*cd6f0*/  LOP3.LUT P5, RZ, R0, 0x200, RZ, 0xc0, !PT ;  /* 0x0000020000ff7812 */ /* 0x000fc600078ac0ff */
[----:B0-----:R-:W4:Y:S04]  /*cd700*/  LDL.LU.64 R4, [R1+0x24d8] ;  /* 0x0024d80001047983 */ /* 0x001f280000300a00 */
[----:B------:R-:W4:Y:S01]  /*cd710*/  LDL.LU R24, [R1+0x6dc] ;  /* 0x0006dc0001187983 */ /* 0x000f220000300800 */
[----:B-1----:R-:W-:-:S03]  /*cd720*/  PRMT R20, R2, 0x7772, RZ ;  /* 0x0000777202147816 */ /* 0x002fc600000000ff */
[----:B------:R-:W4:Y:S04]  /*cd730*/  LDL.LU.64 R6, [R1+0x24d0] ;  /* 0x0024d00001067983 */ /* 0x000f280000300a00 */
[----:B------:R-:W-:Y:S01]  /*cd740*/  @P5 STG.E.U8 desc[UR6][R22.64], R20 ;  /* 0x0000001416005986 */ /* 0x000fe2000c101106 */
[----:B------:R-:W-:Y:S02]  /*cd750*/  LOP3.LUT P5, RZ, R0, 0x100, RZ, 0xc0, !PT ;  /* 0x0000010000ff7812 */ /* 0x000fe400078ac0ff */
[----:B------:R-:W-:Y:S01]  /*cd760*/  PRMT R2, R2, 0x7773, RZ ;  /* 0x0000777302027816 */ /* 0x000fe200000000ff */
[----:B------:R-:W4:Y:S04]  /*cd770*/  LDL.LU.64 R8, [R1+0x24c8] ;  /* 0x0024c80001087983 */ /* 0x000f280000300a00 */
[----:B------:R-:W4:Y:S04]  /*cd780*/  LDL.LU R25, [R1+0x60c] ;  /* 0x00060c0001197983 */ /* 0x000f280000300800 */
[----:B------:R-:W4:Y:S04]  /*cd790*/  LDL.LU.64 R14, [R1+0x24c0] ;  /* 0x0024c000010e7983 */ /* 0x000f280000300a00 */
[----:B--2---:R0:W-:Y:S01]  /*cd7a0*/  @P5 STG.E.U8 desc[UR6][R26.64], R2 ;  /* 0x000000021a005986 */ /* 0x0041e2000c101106 */
[----:B------:R-:W-:-:S03]  /*cd7b0*/  LOP3.LUT P5, RZ, R0, 0x80, RZ, 0xc0, !PT ;  /* 0x0000008000ff7812 */ /* 0x000fc600078ac0ff */
[----:B------:R-:W2:Y:S04]  /*cd7c0*/  LDL.LU.64 R16, [R1+0x24b8] ;  /* 0x0024b80001107983 */ /* 0x000ea80000300a00 */
[----:B------:R-:W2:Y:S01]  /*cd7d0*/  LDL.LU.64 R18, [R1+0x24b0] ;  /* 0x0024b00001127983 */ /* 0x000ea20000300a00 */
[----:B0-----:R-:W-:-:S03]  /*cd7e0*/  PRMT R2, R3, 0x7770, RZ ;  /* 0x0000777003027816 */ /* 0x001fc600000000ff */
[----:B------:R-:W2:Y:S04]  /*cd7f0*/  LDL.LU.64 R20, [R1+0x24a8] ;  /* 0x0024a80001147983 */ /* 0x000ea80000300a00 */
[----:B------:R-:W2:Y:S04]  /*cd800*/  LDL.LU.64 R22, [R1+0x24a0] ;  /* 0x0024a00001167983 */ /* 0x000ea80000300a00 */
[----:B------:R-:W2:Y:S04]  /*cd810*/  LDL.LU.64 R26, [R1+0x2488] ;  /* 0x00248800011a7983 */ /* 0x000ea80000300a00 */
[----:B---3--:R0:W-:Y:S04]  /*cd820*/  @P5 STG.E.U8 desc[UR6][R12.64], R2 ;  /* 0x000000020c005986 */ /* 0x0081e8000c101106 */
[----:B0-----:R-:W3:Y:S01]  /*cd830*/  LDL.LU.64 R12, [R1+0x3480] ;  /* 0x00348000010c7983 */ /* 0x001ee20000300a00 */
        /* <DEDUP_REMOVED lines=8> */
[----:B---3--:R0:W-:Y:S01]  /*cd8c0*/  @P5 STG.E.U8 desc[UR6][R12.64], R2 ;  /* 0x000000020c005986 */ /* 0x0081e2000c101106 */
[----:B------:R-:W-:Y:S02]  /*cd8d0*/  LOP3.LUT P5, RZ, R0, 0x20, RZ, 0xc0, !PT ;  /* 0x0000002000ff7812 */ /* 0x000fe400078ac0ff */
[----:B0-----:R-:W-:-:S11]  /*cd8e0*/  PRMT R2, R3, 0x7772, RZ ;  /* 0x0000777203027816 */ /* 0x001fd600000000ff */
[----:B------:R0:W-:Y:S01]  /*cd8f0*/  @P5 STG.E.U8 desc[UR6][R10.64], R2 ;  /* 0x000000020a005986 */ /* 0x0001e2000c101106 */
[----:B------:R-:W-:Y:S02]  /*cd900*/  LOP3.LUT P5, RZ, R0, 0x10, RZ, 0xc0, !PT ;  /* 0x0000001000ff7812 */ /* 0x000fe400078ac0ff */
[----:B0-----:R-:W-:-:S11]  /*cd910*/  PRMT R2, R3, 0x7773, RZ ;  /* 0x0000777303027816 */ /* 0x001fd600000000ff */
[----:B----4-:R0:W-:Y:S01]  /*cd920*/  @P5 STG.E.U8 desc[UR6][R4.64], R2 ;  /* 0x0000000204005986 */ /* 0x0101e2000c101106 */
        /* <DEDUP_REMOVED lines=9> */
[----:B--2---:R0:W-:Y:S02]  /*cd9c0*/  @P4 STG.E.U8 desc[UR6][R16.64], R2 ;  /* 0x0000000210004986 */ /* 0x0041e4000c101106 */
[----:B0-----:R-:W-:-:S05]  /*cd9d0*/  PRMT R2, R25, 0x7770, RZ ;  /* 0x0000777019027816 */ /* 0x001fca00000000ff */
[----:B------:R0:W-:Y:S02]  /*cd9e0*/  @P3 STG.E.U8 desc[UR6][R18.64], R2 ;  /* 0x0000000212003986 */ /* 0x0001e4000c101106 */
[----:B0-----:R-:W-:-:S05]  /*cd9f0*/  PRMT R2, R25, 0x7771, RZ ;  /* 0x0000777119027816 */ /* 0x001fca00000000ff */
[----:B------:R0:W-:Y:S02]  /*cda00*/  @P2 STG.E.U8 desc[UR6][R20.64], R2 ;  /* 0x0000000214002986 */ /* 0x0001e4000c101106 */
[----:B0-----:R-:W-:-:S05]  /*cda10*/  PRMT R2, R25, 0x7772, RZ ;  /* 0x0000777219027816 */ /* 0x001fca00000000ff */
[----:B------:R0:W-:Y:S02]  /*cda20*/  @P1 STG.E.U8 desc[UR6][R22.64], R2 ;  /* 0x0000000216001986 */ /* 0x0001e4000c101106 */
[----:B0-----:R-:W-:Y:S02]  /*cda30*/  PRMT R2, R25, 0x7773, RZ ;  /* 0x0000777319027816 */ /* 0x001fe400000000ff */
[----:B------:R-:W2:Y:S04]  /*cda40*/  LDL.LU.64 R24, [R1+0x2498] ;  /* 0x0024980001187983 */ /* 0x000ea80000300a00 */
[----:B------:R0:W-:Y:S04]  /*cda50*/  @P0 STG.E.U8 desc[UR6][R26.64], R2 ;  /* 0x000000021a000986 */ /* 0x0001e8000c101106 */
[----:B0-----:R-:W3:Y:S04]  /*cda60*/  LDL.LU.64 R26, [R1+0x2490] ;  /* 0x00249000011a7983 */ /* 0x001ee80000300a00 */
[----:B------:R-:W4:Y:S04]  /*cda70*/  LDL.LU.64 R14, [R1+0x2480] ;  /* 0x00248000010e7983 */ /* 0x000f280000300a00 */
[----:B------:R-:W2:Y:S01]  /*cda80*/  LDL.LU R17, [R1+0x790] ;  /* 0x0007900001117983 */ /* 0x000ea20000300800 */
[----:B------:R-:W-:-:S02]  /*cda90*/  LOP3.LUT P3, RZ, R29, 0x40000000, RZ, 0xc0, !PT ;  /* 0x400000001dff7812 */ /* 0x000fc4000786c0ff */
[----:B------:R-:W-:Y:S01]  /*cdaa0*/  LOP3.LUT P2, RZ, R29, 0x80000000, RZ, 0xc0, !PT ;  /* 0x800000001dff7812 */ /* 0x000fe2000784c0ff */
[----:B------:R-:W4:Y:S04]  /*cdab0*/  LDL.LU.64 R18, [R1+0x2478] ;  /* 0x0024780001127983 */ /* 0x000f280000300a00 */
[----:B------:R-:W4:Y:S04]  /*cdac0*/  LDL.LU.64 R20, [R1+0x2470] ;  /* 0x0024700001147983 */ /* 0x000f280000300a00 */
[----:B------:R-:W4:Y:S04]  /*cdad0*/  LDL.LU R2, [R1+0x610] ;  /* 0x0006100001027983 */ /* 0x000f280000300800 */
[----:B------:R-:W4:Y:S01]  /*cdae0*/  LDL.LU.64 R22, [R1+0x2468] ;  /* 0x0024680001167983 */ /* 0x000f220000300a00 */
[----:B--2---:R-:W-:-:S05]  /*cdaf0*/  PRMT R3, R17, 0x7770, RZ ;  /* 0x0000777011037816 */ /* 0x004fca00000000ff */
[----:B------:R0:W-:Y:S02]  /*cdb00*/  @P3 STG.E.U8 desc[UR6][R24.64], R3 ;  /* 0x0000000318003986 */ /* 0x0001e4000c101106 */
[----:B0-----:R-:W-:Y:S02]  /*cdb10*/  PRMT R3, R17, 0x7771, RZ ;  /* 0x0000777111037816 */ /* 0x001fe400000000ff */
[----:B------:R-:W2:Y:S04]  /*cdb20*/  LDL.LU.64 R24, [R1+0x2460] ;  /* 0x0024600001187983 */ /* 0x000ea80000300a00 */
[----:B---3--:R0:W-:Y:S04]  /*cdb30*/  @P2 STG.E.U8 desc[UR6][R26.64], R3 ;  /* 0x000000031a002986 */ /* 0x0081e8000c101106 */
[----:B0-----:R-:W3:Y:S01]  /*cdb40*/  LDL.LU.64 R26, [R1+0x2450] ;  /* 0x00245000011a7983 */ /* 0x001ee20000300a00 */
        /* <DEDUP_REMOVED lines=20> */
[----:B------:R-:W-:Y:S01]  /*cdc90*/  LOP3.LUT P5, RZ, R28, 0x10, RZ, 0xc0, !PT ;  /* 0x000000101cff7812 */ /* 0x000fe200078ac0ff */
[----:B------:R-:W3:Y:S01]  /*cdca0*/  LDL.LU R3, [R1+0x794] ;  /* 0x0007940001037983 */ /* 0x000ee20000300800 */
[----:B------:R-:W-:Y:S02]  /*cdcb0*/  LOP3.LUT R0, R0, 0xfffffffe, RZ, 0xc0, !PT ;  /* 0xfffffffe00007812 */ /* 0x000fe400078ec0ff */
[C---:B------:R-:W-:Y:S01]  /*cdcc0*/  LOP3.LUT P1, RZ, R28.reuse, 0x1, RZ, 0xc0, !PT ;  /* 0x000000011cff7812 */ /* 0x040fe2000782c0ff */
[----:B------:R-:W3:Y:S01]  /*cdcd0*/  LDL.LU.64 R12, [R1+0x2448] ;  /* 0x00244800010c7983 */ /* 0x000ee20000300a00 */
[----:B------:R-:W-:Y:S02]  /*cdce0*/  LOP3.LUT P0, RZ, R28, 0x2, RZ, 0xc0, !PT ;  /* 0x000000021cff7812 */ /* 0x000fe4000780c0ff */
[----:B------:R-:W-:Y:S01]  /*cdcf0*/  PRMT R4, R17, 0x7772, RZ ;  /* 0x0000777211047816 */ /* 0x000fe200000000ff */
[----:B------:R-:W3:Y:S04]  /*cdd00*/  LDL.LU.64 R10, [R1+0x2440] ;  /* 0x00244000010a7983 */ /* 0x000ee80000300a00 */
[----:B------:R-:W-:-:S02]  /*cdd10*/  @P5 LOP3.LUT R0, R0, 0x1, RZ, 0xfc, !PT ;  /* 0x0000000100005812 */ /* 0x000fc400078efcff */
[----:B------:R-:W-:Y:S02]  /*cdd20*/  LOP3.LUT P5, RZ, R28, 0x8, RZ, 0xc0, !PT ;  /* 0x000000081cff7812 */ /* 0x000fe400078ac0ff */
[----:B------:R-:W-:Y:S01]  /*cdd30*/  LOP3.LUT R0, R0, 0xfffffffd, RZ, 0xc0, !PT ;  /* 0xfffffffd00007812 */ /* 0x000fe200078ec0ff */
[----:B----4-:R0:W-:Y:S01]  /*cdd40*/  @P1 STG.E.U8 desc[UR6][R14.64], R4 ;  /* 0x000000040e001986 */ /* 0x0101e2000c101106 */
[----:B------:R-:W-:-:S09]  /*cdd50*/  PRMT R6, R2, 0x7770, RZ ;  /* 0x0000777002067816 */ /* 0x000fd200000000ff */
[----:B------:R-:W-:Y:S02]  /*cdd60*/  @P5 LOP3.LUT R0, R0, 0x2, RZ, 0xfc, !PT ;  /* 0x0000000200005812 */ /* 0x000fe400078efcff */
[----:B------:R-:W-:Y:S02]  /*cdd70*/  LOP3.LUT P5, RZ, R28, 0x4, RZ, 0xc0, !PT ;  /* 0x000000041cff7812 */ /* 0x000fe400078ac0ff */
[----:B0-----:R-:W-:-:S05]  /*cdd80*/  PRMT R4, R17, 0x7773, RZ ;  /* 0x0000777311047816 */ /* 0x001fca00000000ff */
[----:B------:R0:W-:Y:S06]  /*cdd90*/  @P0 STG.E.U8 desc[UR6][R18.64], R4 ;  /* 0x0000000412000986 */ /* 0x0001ec000c101106 */
[----:B------:R1:W-:Y:S01]  /*cdda0*/  @P5 STG.E.U8 desc[UR6][R20.64], R6 ;  /* 0x0000000614005986 */ /* 0x0003e2000c101106 */
[----:B------:R-:W-:-:S03]  /*cddb0*/  LOP3.LUT P5, RZ, R0, 0x2, RZ, 0xc0, !PT ;  /* 0x0000000200ff7812 */ /* 0x000fc600078ac0ff */
[----:B0-----:R-:W4:Y:S04]  /*cddc0*/  LDL.LU.64 R4, [R1+0x2438] ;  /* 0x0024380001047983 */ /* 0x001f280000300a00 */
[----:B------:R-:W4:Y:S01]  /*cddd0*/  LDL.LU R19, [R1+0x614] ;  /* 0x0006140001137983 */ /* 0x000f220000300800 */
[----:B-1----:R-:W-:-:S03]  /*cdde0*/  PRMT R20, R2, 0x7771, RZ ;  /* 0x0000777102147816 */ /* 0x002fc600000000ff */
[----:B------:R-:W4:Y:S04]  /*cddf0*/  LDL.LU.64 R6, [R1+0x2430] ;  /* 0x0024300001067983 */ /* 0x000f280000300a00 */
[----:B------:R0:W-:Y:S01]  /*cde00*/  @P5 STG.E.U8 desc[UR6][R22.64], R20 ;  /* 0x0000001416005986 */ /* 0x0001e2000c101106 */
[----:B------:R-:W-:Y:S02]  /*cde10*/  LOP3.LUT P5, RZ, R0, 0x1, RZ, 0xc0, !PT ;  /* 0x0000000100ff7812 */ /* 0x000fe400078ac0ff */
[----:B------:R-:W-:Y:S01]  /*cde20*/  PRMT R0, R2, 0x7772, RZ ;  /* 0x0000777202007816 */ /* 0x000fe200000000ff */
[----:B------:R-:W4:Y:S04]  /*cde30*/  LDL.LU.64 R8, [R1+0x2428] ;  /* 0x0024280001087983 */ /* 0x000f280000300a00 */
[----:B------:R-:W4:Y:S04]  /*cde40*/  LDL.LU.64 R14, [R1+0x2420] ;  /* 0x00242000010e7983 */ /* 0x000f280000300a00 */
[----:B------:R-:W4:Y:S04]  /*cde50*/  LDL.LU.64 R16, [R1+0x2418] ;  /* 0x0024180001107983 */ /* 0x000f280000300a00 */
[----:B--2---:R1:W-:Y:S01]  /*cde60*/  @P5 STG.E.U8 desc[UR6][R24.64], R0 ;  /* 0x0000000018005986 */ /* 0x0043e2000c101106 */
[----:B------:R-:W-:-:S03]  /*cde70*/  LOP3.LUT P5, RZ, R29, 0x80000000, RZ, 0xc0, !PT ;  /* 0x800000001dff7812 */ /* 0x000fc600078ac0ff */
[----:B------:R-:W2:Y:S04]  /*cde80*/  LDL.LU R18, [R1+0x798] ;  /* 0x0007980001127983 */ /* 0x000ea80000300800 */
[----:B0-----:R-:W2:Y:S01]  /*cde90*/  LDL.LU.64 R20, [R1+0x2410] ;  /* 0x0024100001147983 */ /* 0x001ea20000300a00 */
[----:B-1----:R-:W-:-:S03]  /*cdea0*/  PRMT R0, R2, 0x7773, RZ ;  /* 0x0000777302007816 */ /* 0x002fc600000000ff */
        /* <DEDUP_REMOVED lines=14> */
[----:B0-----:R-:W-:Y:S01]  /*cdf90*/  PRMT R0, R3, 0x7771, RZ ;  /* 0x0000777103007816 */ /* 0x001fe200000000ff */
[----:B------:R-:W3:Y:S10]  /*cdfa0*/  LDL.LU.64 R26, [R1+0x3470] ;  /* 0x00347000011a7983 */ /* 0x000ef40000300a00 */
[----:B------:R0:W-:Y:S01]  /*cdfb0*/  @P5 STG.E.U8 desc[UR6][R12.64], R0 ;  /* 0x000000000c005986 */ /* 0x0001e2000c101106 */
[----:B------:R-:W-:-:S02]  /*cdfc0*/  LOP3.LUT P5, RZ, R29, 0x10000000, RZ, 0xc0, !PT ;  /* 0x100000001dff7812 */ /* 0x000fc400078ac0ff */
[----:B0-----:R-:W-:-:S11]  /*cdfd0*/  PRMT R0, R3, 0x7772, RZ ;  /* 0x0000777203007816 */ /* 0x001fd600000000ff */
[----:B------:R0:W-:Y:S01]  /*cdfe0*/  @P5 STG.E.U8 desc[UR6][R10.64], R0 ;  /* 0x000000000a005986 */ /* 0x0001e2000c101106 */
[----:B------:R-:W-:Y:S02]  /*cdff0*/  LOP3.LUT P5, RZ, R29, 0x8000000, RZ, 0xc0, !PT ;  /* 0x080000001dff7812 */ /* 0x000fe400078ac0ff */
[----:B0-----:R-:W-:-:S11]  /*ce000*/  PRMT R0, R3, 0x7773, RZ ;  /* 0x0000777303007816 */ /* 0x001fd600000000ff */
[----:B----4-:R0:W-:Y:S01]  /*ce010*/  @P5 STG.E.U8 desc[UR6][R4.64], R0 ;  /* 0x0000000004005986 */ /* 0x0101e2000c101106 */
        /* <DEDUP_REMOVED lines=9> */
[----:B--2---:R-:W-:-:S05]  /*ce0b0*/  PRMT R0, R18, 0x7770, RZ ;  /* 0x0000777012007816 */ /* 0x004fca00000000ff */
[----:B------:R0:W-:Y:S02]  /*ce0c0*/  @P2 STG.E.U8 desc[UR6][R20.64], R0 ;  /* 0x0000000014002986 */ /* 0x0001e4000c101106 */
[----:B0-----:R-:W-:-:S05]  /*ce0d0*/  PRMT R0, R18, 0x7771, RZ ;  /* 0x0000777112007816 */ /* 0x001fca00000000ff */
[----:B------:R0:W-:Y:S02]  /*ce0e0*/  @P1 STG.E.U8 desc[UR6][R22.64], R0 ;  /* 0x0000000016001986 */ /* 0x0001e4000c101106 */
[----:B0-----:R-:W-:Y:S02]  /*ce0f0*/  PRMT R0, R18, 0x7772, RZ ;  /* 0x0000777212007816 */ /* 0x001fe400000000ff */
[----:B------:R-:W2:Y:S04]  /*ce100*/  LDL.LU.64 R22, [R1+0x23f8] ;  /* 0x0023f80001167983 */ /* 0x000ea80000300a00 */
[----:B------:R0:W-:Y:S04]  /*ce110*/  @P0 STG.E.U8 desc[UR6][R24.64], R0 ;  /* 0x0000000018000986 */ /* 0x0001e8000c101106 */
[----:B0-----:R-:W4:Y:S04]  /*ce120*/  LDL.LU.64 R24, [R1+0x23f0] ;  /* 0x0023f00001187983 */ /* 0x001f280000300a00 */
[----:B------:R-:W3:Y:S04]  /*ce130*/  LDL.LU.64 R14, [R1+0x23e8] ;  /* 0x0023e800010e7983 */ /* 0x000ee80000300a00 */
[----:B------:R-:W3:Y:S04]  /*ce140*/  LDL.LU.64 R16, [R1+0x23e0] ;  /* 0x0023e00001107983 */ /* 0x000ee80000300a00 */
[----:B------:R-:W4:Y:S01]  /*ce150*/  LDL.LU R19, [R1+0x618] ;  /* 0x0006180001137983 */ /* 0x000f220000300800 */
[----:B------:R-:W-:-:S02]  /*ce160*/  LOP3.LUT P5, RZ, R28, 0x20000000, RZ, 0xc0, !PT ;  /* 0x200000001cff7812 */ /* 0x000fc400078ac0ff */
[----:B------:R-:W-:Y:S01]  /*ce170*/  LOP3.LUT R29, R29, 0xfffbffff, RZ, 0xc0, !PT ;  /* 0xfffbffff1d1d7812 */ /* 0x000fe200078ec0ff */
[----:B------:R-:W3:Y:S01]  /*ce180*/  LDL.LU.64 R20, [R1+0x23d8] ;  /* 0x0023d80001147983 */ /* 0x000ee20000300a00 */
[C---:B------:R-:W-:Y:S02]  /*ce190*/  LOP3.LUT P3, RZ, R28.reuse, 0x20000, RZ, 0xc0, !PT ;  /* 0x000200001cff7812 */ /* 0x040fe4000786c0ff */
[----:B------:R-:W-:Y:S01]  /*ce1a0*/  LOP3.LUT P2, RZ, R28, 0x40000, RZ, 0xc0, !PT ;  /* 0x000400001cff7812 */ /* 0x000fe2000784c0ff */
[----:B------:R-:W3:Y:S06]  /*ce1b0*/  LDL.LU R0, [R1+0x79c] ;  /* 0x00079c0001007983 */ /* 0x000eec0000300800 */
[----:B------:R-:W-:-:S02]  /*ce1c0*/  @P5 LOP3.LUT R29, R29, 0x40000, RZ, 0xfc, !PT ;  /* 0x000400001d1d5812 */ /* 0x000fc400078efcff */
        /* <DEDUP_REMOVED lines=18> */
[C---:B------:R-:W-:Y:S02]  /*ce2f0*/  LOP3.LUT P5, RZ, R28.reuse, 0x400000, RZ, 0xc0, !PT ;  /* 0x004000001cff7812 */ /* 0x040fe400078ac0ff */
[----:B------:R-:W-:Y:S02]  /*ce300*/  LOP3.LUT R29, R29, 0xfdffffff, RZ, 0xc0, !PT ;  /* 0xfdffffff1d1d7812 */ /* 0x000fe400078ec0ff */
[C---:B------:R-:W-:Y:S02]  /*ce310*/  LOP3.LUT P1, RZ, R28.reuse, 0x80000, RZ, 0xc0, !PT ;  /* 0x000800001cff7812 */ /* 0x040fe4000782c0ff */
[----:B------:R-:W-:Y:S02]  /*ce320*/  LOP3.LUT P0, RZ, R28, 0x100000, RZ, 0xc0, !PT ;  /* 0x001000001cff7812 */ /* 0x000fe4000780c0ff */
[----:B------:R-:W-:-:S02]  /*ce330*/  PRMT R2, R18, 0x7773, RZ ;  /* 0x0000777312027816 */ /* 0x000fc400000000ff */
[C---:B------:R-:W-:Y:S02]  /*ce340*/  LOP3.LUT P6, RZ, R28.reuse, 0x40000000, RZ, 0xc0, !PT ;  /* 0x400000001cff7812 */ /* 0x040fe400078cc0ff */
[C---:B------:R-:W-:Y:S02]  /*ce350*/  LOP3.LUT P4, RZ, R28.reuse, 0x80000000, RZ, 0xc0, !PT ;  /* 0x800000001cff7812 */ /* 0x040fe4000788c0ff */
[----:B------:R-:W-:Y:S02]  /*ce360*/  @P5 LOP3.LUT R29, R29, 0x2000000, RZ, 0xfc, !PT ;  /* 0x020000001d1d5812 */ /* 0x000fe400078efcff */
[----:B------:R-:W-:Y:S01]  /*ce370*/  LOP3.LUT P5, RZ, R28, 0x200000, RZ, 0xc0, !PT ;  /* 0x002000001cff7812 */ /* 0x000fe200078ac0ff */
[----:B--2---:R0:W-:Y:S04]  /*ce380*/  @P3 STG.E.U8 desc[UR6][R22.64], R2 ;  /* 0x0000000216003986 */ /* 0x0041e8000c101106 */
[----:B0-----:R-:W2:Y:S01]  /*ce390*/  LDL.LU.64 R22, [R1+0x23d0] ;  /* 0x0023d00001167983 */ /* 0x001ea20000300a00 */
[----:B----4-:R-:W-:-:S05]  /*ce3a0*/  PRMT R28, R19, 0x7770, RZ ;  /* 0x00007770131c7816 */ /* 0x010fca00000000ff */
[----:B------:R0:W-:Y:S04]  /*ce3b0*/  @P2 STG.E.U8 desc[UR6][R24.64], R28 ;  /* 0x0000001c18002986 */ /* 0x0001e8000c101106 */
[----:B0-----:R-:W4:Y:S04]  /*ce3c0*/  LDL.LU.64 R24, [R1+0x23c8] ;  /* 0x0023c80001187983 */ /* 0x001f280000300a00 */
[----:B------:R-:W3:Y:S04]  /*ce3d0*/  LDL.LU R4, [R1+0x61c] ;  /* 0x00061c0001047983 */ /* 0x000ee80000300800 */
[----:B---3--:R0:W-:Y:S04]  /*ce3e0*/  STL [R1+0x3460], R4 ;  /* 0x0034600401007387 */ /* 0x0081e80000100800 */
[----:B0-----:R-:W3:Y:S01]  /*ce3f0*/  LDL.LU.64 R4, [R1+0x23b8] ;  /* 0x0023b80001047983 */ /* 0x001ee20000300a00 */
[----:B------:R-:W-:-:S05]  /*ce400*/  PRMT R28, R19, 0x7771, RZ ;  /* 0x00007771131c7816 */ /* 0x000fca00000000ff */
[----:B------:R0:W-:Y:S02]  /*ce410*/  @P1 STG.E.U8 desc[UR6][R14.64], R28 ;  /* 0x0000001c0e001986 */ /* 0x0001e4000c101106 */
[----:B0-----:R-:W-:-:S05]  /*ce420*/  PRMT R28, R19, 0x7772, RZ ;  /* 0x00007772131c7816 */ /* 0x001fca00000000ff */
[----:B------:R0:W-:Y:S02]  /*ce430*/  @P0 STG.E.U8 desc[UR6][R16.64], R28 ;  /* 0x0000001c10000986 */ /* 0x0001e4000c101106 */
[----:B0-----:R-:W-:-:S05]  /*ce440*/  PRMT R28, R19, 0x7773, RZ ;  /* 0x00007773131c7816 */ /* 0x001fca00000000ff */
[----:B------:R-:W-:Y:S04]  /*ce450*/  @P5 STG.E.U8 desc[UR6][R20.64], R28 ;  /* 0x0000001c14005986 */ /* 0x000fe8000c101106 */
[----:B---3--:R0:W-:Y:S04]  /*ce460*/  STL.64 [R1+0x3468], R4 ;  /* 0x0034680401007387 */ /* 0x0081e80000100a00 */
[----:B0-----:R-:W3:Y:S01]  /*ce470*/  LDL.LU.64 R4, [R1+0x23c0] ;  /* 0x0023c00001047983 */ /* 0x001ee20000300a00 */
[C---:B------:R-:W-:Y:S02]  /*ce480*/  LOP3.LUT P5, RZ, R29.reuse, 0x2000000, RZ, 0xc0, !PT ;  /* 0x020000001dff7812 */ /* 0x040fe400078ac0ff */
[----:B------:R-:W-:Y:S01]  /*ce490*/  PRMT R28, R0, 0x7770, RZ ;  /* 0x00007770001c7816 */ /* 0x000fe200000000ff */
[----:B------:R-:W3:Y:S04]  /*ce4a0*/  LDL.LU.64 R12, [R1+0x23b0] ;  /* 0x0023b000010c7983 */ /* 0x000ee80000300a00 */
[----:B------:R-:W3:Y:S04]  /*ce4b0*/  LDL.LU.64 R10, [R1+0x23a8] ;  /* 0x0023a800010a7983 */ /* 0x000ee80000300a00 */
[----:B------:R-:W3:Y:S04]  /*ce4c0*/  LDL.LU.64 R2, [R1+0x23a0] ;  /* 0x0023a00001027983 */ /* 0x000ee80000300a00 */
[----:B--2---:R0:W-:Y:S01]  /*ce4d0*/  @P5 STG.E.U8 desc[UR6][R22.64], R28 ;  /* 0x0000001c16005986 */ /* 0x0041e2000c101106 */
[----:B------:R-:W-:-:S03]  /*ce4e0*/  LOP3.LUT P5, RZ, R29, 0x1000000, RZ, 0xc0, !PT ;  /* 0x010000001dff7812 */ /* 0x000fc600078ac0ff */
[----:B------:R-:W2:Y:S04]  /*ce4f0*/  LDL.LU R18, [R1+0x540] ;  /* 0x0005400001127983 */ /* 0x000ea80000300800 */
[----:B------:R-:W2:Y:S01]  /*ce500*/  LDL.LU.64 R6, [R1+0x2398] ;  /* 0x0023980001067983 */ /* 0x000ea20000300a00 */
[----:B0-----:R-:W-:-:S03]  /*ce510*/  PRMT R28, R0, 0x7771, RZ ;  /* 0x00007771001c7816 */ /* 0x001fc600000000ff */
[----:B------:R-:W2:Y:S04]  /*ce520*/  LDL.LU.64 R8, [R1+0x2390] ;  /* 0x0023900001087983 */ /* 0x000ea80000300a00 */
[----:B----4-:R0:W-:Y:S01]  /*ce530*/  @P5 STG.E.U8 desc[UR6][R24.64], R28 ;  /* 0x0000001c18005986 */ /* 0x0101e2000c101106 */
[----:B------:R-:W-:-:S03]  /*ce540*/  LOP3.LUT P5, RZ, R29, 0x800000, RZ, 0xc0, !PT ;  /* 0x008000001dff7812 */ /* 0x000fc600078ac0ff */
[----:B------:R-:W4:Y:S04]  /*ce550*/  LDL.LU.64 R14, [R1+0x2388] ;  /* 0x00238800010e7983 */ /* 0x000f280000300a00 */
[----:B------:R-:W4:Y:S01]  /*ce560*/  LDL.LU.64 R16, [R1+0x2380] ;  /* 0x0023800001107983 */ /* 0x000f220000300a00 */
[----:B0-----:R-:W-:-:S03]  /*ce570*/  PRMT R28, R0, 0x7772, RZ ;  /* 0x00007772001c7816 */ /* 0x001fc600000000ff */
[----:B------:R-:W4:Y:S04]  /*ce580*/  LDL.LU R19, [R1+0x520] ;  /* 0x0005200001137983 */ /* 0x000f280000300800 */
[----:B------:R-:W4:Y:S04]  /*ce590*/  LDL.LU.64 R20, [R1+0x2378] ;  /* 0x0023780001147983 */ /* 0x000f280000300a00 */
[----:B------:R-:W4:Y:S04]  /*ce5a0*/  LDL.LU.64 R22, [R1+0x2370] ;  /* 0x0023700001167983 */ /* 0x000f280000300a00 */
[----:B------:R-:W4:Y:S04]  /*ce5b0*/  LDL.LU.64 R24, [R1+0x2368] ;  /* 0x0023680001187983 */ /* 0x000f280000300a00 */
[----:B---3--:R0:W-:Y:S04]  /*ce5c0*/  @P5 STG.E.U8 desc[UR6][R4.64], R28 ;  /* 0x0000001c04005986 */ /* 0x0081e8000c101106 */
[----:B0-----:R-:W3:Y:S01]  /*ce5d0*/  LDL.LU.64 R4, [R1+0x3468] ;  /* 0x0034680001047983 */ /* 0x001ee20000300a00 */
[----:B------:R-:W-:-:S02]  /*ce5e0*/  LOP3.LUT P5, RZ, R29, 0x400000, RZ, 0xc0, !PT ;  /* 0x004000001dff7812 */ /* 0x000fc400078ac0ff */
[----:B------:R-:W-:-:S11]  /*ce5f0*/  PRMT R28, R0, 0x7773, RZ ;  /* 0x00007773001c7816 */ /* 0x000fd600000000ff */
[----:B---3--:R0:W-:Y:S04]  /*ce600*/  @P5 STG.E.U8 desc[UR6][R4.64], R28 ;  /* 0x0000001c04005986 */ /* 0x0081e8000c101106 */
[----:B0-----:R-:W3:Y:S01]  /*ce610*/  LDL.LU R4, [R1+0x3460] ;  /* 0x0034600001047983 */ /* 0x001ee20000300800 */
[----:B------:R-:W-:Y:S02]  /*ce620*/  LOP3.LUT P5, RZ, R29, 0x200000, RZ, 0xc0, !PT ;  /* 0x002000001dff7812 */ /* 0x000fe400078ac0ff */
[C---:B------:R-:W-:Y:S02]  /*ce630*/  LOP3.LUT P3, RZ, R27.reuse, 0x1, RZ, 0xc0, !PT ;  /* 0x000000011bff7812 */ /* 0x040fe4000786c0ff */
[C---:B------:R-:W-:Y:S02]  /*ce640*/  LOP3.LUT P2, RZ, R27.reuse, 0x2, RZ, 0xc0, !PT ;  /* 0x000000021bff7812 */ /* 0x040fe4000784c0ff */
[----:B------:R-:W-:-:S02]  /*ce650*/  LOP3.LUT P1, RZ, R27, 0x4, RZ, 0xc0, !PT ;  /* 0x000000041bff7812 */ /* 0x000fc4000782c0ff */
[----:B------:R-:W-:Y:S02]  /*ce660*/  LOP3.LUT P0, RZ, R27, 0x8, RZ, 0xc0, !PT ;  /* 0x000000081bff7812 */ /* 0x000fe4000780c0ff */
[----:B---3--:R-:W-:-:S05]  /*ce670*/  PRMT R28, R4, 0x7770, RZ ;  /* 0x00007770041c7816 */ /* 0x008fca00000000ff */
[----:B------:R0:W-:Y:S01]  /*ce680*/  @P5 STG.E.U8 desc[UR6][R12.64], R28 ;  /* 0x0000001c0c005986 */ /* 0x0001e2000c101106 */
        /* <DEDUP_REMOVED lines=8> */
[----:B--2---:R0:W-:Y:S02]  /*ce710*/  @P5 STG.E.U8 desc[UR6][R6.64], R28 ;  /* 0x0000001c06005986 */ /* 0x0041e4000c101106 */
[----:B0-----:R-:W-:-:S05]  /*ce720*/  PRMT R28, R18, 0x7770, RZ ;  /* 0x00007770121c7816 */ /* 0x001fca00000000ff */
[----:B------:R0:W-:Y:S02]  /*ce730*/  @P6 STG.E.U8 desc[UR6][R8.64], R28 ;  /* 0x0000001c08006986 */ /* 0x0001e4000c101106 */
        /* <DEDUP_REMOVED lines=11> */
[----:B0-----:R-:W3:Y:S01]  /*ce7f0*/  LDL.LU.64 R24, [R1+0x2358] ;  /* 0x0023580001187983 */ /* 0x001ee20000300a00 */
[----:B------:R-:W-:-:S02]  /*ce800*/  LOP3.LUT P3, RZ, R27, 0x10, RZ, 0xc0, !PT ;  /* 0x000000101bff7812 */ /* 0x000fc4000786c0ff */
[----:B------:R-:W-:Y:S01]  /*ce810*/  LOP3.LUT P2, RZ, R27, 0x20, RZ, 0xc0, !PT ;  /* 0x000000201bff7812 */ /* 0x000fe2000784c0ff */
[----:B------:R-:W4:Y:S01]  /*ce820*/  LDL.LU.64 R20, [R1+0x2350] ;  /* 0x0023500001147983 */ /* 0x000f220000300a00 */
[----:B------:R-:W-:-:S03]  /*ce830*/  PRMT R28, R19, 0x7772, RZ ;  /* 0x00007772131c7816 */ /* 0x000fc600000000ff */
[----:B------:R-:W4:Y:S04]  /*ce840*/  LDL.LU.64 R6, [R1+0x2348] ;  /* 0x0023480001067983 */ /* 0x000f280000300a00 */
[----:B------:R-:W4:Y:S04]  /*ce850*/  LDL.LU.64 R14, [R1+0x2340] ;  /* 0x00234000010e7983 */ /* 0x000f280000300a00 */
[----:B------:R-:W4:Y:S04]  /*ce860*/  LDL.LU R17, [R1+0x544] ;  /* 0x0005440001117983 */ /* 0x000f280000300800 */
[----:B--2---:R0:W-:Y:S02]  /*ce870*/  @P3 STG.E.U8 desc[UR6][R22.64], R28 ;  /* 0x0000001c16003986 */ /* 0x0041e4000c101106 */
[----:B0-----:R-:W-:-:S02]  /*ce880*/  PRMT R28, R19, 0x7773, RZ ;  /* 0x00007773131c7816 */ /* 0x001fc400000000ff */
[----:B------:R-:W2:Y:S04]  /*ce890*/  LDL.LU.64 R22, [R1+0x2338] ;  /* 0x0023380001167983 */ /* 0x000ea80000300a00 */
[----:B------:R-:W2:Y:S04]  /*ce8a0*/  LDL.LU R8, [R1+0x524] ;  /* 0x0005240001087983 */ /* 0x000ea80000300800 */
[----:B---3--:R0:W-:Y:S04]  /*ce8b0*/  @P2 STG.E.U8 desc[UR6][R24.64], R28 ;  /* 0x0000001c18002986 */ /* 0x0081e8000c101106 */
[----:B0-----:R-:W3:Y:S04]  /*ce8c0*/  LDL.LU.64 R24, [R1+0x2330] ;  /* 0x0023300001187983 */ /* 0x001ee80000300a00 */
[----:B------:R-:W4:Y:S04]  /*ce8d0*/  LDL.LU.64 R18, [R1+0x2318] ;  /* 0x0023180001127983 */ /* 0x000f280000300a00 */
[----:B----4-:R0:W-:Y:S04]  /*ce8e0*/  STL.64 [R1+0x3450], R18 ;  /* 0x0034501201007387 */ /* 0x0101e80000100a00 */
[----:B0-----:R-:W4:Y:S01]  /*ce8f0*/  LDL.LU.64 R18, [R1+0x2320] ;  /* 0x0023200001127983 */ /* 0x001f220000300a00 */
        /* <DEDUP_REMOVED lines=17> */
[----:B----4-:R0:W-:Y:S04]  /*cea10*/  STL.64 [R1+0x3458], R18 ;  /* 0x0034581201007387 */ /* 0x0101e80000100a00 */
[----:B0-----:R-:W4:Y:S06]  /*cea20*/  LDL.LU.64 R18, [R1+0x2328] ;  /* 0x0023280001127983 */ /* 0x001f2c0000300a00 */
        /* <DEDUP_REMOVED lines=13> */
[----:B------:R-:W4:Y:S04]  /*ceb00*/  LDL.LU R20, [R1+0x548] ;  /* 0x0005480001147983 */ /* 0x000f280000300800 */
[----:B------:R0:W-:Y:S04]  /*ceb10*/  @P0 STG.E.U8 desc[UR6][R6.64], R28 ;  /* 0x0000001c06000986 */ /* 0x0001e8000c101106 */
[----:B------:R-:W4:Y:S04]  /*ceb20*/  LDL.LU.64 R12, [R1+0x2310] ;  /* 0x00231000010c7983 */ /* 0x000f280000300a00 */
[----:B------:R-:W4:Y:S01]  /*ceb30*/  LDL.LU.64 R10, [R1+0x2308] ;  /* 0x00230800010a7983 */ /* 0x000f220000300a00 */
[----:B0-----:R-:W-:-:S03]  /*ceb40*/  PRMT R28, R17, 0x7772, RZ ;  /* 0x00007772111c7816 */ /* 0x001fc600000000ff */
[----:B------:R-:W4:Y:S04]  /*ceb50*/  LDL.LU R21, [R1+0x528] ;  /* 0x0005280001157983 */ /* 0x000f280000300800 */
[----:B------:R0:W-:Y:S01]  /*ceb60*/  @P5 STG.E.U8 desc[UR6][R14.64], R28 ;  /* 0x0000001c0e005986 */ /* 0x0001e2000c101106 */
[----:B------:R-:W-:-:S03]  /*ceb70*/  LOP3.LUT P5, RZ, R29, 0x20000, RZ, 0xc0, !PT ;  /* 0x000200001dff7812 */ /* 0x000fc600078ac0ff */
[----:B------:R-:W4:Y:S04]  /*ceb80*/  LDL.LU.64 R2, [R1+0x2300] ;  /* 0x0023000001027983 */ /* 0x000f280000300a00 */
[----:B------:R-:W4:Y:S01]  /*ceb90*/  LDL.LU.64 R4, [R1+0x22f8] ;  /* 0x0022f80001047983 */ /* 0x000f220000300a00 */
[----:B0-----:R-:W-:-:S03]  /*ceba0*/  PRMT R28, R17, 0x7773, RZ ;  /* 0x00007773111c7816 */ /* 0x001fc600000000ff */
[----:B------:R-:W4:Y:S04]  /*cebb0*/  LDL.LU.64 R6, [R1+0x22f0] ;  /* 0x0022f00001067983 */ /* 0x000f280000300a00 */
[----:B--2---:R0:W-:Y:S01]  /*cebc0*/  @P5 STG.E.U8 desc[UR6][R22.64], R28 ;  /* 0x0000001c16005986 */ /* 0x0041e2000c101106 */
[----:B------:R-:W-:-:S03]  /*cebd0*/  LOP3.LUT P5, RZ, R29, 0x10000, RZ, 0xc0, !PT ;  /* 0x000100001dff7812 */ /* 0x000fc600078ac0ff */
[----:B------:R-:W2:Y:S04]  /*cebe0*/  LDL.LU.64 R14, [R1+0x22e8] ;  /* 0x0022e800010e7983 */ /* 0x000ea80000300a00 */
[----:B------:R-:W2:Y:S01]  /*cebf0*/  LDL.LU.64 R16, [R1+0x22e0] ;  /* 0x0022e00001107983 */ /* 0x000ea20000300a00 */
[----:B0-----:R-:W-:-:S03]  /*cec00*/  PRMT R28, R8, 0x7770, RZ ;  /* 0x00007770081c7816 */ /* 0x001fc600000000ff */
[----:B------:R-:W2:Y:S04]  /*cec10*/  LDL.LU.64 R22, [R1+0x22d8] ;  /* 0x0022d80001167983 */ /* 0x000ea80000300a00 */
[----:B---3--:R0:W-:Y:S01]  /*cec20*/  @P5 STG.E.U8 desc[UR6][R24.64], R28 ;  /* 0x0000001c18005986 */ /* 0x0081e2000c101106 */
[----:B------:R-:W-:-:S03]  /*cec30*/  LOP3.LUT P5, RZ, R29, 0x8000, RZ, 0xc0, !PT ;  /* 0x000080001dff7812 */ /* 0x000fc600078ac0ff */
[----:B------:R-:W3:Y:S01]  /*cec40*/  LDL.LU R9, [R1+0x54c] ;  /* 0x00054c0001097983 */ /* 0x000ee20000300800 */
[----:B0-----:R-:W-:-:S03]  /*cec50*/  PRMT R28, R8, 0x7771, RZ ;  /* 0x00007771081c7816 */ /* 0x001fc600000000ff */
[----:B------:R-:W3:Y:S06]  /*cec60*/  LDL.LU.64 R24, [R1+0x22d0] ;  /* 0x0022d00001187983 */ /* 0x000eec0000300a00 */
[----:B----4-:R0:W-:Y:S04]  /*cec70*/  @P5 STG.E.U8 desc[UR6][R18.64], R28 ;  /* 0x0000001c12005986 */ /* 0x0101e8000c101106 */
[----:B0-----:R-:W4:Y:S01]  /*cec80*/  LDL.LU.64 R18, [R1+0x3458] ;  /* 0x0034580001127983 */ /* 0x001f220000300a00 */
[----:B------:R-:W-:-:S02]  /*cec90*/  LOP3.LUT P5, RZ, R29, 0x4000, RZ, 0xc0, !PT ;  /* 0x000040001dff7812 */ /* 0x000fc400078ac0ff */
[----:B------:R-:W-:-:S11]  /*ceca0*/  PRMT R28, R8, 0x7772, RZ ;  /* 0x00007772081c7816 */ /* 0x000fd600000000ff */
[----:B----4-:R0:W-:Y:S04]  /*cecb0*/  @P5 STG.E.U8 desc[UR6][R18.64], R28 ;  /* 0x0000001c12005986 */ /* 0x0101e8000c101106 */
[----:B0-----:R-:W4:Y:S01]  /*cecc0*/  LDL.LU.64 R18, [R1+0x3450] ;  /* 0x0034500001127983 */ /* 0x001f220000300a00 */
        /* <DEDUP_REMOVED lines=8> */
[----:B----4-:R0:W-:Y:S01]  /*ced50*/  @P5 STG.E.U8 desc[UR6][R18.64], R28 ;  /* 0x0000001c12005986 */ /* 0x0101e2000c101106 */
[C---:B------:R-:W-:Y:S02]  /*ced60*/  LOP3.LUT P5, RZ, R29.reuse, 0x1000, RZ, 0xc0, !PT ;  /* 0x000010001dff7812 */ /* 0x040fe400078ac0ff */
[----:B0-----:R-:W-:Y:S01]  /*ced70*/  PRMT R28, R20, 0x7770, RZ ;  /* 0x00007770141c7816 */ /* 0x001fe200000000ff */
[----:B------:R-:W4:Y:S10]  /*ced80*/  LDL.LU R18, [R1+0x3448] ;  /* 0x0034480001127983 */ /* 0x000f340000300800 */
[----:B------:R0:W-:Y:S01]  /*ced90*/  @P5 STG.E.U8 desc[UR6][R12.64], R28 ;  /* 0x0000001c0c005986 */ /* 0x0001e2000c101106 */
        /* <DEDUP_REMOVED lines=11> */
[----:B--2---:R0:W-:Y:S02]  /*cee50*/  @P3 STG.E.U8 desc[UR6][R14.64], R28 ;  /* 0x0000001c0e003986 */ /* 0x0041e4000c101106 */
[----:B0-----:R-:W-:-:S05]  /*cee60*/  PRMT R28, R21, 0x7772, RZ ;  /* 0x00007772151c7816 */ /* 0x001fca00000000ff */
[----:B------:R0:W-:Y:S02]  /*cee70*/  @P2 STG.E.U8 desc[UR6][R16.64], R28 ;  /* 0x0000001c10002986 */ /* 0x0001e4000c101106 */
[----:B0-----:R-:W-:Y:S02]  /*cee80*/  PRMT R28, R21, 0x7773, RZ ;  /* 0x00007773151c7816 */ /* 0x001fe400000000ff */
[----:B------:R-:W2:Y:S04]  /*cee90*/  LDL.LU.64 R20, [R1+0x22c8] ;  /* 0x0022c80001147983 */ /* 0x000ea80000300a00 */
[----:B------:R3:W-:Y:S02]  /*ceea0*/  @P1 STG.E.U8 desc[UR6][R22.64], R28 ;  /* 0x0000001c16001986 */ /* 0x0007e4000c101106 */
[----:B---3--:R-:W-:-:S05]  /*ceeb0*/  PRMT R28, R9, 0x7770, RZ ;  /* 0x00007770091c7816 */ /* 0x008fca00000000ff */
[----:B------:R0:W-:Y:S04]  /*ceec0*/  @P0 STG.E.U8 desc[UR6][R24.64], R28 ;  /* 0x0000001c18000986 */ /* 0x0001e8000c101106 */
[----:B0-----:R-:W3:Y:S01]  /*ceed0*/  LDL.LU.64 R24, [R1+0x22c0] ;  /* 0x0022c00001187983 */ /* 0x001ee20000300a00 */
[C---:B------:R-:W-:Y:S02]  /*ceee0*/  LOP3.LUT P3, RZ, R27.reuse, 0x800000, RZ, 0xc0, !PT ;  /* 0x008000001bff7812 */ /* 0x040fe4000786c0ff */
        /* <DEDUP_REMOVED lines=35> */
[----:B------:R-:W-:Y:S01]  /*cf120*/  LOP3.LUT P5, RZ, R27, 0x20000000, RZ, 0xc0, !PT ;  /* 0x200000001bff7812 */ /* 0x000fe200078ac0ff */
[----:B------:R-:W4:Y:S01]  /*cf130*/  LDL.LU.64 R10, [R1+0x2270] ;  /* 0x00227000010a7983 */ /* 0x000f220000300a00 */
        /* <DEDUP_REMOVED lines=25> */
[----:B------:R-:W2:Y:S01]  /*cf2d0*/  LDL.LU.64 R16, [R1+0x2240] ;  /* 0x0022400001107983 */ /* 0x000ea20000300a00 */
[----:B0-----:R-:W-:-:S03]  /*cf2e0*/  PRMT R28, R0, 0x7773, RZ ;  /* 0x00007773001c7816 */ /* 0x001fc600000000ff */
[----:B------:R-:W2:Y:S06]  /*cf2f0*/  LDL.LU.64 R20, [R1+0x2238] ;  /* 0x0022380001147983 */ /* 0x000eac0000300a00 */
[----:B---3--:R0:W-:Y:S01]  /*cf300*/  @P5 STG.E.U8 desc[UR6][R24.64], R28 ;  /* 0x0000001c18005986 */ /* 0x0081e2000c101106 */
[----:B------:R-:W-:Y:S02]  /*cf310*/  LOP3.LUT P5, RZ, R29, 0x80, RZ, 0xc0, !PT ;  /* 0x000000801dff7812 */ /* 0x000fe400078ac0ff */
[----:B0-----:R-:W-:Y:S01]  /*cf320*/  PRMT R28, R19, 0x7770, RZ ;  /* 0x00007770131c7816 */ /* 0x001fe200000000ff */
[----:B------:R-:W3:Y:S10]  /*cf330*/  LDL.LU.64 R24, [R1+0x2220] ;  /* 0x0022200001187983 */ /* 0x000ef40000300a00 */
        /* <DEDUP_REMOVED lines=36> */
[----:B---3--:R0:W-:Y:S04]  /*cf580*/  @P0 STG.E.U8 desc[UR6][R24.64], R28 ;  /* 0x0000001c18000986 */ /* 0x0081e8000c101106 */
[----:B------:R-:W3:Y:S04]  /*cf590*/  LDL.LU.64 R22, [R1+0x2228] ;  /* 0x0022280001167983 */ /* 0x000ee80000300a00 */
[----:B0-----:R-:W4:Y:S04]  /*cf5a0*/  LDL.LU.64 R24, [R1+0x2218] ;  /* 0x0022180001187983 */ /* 0x001f280000300a00 */
[----:B------:R-:W2:Y:S01]  /*cf5b0*/  LDL.LU R19, [R1+0x534] ;  /* 0x0005340001137983 */ /* 0x000ea20000300800 */
[----:B------:R-:W-:-:S02]  /*cf5c0*/  LOP3.LUT P3, RZ, R26, 0x400, RZ, 0xc0, !PT ;  /* 0x000004001aff7812 */ /* 0x000fc4000786c0ff */
[C---:B------:R-:W-:Y:S01]  /*cf5d0*/  LOP3.LUT P2, RZ, R26.reuse, 0x800, RZ, 0xc0, !PT ;  /* 0x000008001aff7812 */ /* 0x040fe2000784c0ff */
[----:B------:R-:W4:Y:S01]  /*cf5e0*/  LDL.LU.64 R14, [R1+0x2210] ;  /* 0x00221000010e7983 */ /* 0x000f220000300a00 */
[----:B------:R-:W-:-:S03]  /*cf5f0*/  LOP3.LUT P1, RZ, R26, 0x1000, RZ, 0xc0, !PT ;  /* 0x000010001aff7812 */ /* 0x000fc6000782c0ff */
[----:B------:R-:W4:Y:S04]  /*cf600*/  LDL.LU.64 R16, [R1+0x2208] ;  /* 0x0022080001107983 */ /* 0x000f280000300a00 */
[----:B------:R-:W4:Y:S01]  /*cf610*/  LDL.LU R0, [R1+0x5f8] ;  /* 0x0005f80001007983 */ /* 0x000f220000300800 */
[----:B--2---:R-:W-:-:S05]  /*cf620*/  PRMT R28, R19, 0x7770, RZ ;  /* 0x00007770131c7816 */ /* 0x004fca00000000ff */
[----:B------:R0:W-:Y:S02]  /*cf630*/  @P3 STG.E.U8 desc[UR6][R20.64], R28 ;  /* 0x0000001c14003986 */ /* 0x0001e4000c101106 */
[C---:B0-----:R-:W-:Y:S02]  /*cf640*/  PRMT R28, R19.reuse, 0x7771, RZ ;  /* 0x00007771131c7816 */ /* 0x041fe400000000ff */
[----:B------:R-:W2:Y:S04]  /*cf650*/  LDL.LU.64 R20, [R1+0x2200] ;  /* 0x0022000001147983 */ /* 0x000ea80000300a00 */
[----:B---3--:R0:W-:Y:S02]  /*cf660*/  @P2 STG.E.U8 desc[UR6][R22.64], R28 ;  /* 0x0000001c16002986 */ /* 0x0081e4000c101106 */
[----:B0-----:R-:W-:-:S02]  /*cf670*/  PRMT R28, R19, 0x7772, RZ ;  /* 0x00007772131c7816 */ /* 0x001fc400000000ff */
[----:B------:R-:W3:Y:S04]  /*cf680*/  LDL.LU.64 R22, [R1+0x21f8] ;  /* 0x0021f80001167983 */ /* 0x000ee80000300a00 */
[----:B------:R-:W3:Y:S04]  /*cf690*/  LDL.LU R8, [R1+0x538] ;  /* 0x0005380001087983 */ /* 0x000ee80000300800 */
[----:B----4-:R0:W-:Y:S04]  /*cf6a0*/  @P1 STG.E.U8 desc[UR6][R24.64], R28 ;  /* 0x0000001c18001986 */ /* 0x0101e8000c101106 */
[----:B0-----:R-:W4:Y:S04]  /*cf6b0*/  LDL.LU.64 R24, [R1+0x21e0] ;  /* 0x0021e00001187983 */ /* 0x001f280000300a00 */
        /* <DEDUP_REMOVED lines=22> */
[C---:B------:R-:W-:Y:S01]  /*cf820*/  LOP3.LUT P5, RZ, R26.reuse, 0x10000, RZ, 0xc0, !PT ;  /* 0x000100001aff7812 */ /* 0x040fe200078ac0ff */
[----:B------:R-:W4:Y:S01]  /*cf830*/  LDL.LU.64 R12, [R1+0x21d8] ;  /* 0x0021d800010c7983 */ /* 0x000f220000300a00 */
[----:B------:R-:W-:Y:S02]  /*cf840*/  LOP3.LUT R29, R29, 0xfffffffe, RZ, 0xc0, !PT ;  /* 0xfffffffe1d1d7812 */ /* 0x000fe400078ec0ff */
[----:B------:R-:W-:Y:S01]  /*cf850*/  LOP3.LUT P0, RZ, R26, 0x2000, RZ, 0xc0, !PT ;  /* 0x000020001aff7812 */ /* 0x000fe2000780c0ff */
[----:B------:R-:W4:Y:S01]  /*cf860*/  LDL.LU.64 R10, [R1+0x21b8] ;  /* 0x0021b800010a7983 */ /* 0x000f220000300a00 */
[----:B------:R-:W-:-:S03]  /*cf870*/  PRMT R28, R19, 0x7773, RZ ;  /* 0x00007773131c7816 */ /* 0x000fc600000000ff */
[----:B------:R-:W4:Y:S04]  /*cf880*/  LDL.LU R9, [R1+0x5fc] ;  /* 0x0005fc0001097983 */ /* 0x000f280000300800 */
[----:B------:R-:W-:Y:S01]  /*cf890*/  @P5 LOP3.LUT R29, R29, 0x1, RZ, 0xfc, !PT ;  /* 0x000000011d1d5812 */ /* 0x000fe200078efcff */
[----:B------:R-:W4:Y:S01]  /*cf8a0*/  LDL.LU.64 R2, [R1+0x21b0] ;  /* 0x0021b00001027983 */ /* 0x000f220000300a00 */
[----:B------:R-:W-:Y:S02]  /*cf8b0*/  LOP3.LUT P5, RZ, R26, 0x8000, RZ, 0xc0, !PT ;  /* 0x000080001aff7812 */ /* 0x000fe400078ac0ff */
[----:B------:R-:W-:Y:S01]  /*cf8c0*/  LOP3.LUT R29, R29, 0xfffffffd, RZ, 0xc0, !PT ;  /* 0xfffffffd1d1d7812 */ /* 0x000fe200078ec0ff */
[----:B------:R0:W-:Y:S04]  /*cf8d0*/  @P0 STG.E.U8 desc[UR6][R14.64], R28 ;  /* 0x0000001c0e000986 */ /* 0x0001e8000c101106 */
[----:B------:R-:W4:Y:S04]  /*cf8e0*/  LDL.LU.64 R4, [R1+0x21a8] ;  /* 0x0021a80001047983 */ /* 0x000f280000300a00 */
[----:B------:R-:W4:Y:S02]  /*cf8f0*/  LDL.LU.64 R6, [R1+0x2168] ;  /* 0x0021680001067983 */ /* 0x000f240000300a00 */
[----:B------:R-:W-:-:S02]  /*cf900*/  @P5 LOP3.LUT R29, R29, 0x2, RZ, 0xfc, !PT ;  /* 0x000000021d1d5812 */ /* 0x000fc400078efcff */
[----:B------:R-:W-:Y:S01]  /*cf910*/  LOP3.LUT P5, RZ, R26, 0x4000, RZ, 0xc0, !PT ;  /* 0x000040001aff7812 */ /* 0x000fe200078ac0ff */
[----:B0-----:R-:W4:Y:S01]  /*cf920*/  LDL.LU.64 R14, [R1+0x2140] ;  /* 0x00214000010e7983 */ /* 0x001f220000300a00 */
[----:B------:R-:W-:-:S03]  /*cf930*/  PRMT R28, R0, 0x7770, RZ ;  /* 0x00007770001c7816 */ /* 0x000fc600000000ff */
[----:B------:R-:W4:Y:S08]  /*cf940*/  LDL.LU R19, [R1+0x53c] ;  /* 0x00053c0001137983 */ /* 0x000f300000300800 */
[----:B------:R0:W-:Y:S01]  /*cf950*/  @P5 STG.E.U8 desc[UR6][R16.64], R28 ;  /* 0x0000001c10005986 */ /* 0x0001e2000c101106 */
[C---:B------:R-:W-:Y:S02]  /*cf960*/  LOP3.LUT P5, RZ, R29.reuse, 0x2, RZ, 0xc0, !PT ;  /* 0x000000021dff7812 */ /* 0x040fe400078ac0ff */
[----:B0-----:R-:W-:Y:S01]  /*cf970*/  PRMT R28, R0, 0x7771, RZ ;  /* 0x00007771001c7816 */ /* 0x001fe200000000ff */
[----:B------:R-:W4:Y:S10]  /*cf980*/  LDL.LU.64 R16, [R1+0x2138] ;  /* 0x0021380001107983 */ /* 0x000f340000300a00 */
[----:B--2---:R0:W-:Y:S01]  /*cf990*/  @P5 STG.E.U8 desc[UR6][R20.64], R28 ;  /* 0x0000001c14005986 */ /* 0x0041e2000c101106 */
[----:B------:R-:W-:-:S02]  /*cf9a0*/  LOP3.LUT P5, RZ, R29, 0x1, RZ, 0xc0, !PT ;  /* 0x000000011dff7812 */ /* 0x000fc400078ac0ff */
[----:B0-----:R-:W-:Y:S01]  /*cf9b0*/  PRMT R28, R0, 0x7772, RZ ;  /* 0x00007772001c7816 */ /* 0x001fe200000000ff */
[----:B------:R-:W2:Y:S10]  /*cf9c0*/  LDL.LU.64 R20, [R1+0x2130] ;  /* 0x0021300001147983 */ /* 0x000eb40000300a00 */
[----:B---3--:R0:W-:Y:S01]  /*cf9d0*/  @P5 STG.E.U8 desc[UR6][R22.64], R28 ;  /* 0x0000001c16005986 */ /* 0x0081e2000c101106 */
[----:B------:R-:W-:-:S02]  /*cf9e0*/  LOP3.LUT P5, RZ, R27, 0x80000000, RZ, 0xc0, !PT ;  /* 0x800000001bff7812 */ /* 0x000fc400078ac0ff */
        /* <DEDUP_REMOVED lines=19> */
[----:B------:R-:W4:Y:S10]  /*cfb20*/  LDL.LU.64 R24, [R1+0x3420] ;  /* 0x0034200001187983 */ /* 0x000f340000300a00 */
        /* <DEDUP_REMOVED lines=17> */
[----:B0-----:R-:W-:Y:S02]  /*cfc40*/  PRMT R28, R19, 0x7772, RZ ;  /* 0x00007772131c7816 */ /* 0x001fe400000000ff */
[----:B------:R-:W2:Y:S04]  /*cfc50*/  LDL.LU.64 R20, [R1+0x20d8] ;  /* 0x0020d80001147983 */ /* 0x000ea80000300a00 */
[----:B---3--:R0:W-:Y:S04]  /*cfc60*/  @P0 STG.E.U8 desc[UR6][R22.64], R28 ;  /* 0x0000001c16000986 */ /* 0x0081e8000c101106 */
[----:B0-----:R-:W3:Y:S04]  /*cfc70*/  LDL.LU.64 R22, [R1+0x20d0] ;  /* 0x0020d00001167983 */ /* 0x001ee80000300a00 */
[----:B------:R-:W4:Y:S04]  /*cfc80*/  LDL.LU.64 R4, [R1+0x20c8] ;  /* 0x0020c80001047983 */ /* 0x000f280000300a00 */
[----:B------:R-:W4:Y:S04]  /*cfc90*/  LDL.LU.64 R8, [R1+0x20c0] ;  /* 0x0020c00001087983 */ /* 0x000f280000300a00 */
[----:B------:R-:W3:Y:S01]  /*cfca0*/  LDL.LU R15, [R1+0x460] ;  /* 0x00046000010f7983 */ /* 0x000ee20000300800 */
[----:B------:R-:W-:-:S02]  /*cfcb0*/  LOP3.LUT P3, RZ, R26, 0x20000000, RZ, 0xc0, !PT ;  /* 0x200000001aff7812 */ /* 0x000fc4000786c0ff */
[C---:B------:R-:W-:Y:S01]  /*cfcc0*/  LOP3.LUT P2, RZ, R26.reuse, 0x40000000, RZ, 0xc0, !PT ;  /* 0x400000001aff7812 */ /* 0x040fe2000784c0ff */
[----:B------:R-:W4:Y:S01]  /*cfcd0*/  LDL.LU.64 R16, [R1+0x20b8] ;  /* 0x0020b80001107983 */ /* 0x000f220000300a00 */
[----:B------:R-:W-:Y:S02]  /*cfce0*/  LOP3.LUT P1, RZ, R26, 0x80000000, RZ, 0xc0, !PT ;  /* 0x800000001aff7812 */ /* 0x000fe4000782c0ff */
[----:B------:R-:W-:Y:S01]  /*cfcf0*/  PRMT R26, R19, 0x7773, RZ ;  /* 0x00007773131a7816 */ /* 0x000fe200000000ff */
[----:B------:R-:W4:Y:S06]  /*cfd00*/  LDL.LU R0, [R1+0x440] ;  /* 0x0004400001007983 */ /* 0x000f2c0000300800 */
[----:B--2---:R0:W-:Y:S04]  /*cfd10*/  @P3 STG.E.U8 desc[UR6][R20.64], R26 ;  /* 0x0000001a14003986 */ /* 0x0041e8000c101106 */
[----:B0-----:R-:W2:Y:S01]  /*cfd20*/  LDL.LU.64 R20, [R1+0x20b0] ;  /* 0x0020b00001147983 */ /* 0x001ea20000300a00 */
[----:B---3--:R-:W-:-:S05]  /*cfd30*/  PRMT R26, R15, 0x7770, RZ ;  /* 0x000077700f1a7816 */ /* 0x008fca00000000ff */
[----:B------:R0:W-:Y:S04]  /*cfd40*/  @P2 STG.E.U8 desc[UR6][R22.64], R26 ;  /* 0x0000001a16002986 */ /* 0x0001e8000c101106 */
[----:B0-----:R-:W3:Y:S04]  /*cfd50*/  LDL.LU.64 R22, [R1+0x20a8] ;  /* 0x0020a80001167983 */ /* 0x001ee80000300a00 */
[----:B------:R-:W3:Y:S04]  /*cfd60*/  LDL.LU R6, [R1+0x464] ;  /* 0x0004640001067983 */ /* 0x000ee80000300800 */
        /* <DEDUP_REMOVED lines=26> */
[----:B------:R-:W-:Y:S01]  /*cff10*/  LOP3.LUT P0, RZ, R25, 0x1, RZ, 0xc0, !PT ;  /* 0x0000000119ff7812 */ /* 0x000fe2000780c0ff */
[----:B------:R-:W4:Y:S01]  /*cff20*/  LDL.LU.64 R10, [R1+0x2060] ;  /* 0x00206000010a7983 */ /* 0x000f220000300a00 */
[----:B------:R-:W-:-:S03]  /*cff30*/  PRMT R26, R15, 0x7771, RZ ;  /* 0x000077710f1a7816 */ /* 0x000fc600000000ff */
[----:B------:R-:W4:Y:S04]  /*cff40*/  LDL.LU R19, [R1+0x444] ;  /* 0x0004440001137983 */ /* 0x000f280000300800 */
[----:B------:R-:W-:Y:S01]  /*cff50*/  @P5 LOP3.LUT R27, R27, 0x1000000, RZ, 0xfc, !PT ;  /* 0x010000001b1b5812 */ /* 0x000fe200078efcff */
[----:B------:R0:W-:Y:S01]  /*cff60*/  @P1 STG.E.U8 desc[UR6][R4.64], R26 ;  /* 0x0000001a04001986 */ /* 0x0001e2000c101106 */
[----:B------:R-:W-:Y:S02]  /*cff70*/  LOP3.LUT P5, RZ, R25, 0x4, RZ, 0xc0, !PT ;  /* 0x0000000419ff7812 */ /* 0x000fe400078ac0ff */
[----:B------:R-:W-:Y:S01]  /*cff80*/  LOP3.LUT R27, R27, 0xfdffffff, RZ, 0xc0, !PT ;  /* 0xfdffffff1b1b7812 */ /* 0x000fe200078ec0ff */
[----:B------:R-:W4:Y:S01]  /*cff90*/  LDL.LU.64 R2, [R1+0x2058] ;  /* 0x0020580001027983 */ /* 0x000f220000300a00 */
[----:B0-----:R-:W-:-:S03]  /*cffa0*/  PRMT R26, R15, 0x7772, RZ ;  /* 0x000077720f1a7816 */ /* 0x001fc600000000ff */
[----:B------:R-:W4:Y:S06]  /*cffb0*/  LDL.LU.64 R4, [R1+0x2050] ;  /* 0x0020500001047983 */ /* 0x000f2c0000300a00 */
[----:B------:R-:W-:Y:S02]  /*cffc0*/  @P5 LOP3.LUT R27, R27, 0x2000000, RZ, 0xfc, !PT ;  /* 0x020000001b1b5812 */ /* 0x000fe400078efcff */
[----:B------:R-:W-:Y:S01]  /*cffd0*/  LOP3.LUT P5, RZ, R25, 0x2, RZ, 0xc0, !PT ;  /* 0x0000000219ff7812 */ /* 0x000fe200078ac0ff */
[----:B------:R0:W-:Y:S02]  /*cffe0*/  @P0 STG.E.U8 desc[UR6][R8.64], R26 ;  /* 0x0000001a08000986 */ /* 0x0001e4000c101106 */
[----:B0-----:R-:W-:-:S02]  /*cfff0*/  PRMT R26, R15, 0x7773, RZ ;  /* 0x000077730f1a7816 */ /* 0x001fc400000000ff */
[----:B------:R-:W4:Y:S08]  /*d0000*/  LDL.LU.64 R8, [R1+0x2048] ;  /* 0x0020480001087983 */ /* 0x000f300000300a00 */
[----:B------:R0:W-:Y:S01]  /*d0010*/  @P5 STG.E.U8 desc[UR6][R16.64], R26 ;  /* 0x0000001a10005986 */ /* 0x0001e2000c101106 */
[----:B------:R-:W-:-:S03]  /*d0020*/  LOP3.LUT P5, RZ, R27, 0x2000000, RZ, 0xc0, !PT ;  /* 0x020000001bff7812 */ /* 0x000fc600078ac0ff */
[----:B------:R-:W4:Y:S04]  /*d0030*/  LDL.LU.64 R14, [R1+0x2040] ;  /* 0x00204000010e7983 */ /* 0x000f280000300a00 */
[----:B------:R-:W4:Y:S01]  /*d0040*/  LDL.LU R7, [R1+0x468] ;  /* 0x0004680001077983 */ /* 0x000f220000300800 */
[----:B0-----:R-:W-:-:S03]  /*d0050*/  PRMT R26, R0, 0x7770, RZ ;  /* 0x00007770001a7816 */ /* 0x001fc600000000ff */
[----:B------:R-:W4:Y:S04]  /*d0060*/  LDL.LU.64 R16, [R1+0x2038] ;  /* 0x0020380001107983 */ /* 0x000f280000300a00 */
[----:B--2---:R0:W-:Y:S01]  /*d0070*/  @P5 STG.E.U8 desc[UR6][R20.64], R26 ;  /* 0x0000001a14005986 */ /* 0x0041e2000c101106 */
[C---:B------:R-:W-:Y:S02]  /*d0080*/  LOP3.LUT P5, RZ, R27.reuse, 0x1000000, RZ, 0xc0, !PT ;  /* 0x010000001bff7812 */ /* 0x040fe400078ac0ff */
        /* <DEDUP_REMOVED lines=125> */
[----:B------:R-:W-:Y:S02]  /*d0860*/  LOP3.LUT P3, RZ, R25, 0x80000000, RZ, 0xc0, !PT ;  /* 0x8000000019ff7812 */ /* 0x000fe4000786c0ff */
        /* <DEDUP_REMOVED lines=24> */
[----:B---3--:R-:W-:-:S02]  /*d09f0*/  PRMT R26, R19, 0x7770, RZ ;  /* 0x00007770131a7816 */ /* 0x008fc400000000ff */
[----:B------:R-:W3:Y:S04]  /*d0a00*/  LDL.LU.64 R20, [R1+0x1ef8] ;  /* 0x001ef80001147983 */ /* 0x000ee80000300a00 */
[----:B------:R0:W-:Y:S04]  /*d0a10*/  @P0 STG.E.U8 desc[UR6][R22.64], R26 ;  /* 0x0000001a16000986 */ /* 0x0001e8000c101106 */
[----:B0-----:R-:W4:Y:S01]  /*d0a20*/  LDL.LU.64 R22, [R1+0x1ed0] ;  /* 0x001ed00001167983 */ /* 0x001f220000300a00 */
[C---:B------:R-:W-:Y:S02]  /*d0a30*/  LOP3.LUT P3, RZ, R24.reuse, 0x8, RZ, 0xc0, !PT ;  /* 0x0000000818ff7812 */ /* 0x040fe4000786c0ff */
[----:B------:R-:W-:Y:S01]  /*d0a40*/  LOP3.LUT P2, RZ, R24, 0x10, RZ, 0xc0, !PT ;  /* 0x0000001018ff7812 */ /* 0x000fe2000784c0ff */
[----:B------:R-:W4:Y:S01]  /*d0a50*/  LDL.LU.64 R8, [R1+0x1ec8] ;  /* 0x001ec80001087983 */ /* 0x000f220000300a00 */
[----:B------:R-:W-:-:S02]  /*d0a60*/  PRMT R26, R19, 0x7771, RZ ;  /* 0x00007771131a7816 */ /* 0x000fc400000000ff */
[----:B------:R-:W-:Y:S01]  /*d0a70*/  LOP3.LUT P1, RZ, R24, 0x20, RZ, 0xc0, !PT ;  /* 0x0000002018ff7812 */ /* 0x000fe2000782c0ff */
[----:B------:R-:W4:Y:S04]  /*d0a80*/  LDL.LU.64 R14, [R1+0x1ec0] ;  /* 0x001ec000010e7983 */ /* 0x000f280000300a00 */
[----:B------:R-:W4:Y:S04]  /*d0a90*/  LDL.LU R0, [R1+0x504] ;  /* 0x0005040001007983 */ /* 0x000f280000300800 */
[----:B--2---:R0:W-:Y:S02]  /*d0aa0*/  @P3 STG.E.U8 desc[UR6][R16.64], R26 ;  /* 0x0000001a10003986 */ /* 0x0041e4000c101106 */
[----:B0-----:R-:W-:-:S02]  /*d0ab0*/  PRMT R26, R19, 0x7772, RZ ;  /* 0x00007772131a7816 */ /* 0x001fc400000000ff */
[----:B------:R-:W2:Y:S04]  /*d0ac0*/  LDL.LU.64 R16, [R1+0x1ea8] ;  /* 0x001ea80001107983 */ /* 0x000ea80000300a00 */
[----:B---3--:R0:W-:Y:S04]  /*d0ad0*/  @P2 STG.E.U8 desc[UR6][R20.64], R26 ;  /* 0x0000001a14002986 */ /* 0x0081e8000c101106 */
[----:B------:R-:W3:Y:S01]  /*d0ae0*/  LDL.LU R5, [R1+0x454] ;  /* 0x0004540001057983 */ /* 0x000ee20000300800 */
[----:B0-----:R-:W-:-:S03]  /*d0af0*/  PRMT R26, R19, 0x7773, RZ ;  /* 0x00007773131a7816 */ /* 0x001fc600000000ff */
[----:B------:R-:W3:Y:S04]  /*d0b00*/  LDL.LU.64 R20, [R1+0x1e90] ;  /* 0x001e900001147983 */ /* 0x000ee80000300a00 */
        /* <DEDUP_REMOVED lines=28> */
[----:B------:R-:W4:Y:S01]  /*d0cd0*/  LDL.LU R4, [R1+0x508] ;  /* 0x0005080001047983 */ /* 0x000f220000300800 */
[----:B------:R-:W-:-:S03]  /*d0ce0*/  PRMT R26, R0, 0x7770, RZ ;  /* 0x00007770001a7816 */ /* 0x000fc600000000ff */
[----:B------:R-:W4:Y:S04]  /*d0cf0*/  LDL.LU.64 R12, [R1+0x1e38] ;  /* 0x001e3800010c7983 */ /* 0x000f280000300a00 */
[----:B------:R-:W-:Y:S01]  /*d0d00*/  @P5 LOP3.LUT R27, R27, 0x100, RZ, 0xfc, !PT ;  /* 0x000001001b1b5812 */ /* 0x000fe200078efcff */
[----:B------:R-:W4:Y:S01]  /*d0d10*/  LDL.LU.64 R10, [R1+0x1e30] ;  /* 0x001e3000010a7983 */ /* 0x000f220000300a00 */
[----:B------:R-:W-:Y:S02]  /*d0d20*/  LOP3.LUT P5, RZ, R24, 0x100, RZ, 0xc0, !PT ;  /* 0x0000010018ff7812 */ /* 0x000fe400078ac0ff */
[----:B------:R-:W-:Y:S01]  /*d0d30*/  LOP3.LUT R27, R27, 0xfffffdff, RZ, 0xc0, !PT ;  /* 0xfffffdff1b1b7812 */ /* 0x000fe200078ec0ff */
[----:B------:R0:W-:Y:S04]  /*d0d40*/  @P0 STG.E.U8 desc[UR6][R8.64], R26 ;  /* 0x0000001a08000986 */ /* 0x0001e8000c101106 */
[----:B------:R-:W4:Y:S04]  /*d0d50*/  LDL.LU R19, [R1+0x458] ;  /* 0x0004580001137983 */ /* 0x000f280000300800 */
[----:B------:R-:W4:Y:S02]  /*d0d60*/  LDL.LU.64 R2, [R1+0x1e08] ;  /* 0x001e080001027983 */ /* 0x000f240000300a00 */
[----:B------:R-:W-:-:S02]  /*d0d70*/  @P5 LOP3.LUT R27, R27, 0x200, RZ, 0xfc, !PT ;  /* 0x000002001b1b5812 */ /* 0x000fc400078efcff */
[----:B------:R-:W-:Y:S01]  /*d0d80*/  LOP3.LUT P5, RZ, R24, 0x80, RZ, 0xc0, !PT ;  /* 0x0000008018ff7812 */ /* 0x000fe200078ac0ff */
[----:B------:R-:W4:Y:S01]  /*d0d90*/  LDL.LU.64 R6, [R1+0x1df0] ;  /* 0x001df00001067983 */ /* 0x000f220000300a00 */
[----:B0-----:R-:W-:-:S03]  /*d0da0*/  PRMT R26, R0, 0x7771, RZ ;  /* 0x00007771001a7816 */ /* 0x001fc600000000ff */
[----:B------:R-:W4:Y:S08]  /*d0db0*/  LDL.LU.64 R8, [R1+0x1de8] ;  /* 0x001de80001087983 */ /* 0x000f300000300a00 */
        /* <DEDUP_REMOVED lines=26> */
[----:B----4-:R0:W-:Y:S04]  /*d0f60*/  @P5 STG.E.U8 desc[UR6][R22.64], R26 ;  /* 0x0000001a16005986 */ /* 0x0101e8000c101106 */
[----:B0-----:R-:W4:Y:S01]  /*d0f70*/  LDL.LU.64 R22, [R1+0x33e8] ;  /* 0x0033e80001167983 */ /* 0x001f220000300a00 */
[----:B------:R-:W-:-:S02]  /*d0f80*/  LOP3.LUT P5, RZ, R27, 0x10, RZ, 0xc0, !PT ;  /* 0x000000101bff7812 */ /* 0x000fc400078ac0ff */
        /* <DEDUP_REMOVED lines=22> */
[----:B------:R-:W3:Y:S04]  /*d10f0*/  LDL.LU.64 R4, [R1+0x1d90] ;  /* 0x001d900001047983 */ /* 0x000ee80000300a00 */
[----:B------:R-:W2:Y:S01]  /*d1100*/  LDL.LU R19, [R1+0x50c] ;  /* 0x00050c0001137983 */ /* 0x000ea20000300800 */
[----:B------:R-:W-:-:S02]  /*d1110*/  LOP3.LUT R25, R25, 0xfbffffff, RZ, 0xc0, !PT ;  /* 0xfbffffff19197812 */ /* 0x000fc400078ec0ff */
[----:B------:R-:W-:Y:S01]  /*d1120*/  LOP3.LUT R27, R27, 0xfffffffe, RZ, 0xc0, !PT ;  /* 0xfffffffe1b1b7812 */ /* 0x000fe200078ec0ff */
[----:B------:R-:W3:Y:S01]  /*d1130*/  LDL.LU.64 R8, [R1+0x1d78] ;  /* 0x001d780001087983 */ /* 0x000ee20000300a00 */
[C---:B------:R-:W-:Y:S02]  /*d1140*/  LOP3.LUT P3, RZ, R24.reuse, 0x400000, RZ, 0xc0, !PT ;  /* 0x0040000018ff7812 */ /* 0x040fe4000786c0ff */
[C---:B------:R-:W-:Y:S01]  /*d1150*/  LOP3.LUT P2, RZ, R24.reuse, 0x800000, RZ, 0xc0, !PT ;  /* 0x0080000018ff7812 */ /* 0x040fe2000784c0ff */
[----:B------:R-:W3:Y:S01]  /*d1160*/  LDL.LU.64 R14, [R1+0x1d70] ;  /* 0x001d7000010e7983 */ /* 0x000ee20000300a00 */
[C---:B------:R-:W-:Y:S02]  /*d1170*/  LOP3.LUT P1, RZ, R24.reuse, 0x1000000, RZ, 0xc0, !PT ;  /* 0x0100000018ff7812 */ /* 0x040fe4000782c0ff */
[----:B------:R-:W-:Y:S01]  /*d1180*/  LOP3.LUT P0, RZ, R24, 0x2000000, RZ, 0xc0, !PT ;  /* 0x0200000018ff7812 */ /* 0x000fe2000780c0ff */
[----:B------:R-:W3:Y:S01]  /*d1190*/  LDL.LU R0, [R1+0x45c] ;  /* 0x00045c0001007983 */ /* 0x000ee20000300800 */
[----:B----4-:R-:W-:-:S13]  /*d11a0*/  LOP3.LUT P5, RZ, R23, 0x4, RZ, 0xc0, !PT ;  /* 0x0000000417ff7812 */ /* 0x010fda00078ac0ff */
        /* <DEDUP_REMOVED lines=16> */
[----:B------:R-:W-:-:S13]  /*d12b0*/  LOP3.LUT P5, RZ, R24, 0x10000000, RZ, 0xc0, !PT ;  /* 0x1000000018ff7812 */ /* 0x000fda00078ac0ff */
[----:B------:R-:W-:Y:S02]  /*d12c0*/  @P5 LOP3.LUT R27, R27, 0x1, RZ, 0xfc, !PT ;  /* 0x000000011b1b5812 */ /* 0x000fe400078efcff */
[----:B------:R-:W-:Y:S02]  /*d12d0*/  LOP3.LUT P5, RZ, R24, 0x8000000, RZ, 0xc0, !PT ;  /* 0x0800000018ff7812 */ /* 0x000fe400078ac0ff */
[----:B------:R-:W-:-:S11]  /*d12e0*/  LOP3.LUT R27, R27, 0xfffffffd, RZ, 0xc0, !PT ;  /* 0xfffffffd1b1b7812 */ /* 0x000fd600078ec0ff */
[----:B------:R-:W-:Y:S02]  /*d12f0*/  @P5 LOP3.LUT R27, R27, 0x2, RZ, 0xfc, !PT ;  /* 0x000000021b1b5812 */ /* 0x000fe400078efcff */
[----:B------:R-:W-:Y:S02]  /*d1300*/  LOP3.LUT P5, RZ, R24, 0x4000000, RZ, 0xc0, !PT ;  /* 0x0400000018ff7812 */ /* 0x000fe400078ac0ff */
[----:B--2---:R-:W-:-:S05]  /*d1310*/  PRMT R24, R19, 0x7770, RZ ;  /* 0x0000777013187816 */ /* 0x004fca00000000ff */
[----:B------:R0:W-:Y:S02]  /*d1320*/  @P3 STG.E.U8 desc[UR6][R16.64], R24 ;  /* 0x0000001810003986 */ /* 0x0001e4000c101106 */
[C---:B0-----:R-:W-:Y:S02]  /*d1330*/  PRMT R24, R19.reuse, 0x7771, RZ ;  /* 0x0000777113187816 */ /* 0x041fe400000000ff */
[----:B------:R-:W2:Y:S04]  /*d1340*/  LDL.LU.64 R16, [R1+0x1d68] ;  /* 0x001d680001107983 */ /* 0x000ea80000300a00 */
[----:B---3--:R0:W-:Y:S04]  /*d1350*/  @P2 STG.E.U8 desc[UR6][R20.64], R24 ;  /* 0x0000001814002986 */ /* 0x0081e8000c101106 */
[----:B0-----:R-:W3:Y:S04]  /*d1360*/  LDL.LU.64 R20, [R1+0x1d50] ;  /* 0x001d500001147983 */ /* 0x001ee80000300a00 */
[----:B------:R-:W4:Y:S04]  /*d1370*/  LDL.LU R6, [R1+0x430] ;  /* 0x0004300001067983 */ /* 0x000f280000300800 */
        /* <DEDUP_REMOVED lines=19> */
[----:B------:R-:W4:Y:S01]  /*d14b0*/  LDL.LU.64 R4, [R1+0x1c90] ;  /* 0x001c900001047983 */ /* 0x000f220000300a00 */
[----:B0-----:R-:W-:-:S03]  /*d14c0*/  PRMT R24, R0, 0x7772, RZ ;  /* 0x0000777200187816 */ /* 0x001fc600000000ff */
[----:B------:R-:W4:Y:S04]  /*d14d0*/  LDL.LU.64 R8, [R1+0x1c48] ;  /* 0x001c480001087983 */ /* 0x000f280000300a00 */
[----:B---3--:R0:W-:Y:S01]  /*d14e0*/  @P5 STG.E.U8 desc[UR6][R20.64], R24 ;  /* 0x0000001814005986 */ /* 0x0081e2000c101106 */
[----:B------:R-:W-:-:S03]  /*d14f0*/  LOP3.LUT P5, RZ, R25, 0x80000000, RZ, 0xc0, !PT ;  /* 0x8000000019ff7812 */ /* 0x000fc600078ac0ff */
[----:B------:R-:W3:Y:S04]  /*d1500*/  LDL.LU R19, [R1+0x434] ;  /* 0x0004340001137983 */ /* 0x000ee80000300800 */
[----:B------:R-:W3:Y:S01]  /*d1510*/  LDL.LU.64 R14, [R1+0x1c40] ;  /* 0x001c4000010e7983 */ /* 0x000ee20000300a00 */
[----:B0-----:R-:W-:-:S03]  /*d1520*/  PRMT R24, R0, 0x7773, RZ ;  /* 0x0000777300187816 */ /* 0x001fc600000000ff */
[----:B------:R-:W3:Y:S04]  /*d1530*/  LDL.LU.64 R16, [R1+0x1c38] ;  /* 0x001c380001107983 */ /* 0x000ee80000300a00 */
[----:B------:R-:W3:Y:S04]  /*d1540*/  LDL.LU.64 R26, [R1+0x1d18] ;  /* 0x001d1800011a7983 */ /* 0x000ee80000300a00 */
[----:B------:R-:W3:Y:S04]  /*d1550*/  LDL.LU.64 R20, [R1+0x1c08] ;  /* 0x001c080001147983 */ /* 0x000ee80000300a00 */
[----:B--2---:R0:W-:Y:S04]  /*d1560*/  @P5 STG.E.U8 desc[UR6][R28.64], R24 ;  /* 0x000000181c005986 */ /* 0x0041e8000c101106 */
[----:B0-----:R-:W2:Y:S01]  /*d1570*/  LDL.LU.64 R28, [R1+0x33e0] ;  /* 0x0033e000011c7983 */ /* 0x001ea20000300a00 */
[----:B------:R-:W-:-:S02]  /*d1580*/  LOP3.LUT P5, RZ, R25, 0x40000000, RZ, 0xc0, !PT ;  /* 0x4000000019ff7812 */ /* 0x000fc400078ac0ff */
[----:B----4-:R-:W-:-:S11]  /*d1590*/  PRMT R24, R6, 0x7770, RZ ;  /* 0x0000777006187816 */ /* 0x010fd600000000ff */
[----:B--2---:R0:W-:Y:S04]  /*d15a0*/  @P5 STG.E.U8 desc[UR6][R28.64], R24 ;  /* 0x000000181c005986 */ /* 0x0041e8000c101106 */
[----:B0-----:R-:W2:Y:S01]  /*d15b0*/  LDL.LU.64 R28, [R1+0x33d8] ;  /* 0x0033d800011c7983 */ /* 0x001ea20000300a00 */
[----:B------:R-:W-:Y:S02]  /*d15c0*/  LOP3.LUT P5, RZ, R25, 0x20000000, RZ, 0xc0, !PT ;  /* 0x2000000019ff7812 */ /* 0x000fe400078ac0ff */
[----:B------:R-:W-:-:S11]  /*d15d0*/  PRMT R24, R6, 0x7771, RZ ;  /* 0x0000777106187816 */ /* 0x000fd600000000ff */
[----:B---3--:R0:W-:Y:S01]  /*d15e0*/  @P5 STG.E.U8 desc[UR6][R26.64], R24 ;  /* 0x000000181a005986 */ /* 0x0081e2000c101106 */
[----:B------:R-:W-:Y:S02]  /*d15f0*/  LOP3.LUT P5, RZ, R25, 0x10000000, RZ, 0xc0, !PT ;  /* 0x1000000019ff7812 */ /* 0x000fe400078ac0ff */
[----:B0-----:R-:W-:Y:S02]  /*d1600*/  PRMT R24, R6, 0x7772, RZ ;  /* 0x0000777206187816 */ /* 0x001fe400000000ff */
[C---:B------:R-:W-:Y:S02]  /*d1610*/  LOP3.LUT P6, RZ, R23.reuse, 0x8, RZ, 0xc0, !PT ;  /* 0x0000000817ff7812 */ /* 0x040fe400078cc0ff */
[C---:B------:R-:W-:Y:S02]  /*d1620*/  LOP3.LUT P4, RZ, R23.reuse, 0x10, RZ, 0xc0, !PT ;  /* 0x0000001017ff7812 */ /* 0x040fe4000788c0ff */
[C---:B------:R-:W-:Y:S02]  /*d1630*/  LOP3.LUT P3, RZ, R23.reuse, 0x20, RZ, 0xc0, !PT ;  /* 0x0000002017ff7812 */ /* 0x040fe4000786c0ff */
[----:B------:R-:W-:-:S02]  /*d1640*/  LOP3.LUT P2, RZ, R23, 0x40, RZ, 0xc0, !PT ;  /* 0x0000004017ff7812 */ /* 0x000fc4000784c0ff */
        /* <DEDUP_REMOVED lines=24> */
[----:B------:R-:W4:Y:S04]  /*d17d0*/  LDL.LU.64 R6, [R1+0x1b98] ;  /* 0x001b980001067983 */ /* 0x000f280000300a00 */
[----:B------:R-:W3:Y:S01]  /*d17e0*/  LDL.LU R9, [R1+0x394] ;  /* 0x0003940001097983 */ /* 0x000ee20000300800 */
[----:B------:R-:W-:-:S02]  /*d17f0*/  LOP3.LUT P3, RZ, R23, 0x200, RZ, 0xc0, !PT ;  /* 0x0000020017ff7812 */ /* 0x000fc4000786c0ff */
[----:B------:R-:W-:Y:S01]  /*d1800*/  LOP3.LUT P2, RZ, R23, 0x400, RZ, 0xc0, !PT ;  /* 0x0000040017ff7812 */ /* 0x000fe2000784c0ff */
[----:B------:R-:W4:Y:S01]  /*d1810*/  LDL.LU.64 R14, [R1+0x1b90] ;  /* 0x001b9000010e7983 */ /* 0x000f220000300a00 */
[----:B------:R-:W-:-:S03]  /*d1820*/  PRMT R24, R19, 0x7773, RZ ;  /* 0x0000777313187816 */ /* 0x000fc600000000ff */
        /* <DEDUP_REMOVED lines=33> */
[C---:B------:R-:W-:Y:S01]  /*d1a40*/  LOP3.LUT P1, RZ, R23.reuse, 0x800, RZ, 0xc0, !PT ;  /* 0x0000080017ff7812 */ /* 0x040fe2000782c0ff */
[----:B------:R-:W4:Y:S01]  /*d1a50*/  LDL.LU.64 R12, [R1+0x1af8] ;  /* 0x001af800010c7983 */ /* 0x000f220000300a00 */
[----:B------:R-:W-:Y:S02]  /*d1a60*/  LOP3.LUT P0, RZ, R23, 0x1000, RZ, 0xc0, !PT ;  /* 0x0000100017ff7812 */ /* 0x000fe4000780c0ff */
[----:B------:R-:W-:Y:S01]  /*d1a70*/  PRMT R24, R9, 0x7771, RZ ;  /* 0x0000777109187816 */ /* 0x000fe200000000ff */
[----:B------:R-:W4:Y:S04]  /*d1a80*/  LDL.LU R19, [R1+0x43c] ;  /* 0x00043c0001137983 */ /* 0x000f280000300800 */
[----:B------:R-:W-:Y:S01]  /*d1a90*/  @P5 LOP3.LUT R25, R25, 0x1000000, RZ, 0xfc, !PT ;  /* 0x0100000019195812 */ /* 0x000fe200078efcff */
[----:B------:R-:W4:Y:S01]  /*d1aa0*/  LDL.LU.64 R10, [R1+0x1ae8] ;  /* 0x001ae800010a7983 */ /* 0x000f220000300a00 */
[----:B------:R-:W-:-:S02]  /*d1ab0*/  LOP3.LUT P5, RZ, R23, 0x4000, RZ, 0xc0, !PT ;  /* 0x0000400017ff7812 */ /* 0x000fc400078ac0ff */
[----:B------:R-:W-:Y:S01]  /*d1ac0*/  LOP3.LUT R25, R25, 0xfdffffff, RZ, 0xc0, !PT ;  /* 0xfdffffff19197812 */ /* 0x000fe200078ec0ff */
[----:B------:R0:W-:Y:S10]  /*d1ad0*/  @P1 STG.E.U8 desc[UR6][R2.64], R24 ;  /* 0x0000001802001986 */ /* 0x0001f4000c101106 */
[----:B------:R-:W-:-:S02]  /*d1ae0*/  @P5 LOP3.LUT R25, R25, 0x2000000, RZ, 0xfc, !PT ;  /* 0x0200000019195812 */ /* 0x000fc400078efcff */
[----:B------:R-:W-:Y:S01]  /*d1af0*/  LOP3.LUT P5, RZ, R23, 0x2000, RZ, 0xc0, !PT ;  /* 0x0000200017ff7812 */ /* 0x000fe200078ac0ff */
[----:B0-----:R-:W4:Y:S01]  /*d1b00*/  LDL.LU.64 R2, [R1+0x1ae0] ;  /* 0x001ae00001027983 */ /* 0x001f220000300a00 */
[----:B------:R-:W-:-:S05]  /*d1b10*/  PRMT R24, R9, 0x7772, RZ ;  /* 0x0000777209187816 */ /* 0x000fca00000000ff */
[----:B------:R0:W-:Y:S02]  /*d1b20*/  @P0 STG.E.U8 desc[UR6][R6.64], R24 ;  /* 0x0000001806000986 */ /* 0x0001e4000c101106 */
[----:B0-----:R-:W-:Y:S02]  /*d1b30*/  PRMT R24, R9, 0x7773, RZ ;  /* 0x0000777309187816 */ /* 0x001fe400000000ff */
[----:B------:R-:W4:Y:S04]  /*d1b40*/  LDL.LU.64 R6, [R1+0x1ad8] ;  /* 0x001ad80001067983 */ /* 0x000f280000300a00 */
        /* <DEDUP_REMOVED lines=53> */
[C---:B------:R-:W-:Y:S01]  /*d1ea0*/  LOP3.LUT P2, RZ, R23.reuse, 0x20000000, RZ, 0xc0, !PT ;  /* 0x2000000017ff7812 */ /* 0x040fe2000784c0ff */
[----:B------:R-:W4:Y:S01]  /*d1eb0*/  LDL.LU.64 R14, [R1+0x1a60] ;  /* 0x001a6000010e7983 */ /* 0x000f220000300a00 */
[C---:B------:R-:W-:Y:S02]  /*d1ec0*/  LOP3.LUT P1, RZ, R23.reuse, 0x40000000, RZ, 0xc0, !PT ;  /* 0x4000000017ff7812 */ /* 0x040fe4000782c0ff */
[----:B------:R-:W-:Y:S01]  /*d1ed0*/  LOP3.LUT P0, RZ, R23, 0x80000000, RZ, 0xc0, !PT ;  /* 0x8000000017ff7812 */ /* 0x000fe2000780c0ff */
[----:B------:R-:W4:Y:S01]  /*d1ee0*/  LDL.LU.64 R6, [R1+0x1a58] ;  /* 0x001a580001067983 */ /* 0x000f220000300a00 */
[----:B------:R-:W-:-:S03]  /*d1ef0*/  PRMT R23, R4, 0x7772, RZ ;  /* 0x0000777204177816 */ /* 0x000fc600000000ff */
        /* <DEDUP_REMOVED lines=32> */
[----:B------:R-:W-:-:S11]  /*d2100*/  LOP3.LUT R25, R25, 0xfffeffff, RZ, 0xc0, !PT ;  /* 0xfffeffff19197812 */ /* 0x000fd600078ec0ff */
[----:B------:R-:W-:Y:S02]  /*d2110*/  @P5 LOP3.LUT R25, R25, 0x10000, RZ, 0xfc, !PT ;  /* 0x0001000019195812 */ /* 0x000fe400078efcff */
[----:B------:R-:W-:Y:S02]  /*d2120*/  LOP3.LUT P5, RZ, R22, 0x2, RZ, 0xc0, !PT ;  /* 0x0000000216ff7812 */ /* 0x000fe400078ac0ff */
[----:B------:R-:W-:Y:S02]  /*d2130*/  LOP3.LUT R25, R25, 0xfffdffff, RZ, 0xc0, !PT ;  /* 0xfffdffff19197812 */ /* 0x000fe400078ec0ff */
[----:B------:R-:W-:-:S05]  /*d2140*/  PRMT R23, R19, 0x7770, RZ ;  /* 0x0000777013177816 */ /* 0x000fca00000000ff */
[----:B------:R0:W-:Y:S04]  /*d2150*/  @P1 STG.E.U8 desc[UR6][R14.64], R23 ;  /* 0x000000170e001986 */ /* 0x0001e8000c101106 */
        /* <DEDUP_REMOVED lines=61> */
[----:B---3--:R-:W-:Y:S02]  /*d2530*/  PRMT R23, R19, 0x7770, RZ ;  /* 0x0000777013177816 */ /* 0x008fe400000000ff */
        /* <DEDUP_REMOVED lines=42> */
[----:B------:R-:W4:Y:S01]  /*d27e0*/  LDL.LU R4, [R1+0x38c] ;  /* 0x00038c0001047983 */ /* 0x000f220000300800 */
[----:B------:R-:W-:Y:S02]  /*d27f0*/  LOP3.LUT R25, R25, 0xfffffeff, RZ, 0xc0, !PT ;  /* 0xfffffeff19197812 */ /* 0x000fe400078ec0ff */
[C---:B------:R-:W-:Y:S01]  /*d2800*/  LOP3.LUT P1, RZ, R22.reuse, 0x20000, RZ, 0xc0, !PT ;  /* 0x0002000016ff7812 */ /* 0x040fe2000782c0ff */
[----:B------:R-:W4:Y:S01]  /*d2810*/  LDL.LU.64 R26, [R1+0x1890] ;  /* 0x00189000011a7983 */ /* 0x000f220000300a00 */
[C---:B------:R-:W-:Y:S02]  /*d2820*/  LOP3.LUT P0, RZ, R22.reuse, 0x40000, RZ, 0xc0, !PT ;  /* 0x0004000016ff7812 */ /* 0x040fe4000780c0ff */
[----:B------:R-:W-:Y:S01]  /*d2830*/  PRMT R23, R19, 0x7773, RZ ;  /* 0x0000777313177816 */ /* 0x000fe200000000ff */
[----:B------:R-:W4:Y:S04]  /*d2840*/  LDL.LU.64 R28, [R1+0x1888] ;  /* 0x00188800011c7983 */ /* 0x000f280000300a00 */
[----:B------:R-:W-:Y:S01]  /*d2850*/  @P5 LOP3.LUT R25, R25, 0x100, RZ, 0xfc, !PT ;  /* 0x0000010019195812 */ /* 0x000fe200078efcff */
[----:B------:R-:W4:Y:S01]  /*d2860*/  LDL.LU R19, [R1+0x370] ;  /* 0x0003700001137983 */ /* 0x000f220000300800 */
[----:B------:R-:W-:-:S02]  /*d2870*/  LOP3.LUT P5, RZ, R22, 0x100000, RZ, 0xc0, !PT ;  /* 0x0010000016ff7812 */ /* 0x000fc400078ac0ff */
[----:B------:R-:W-:Y:S01]  /*d2880*/  LOP3.LUT R25, R25, 0xfffffdff, RZ, 0xc0, !PT ;  /* 0xfffffdff19197812 */ /* 0x000fe200078ec0ff */
[----:B------:R0:W-:Y:S04]  /*d2890*/  @P1 STG.E.U8 desc[UR6][R6.64], R23 ;  /* 0x0000001706001986 */ /* 0x0001e8000c101106 */
[----:B------:R-:W4:Y:S06]  /*d28a0*/  LDL.LU.64 R2, [R1+0x1868] ;  /* 0x0018680001027983 */ /* 0x000f2c0000300a00 */
[----:B------:R-:W-:-:S02]  /*d28b0*/  @P5 LOP3.LUT R25, R25, 0x200, RZ, 0xfc, !PT ;  /* 0x0000020019195812 */ /* 0x000fc400078efcff */
[----:B------:R-:W-:Y:S01]  /*d28c0*/  LOP3.LUT P5, RZ, R22, 0x80000, RZ, 0xc0, !PT ;  /* 0x0008000016ff7812 */ /* 0x000fe200078ac0ff */
[----:B0-----:R-:W4:Y:S01]  /*d28d0*/  LDL.LU.64 R6, [R1+0x1858] ;  /* 0x0018580001067983 */ /* 0x001f220000300a00 */
[----:B------:R-:W-:-:S05]  /*d28e0*/  PRMT R23, R0, 0x7770, RZ ;  /* 0x0000777000177816 */ /* 0x000fca00000000ff */
[----:B------:R0:W-:Y:S02]  /*d28f0*/  @P0 STG.E.U8 desc[UR6][R8.64], R23 ;  /* 0x0000001708000986 */ /* 0x0001e4000c101106 */
[C---:B0-----:R-:W-:Y:S02]  /*d2900*/  PRMT R23, R0.reuse, 0x7771, RZ ;  /* 0x0000777100177816 */ /* 0x041fe400000000ff */
[----:B------:R-:W4:Y:S04]  /*d2910*/  LDL.LU.64 R8, [R1+0x1850] ;  /* 0x0018500001087983 */ /* 0x000f280000300a00 */
        /* <DEDUP_REMOVED lines=29> */
[----:B------:R-:W-:Y:S02]  /*d2af0*/  LOP3.LUT P0, RZ, R13, 0x2, RZ, 0xc0, !PT ;  /* 0x000000020dff7812 */ /* 0x000fe4000780c0ff */
[----:B------:R-:W-:Y:S01]  /*d2b00*/  LOP3.LUT R22, R22, 0xfbffffff, RZ, 0xc0, !PT ;  /* 0xfbffffff16167812 */ /* 0x000fe200078ec0ff */
[----:B----4-:R0:W-:Y:S01]  /*d2b10*/  @P5 STG.E.U8 desc[UR6][R10.64], R23 ;  /* 0x000000170a005986 */ /* 0x0101e2000c101106 */
[----:B------:R-:W-:-:S02]  /*d2b20*/  LOP3.LUT P5, RZ, R25, 0x8, RZ, 0xc0, !PT ;  /* 0x0000000819ff7812 */ /* 0x000fc400078ac0ff */
[----:B0-----:R-:W-:Y:S01]  /*d2b30*/  PRMT R23, R4, 0x7770, RZ ;  /* 0x0000777004177816 */ /* 0x001fe200000000ff */
[----:B------:R-:W4:Y:S10]  /*d2b40*/  LDL.LU.64 R10, [R1+0x3390] ;  /* 0x00339000010a7983 */ /* 0x000f340000300a00 */
[----:B------:R0:W-:Y:S01]  /*d2b50*/  @P5 STG.E.U8 desc[UR6][R26.64], R23 ;  /* 0x000000171a005986 */ /* 0x0001e2000c101106 */
[----:B------:R-:W-:-:S02]  /*d2b60*/  LOP3.LUT P5, RZ, R25, 0x4, RZ, 0xc0, !PT ;  /* 0x0000000419ff7812 */ /* 0x000fc400078ac0ff */
        /* <DEDUP_REMOVED lines=17> */
[----:B------:R-:W2:Y:S01]  /*d2c80*/  LDL.LU R19, [R1+0x2e0] ;  /* 0x0002e00001137983 */ /* 0x000ea20000300800 */
[----:B------:R-:W-:-:S02]  /*d2c90*/  LOP3.LUT P5, RZ, R13, 0x4000, RZ, 0xc0, !PT ;  /* 0x000040000dff7812 */ /* 0x000fc400078ac0ff */
[----:B------:R-:W-:Y:S01]  /*d2ca0*/  LOP3.LUT P3, RZ, R13, 0x4, RZ, 0xc0, !PT ;  /* 0x000000040dff7812 */ /* 0x000fe2000786c0ff */
[----:B------:R-:W4:Y:S01]  /*d2cb0*/  LDL.LU.64 R8, [R1+0x17e0] ;  /* 0x0017e00001087983 */ /* 0x000f220000300a00 */
[----:B------:R-:W-:Y:S02]  /*d2cc0*/  LOP3.LUT R25, R25, 0xfffffffe, RZ, 0xc0, !PT ;  /* 0xfffffffe19197812 */ /* 0x000fe400078ec0ff */
[----:B------:R-:W-:Y:S01]  /*d2cd0*/  LOP3.LUT P2, RZ, R13, 0x8, RZ, 0xc0, !PT ;  /* 0x000000080dff7812 */ /* 0x000fe2000784c0ff */
[----:B------:R-:W4:Y:S04]  /*d2ce0*/  LDL.LU.64 R14, [R1+0x17d8] ;  /* 0x0017d800010e7983 */ /* 0x000f280000300a00 */
[----:B------:R-:W4:Y:S02]  /*d2cf0*/  LDL.LU R0, [R1+0x374] ;  /* 0x0003740001007983 */ /* 0x000f240000300800 */
        /* <DEDUP_REMOVED lines=19> */
[----:B------:R-:W-:Y:S02]  /*d2e30*/  LOP3.LUT R25, R25, 0xfffffffd, RZ, 0xc0, !PT ;  /* 0xfffffffd19197812 */ /* 0x000fe400078ec0ff */
[C---:B------:R-:W-:Y:S02]  /*d2e40*/  LOP3.LUT P1, RZ, R13.reuse, 0x10, RZ, 0xc0, !PT ;  /* 0x000000100dff7812 */ /* 0x040fe4000782c0ff */
[C---:B------:R-:W-:Y:S02]  /*d2e50*/  LOP3.LUT P0, RZ, R13.reuse, 0x20, RZ, 0xc0, !PT ;  /* 0x000000200dff7812 */ /* 0x040fe4000780c0ff */
[----:B------:R-:W-:-:S02]  /*d2e60*/  LOP3.LUT P6, RZ, R13, 0x8000, RZ, 0xc0, !PT ;  /* 0x000080000dff7812 */ /* 0x000fc400078cc0ff */
[----:B------:R-:W-:-:S03]  /*d2e70*/  LOP3.LUT P4, RZ, R13, 0x10000, RZ, 0xc0, !PT ;  /* 0x000100000dff7812 */ /* 0x000fc6000788c0ff */
[----:B------:R-:W-:Y:S02]  /*d2e80*/  @P5 LOP3.LUT R25, R25, 0x2, RZ, 0xfc, !PT ;  /* 0x0000000219195812 */ /* 0x000fe400078efcff */
[----:B------:R-:W-:Y:S02]  /*d2e90*/  LOP3.LUT P5, RZ, R13, 0x40, RZ, 0xc0, !PT ;  /* 0x000000400dff7812 */ /* 0x000fe400078ac0ff */
[----:B--2---:R-:W-:-:S05]  /*d2ea0*/  PRMT R23, R19, 0x7770, RZ ;  /* 0x0000777013177816 */ /* 0x004fca00000000ff */
[----:B------:R0:W-:Y:S01]  /*d2eb0*/  @P3 STG.E.U8 desc[UR6][R16.64], R23 ;  /* 0x0000001710003986 */ /* 0x0001e2000c101106 */
[----:B------:R-:W-:Y:S02]  /*d2ec0*/  LOP3.LUT P3, RZ, R13, 0x20000, RZ, 0xc0, !PT ;  /* 0x000200000dff7812 */ /* 0x000fe4000786c0ff */
[----:B0-----:R-:W-:Y:S01]  /*d2ed0*/  PRMT R23, R19, 0x7771, RZ ;  /* 0x0000777113177816 */ /* 0x001fe200000000ff */
[----:B------:R-:W2:Y:S04]  /*d2ee0*/  LDL.LU.64 R16, [R1+0x17d0] ;  /* 0x0017d00001107983 */ /* 0x000ea80000300a00 */
[----:B---3--:R0:W-:Y:S01]  /*d2ef0*/  @P2 STG.E.U8 desc[UR6][R20.64], R23 ;  /* 0x0000001714002986 */ /* 0x0081e2000c101106 */
[----:B------:R-:W-:-:S03]  /*d2f00*/  LOP3.LUT P2, RZ, R13, 0x40000, RZ, 0xc0, !PT ;  /* 0x000400000dff7812 */ /* 0x000fc6000784c0ff */
[----:B0-----:R-:W3:Y:S04]  /*d2f10*/  LDL.LU.64 R20, [R1+0x17c0] ;  /* 0x0017c00001147983 */ /* 0x001ee80000300a00 */
[----:B------:R-:W3:Y:S04]  /*d2f20*/  LDL.LU R6, [R1+0x2e4] ;  /* 0x0002e40001067983 */ /* 0x000ee80000300800 */
[----:B------:R0:W-:Y:S04]  /*d2f30*/  STL.64 [R1+0x3218], R12 ;  /* 0x0032180c01007387 */ /* 0x0001e80000100a00 */
[----:B0-----:R-:W4:Y:S04]  /*d2f40*/  LDL.LU.64 R12, [R1+0x1780] ;  /* 0x00178000010c7983 */ /* 0x001f280000300a00 */
[----:B----4-:R0:W-:Y:S04]  /*d2f50*/  STL.64 [R1+0x3380], R12 ;  /* 0x0033800c01007387 */ /* 0x0101e80000100a00 */
[----:B0-----:R-:W4:Y:S01]  /*d2f60*/  LDL.LU.64 R12, [R1+0x1798] ;  /* 0x00179800010c7983 */ /* 0x001f220000300a00 */
[----:B------:R-:W-:-:S05]  /*d2f70*/  PRMT R23, R19, 0x7772, RZ ;  /* 0x0000777213177816 */ /* 0x000fca00000000ff */
[----:B------:R0:W-:Y:S02]  /*d2f80*/  @P1 STG.E.U8 desc[UR6][R4.64], R23 ;  /* 0x0000001704001986 */ /* 0x0001e4000c101106 */
[----:B0-----:R-:W-:-:S05]  /*d2f90*/  PRMT R23, R19, 0x7773, RZ ;  /* 0x0000777313177816 */ /* 0x001fca00000000ff */
[----:B------:R0:W-:Y:S02]  /*d2fa0*/  @P0 STG.E.U8 desc[UR6][R8.64], R23 ;  /* 0x0000001708000986 */ /* 0x0001e4000c101106 */
[----:B0-----:R-:W-:-:S05]  /*d2fb0*/  PRMT R23, R0, 0x7770, RZ ;  /* 0x0000777000177816 */ /* 0x001fca00000000ff */
[----:B------:R-:W-:Y:S04]  /*d2fc0*/  @P5 STG.E.U8 desc[UR6][R14.64], R23 ;  /* 0x000000170e005986 */ /* 0x000fe8000c101106 */
[----:B----4-:R0:W-:Y:S04]  /*d2fd0*/  STL.64 [R1+0x3388], R12 ;  /* 0x0033880c01007387 */ /* 0x0101e80000100a00 */
[----:B0-----:R-:W4:Y:S01]  /*d2fe0*/  LDL.LU.64 R12, [R1+0x17a0] ;  /* 0x0017a000010c7983 */ /* 0x001f220000300a00 */
[C---:B------:R-:W-:Y:S02]  /*d2ff0*/  LOP3.LUT P5, RZ, R25.reuse, 0x2, RZ, 0xc0, !PT ;  /* 0x0000000219ff7812 */ /* 0x040fe400078ac0ff */
        /* <DEDUP_REMOVED lines=12> */
[----:B------:R-:W3:Y:S04]  /*d30c0*/  LDL.LU R19, [R1+0x2e8] ;  /* 0x0002e80001137983 */ /* 0x000ee80000300800 */
[----:B------:R-:W3:Y:S01]  /*d30d0*/  LDL.LU.64 R14, [R1+0x1718] ;  /* 0x00171800010e7983 */ /* 0x000ee20000300a00 */
[----:B0-----:R-:W-:-:S03]  /*d30e0*/  PRMT R23, R0, 0x7773, RZ ;  /* 0x0000777300177816 */ /* 0x001fc600000000ff */
[----:B------:R-:W3:Y:S04]  /*d30f0*/  LDL.LU.64 R16, [R1+0x1710] ;  /* 0x0017100001107983 */ /* 0x000ee80000300a00 */
[----:B------:R-:W2:Y:S04]  /*d3100*/  LDL.LU.64 R24, [R1+0x1790] ;  /* 0x0017900001187983 */ /* 0x000ea80000300a00 */
[----:B------:R-:W3:Y:S04]  /*d3110*/  LDL.LU.64 R20, [R1+0x1700] ;  /* 0x0017000001147983 */ /* 0x000ee80000300a00 */
        /* <DEDUP_REMOVED lines=8> */
[----:B--2---:R0:W-:Y:S01]  /*d31a0*/  @P5 STG.E.U8 desc[UR6][R24.64], R23 ;  /* 0x0000001718005986 */ /* 0x0041e2000c101106 */
[----:B------:R-:W-:Y:S02]  /*d31b0*/  LOP3.LUT P5, RZ, R22, 0x10000000, RZ, 0xc0, !PT ;  /* 0x1000000016ff7812 */ /* 0x000fe400078ac0ff */
[----:B0-----:R-:W-:Y:S02]  /*d31c0*/  PRMT R23, R6, 0x7772, RZ ;  /* 0x0000777206177816 */ /* 0x001fe400000000ff */
[C---:B------:R-:W-:Y:S02]  /*d31d0*/  LOP3.LUT P1, RZ, R10.reuse, 0x2, RZ, 0xc0, !PT ;  /* 0x000000020aff7812 */ /* 0x040fe4000782c0ff */
[----:B------:R-:W-:-:S07]  /*d31e0*/  LOP3.LUT P0, RZ, R10, 0x4, RZ, 0xc0, !PT ;  /* 0x000000040aff7812 */ /* 0x000fce000780c0ff */
        /* <DEDUP_REMOVED lines=13> */
[----:B---3--:R-:W-:-:S05]  /*d32c0*/  PRMT R23, R19, 0x7770, RZ ;  /* 0x0000777013177816 */ /* 0x008fca00000000ff */
[----:B------:R0:W-:Y:S02]  /*d32d0*/  @P2 STG.E.U8 desc[UR6][R14.64], R23 ;  /* 0x000000170e002986 */ /* 0x0001e4000c101106 */
[C---:B0-----:R-:W-:Y:S02]  /*d32e0*/  PRMT R23, R19.reuse, 0x7771, RZ ;  /* 0x0000777113177816 */ /* 0x041fe400000000ff */
[----:B------:R-:W2:Y:S04]  /*d32f0*/  LDL.LU.64 R14, [R1+0x16e0] ;  /* 0x0016e000010e7983 */ /* 0x000ea80000300a00 */
[----:B------:R0:W-:Y:S02]  /*d3300*/  @P1 STG.E.U8 desc[UR6][R16.64], R23 ;  /* 0x0000001710001986 */ /* 0x0001e4000c101106 */
[----:B0-----:R-:W-:-:S02]  /*d3310*/  PRMT R23, R19, 0x7772, RZ ;  /* 0x0000777213177816 */ /* 0x001fc400000000ff */
[----:B------:R-:W3:Y:S04]  /*d3320*/  LDL.LU.64 R16, [R1+0x16d8] ;  /* 0x0016d80001107983 */ /* 0x000ee80000300a00 */
[----:B------:R0:W-:Y:S04]  /*d3330*/  @P0 STG.E.U8 desc[UR6][R20.64], R23 ;  /* 0x0000001714000986 */ /* 0x0001e8000c101106 */
[----:B0-----:R-:W4:Y:S04]  /*d3340*/  LDL.LU.64 R20, [R1+0x16d0] ;  /* 0x0016d00001147983 */ /* 0x001f280000300a00 */
[----:B------:R-:W4:Y:S04]  /*d3350*/  LDL.LU.64 R4, [R1+0x16c0] ;  /* 0x0016c00001047983 */ /* 0x000f280000300a00 */
[----:B------:R-:W3:Y:S01]  /*d3360*/  LDL.LU R7, [R1+0x37c] ;  /* 0x00037c0001077983 */ /* 0x000ee20000300800 */
[----:B------:R-:W-:-:S02]  /*d3370*/  LOP3.LUT P3, RZ, R10, 0x8, RZ, 0xc0, !PT ;  /* 0x000000080aff7812 */ /* 0x000fc4000786c0ff */
[C---:B------:R-:W-:Y:S01]  /*d3380*/  LOP3.LUT P2, RZ, R10.reuse, 0x10, RZ, 0xc0, !PT ;  /* 0x000000100aff7812 */ /* 0x040fe2000784c0ff */
[----:B------:R-:W4:Y:S01]  /*d3390*/  LDL.LU.64 R8, [R1+0x16a0] ;  /* 0x0016a00001087983 */ /* 0x000f220000300a00 */
[----:B------:R-:W-:Y:S02]  /*d33a0*/  PRMT R23, R19, 0x7773, RZ ;  /* 0x0000777313177816 */ /* 0x000fe400000000ff */
[----:B------:R-:W-:Y:S01]  /*d33b0*/  LOP3.LUT P1, RZ, R10, 0x20, RZ, 0xc0, !PT ;  /* 0x000000200aff7812 */ /* 0x000fe2000782c0ff */
[----:B------:R-:W4:Y:S06]  /*d33c0*/  LDL.LU R0, [R1+0x2ec] ;  /* 0x0002ec0001007983 */ /* 0x000f2c0000300800 */
[----:B--2---:R0:W-:Y:S04]  /*d33d0*/  @P3 STG.E.U8 desc[UR6][R14.64], R23 ;  /* 0x000000170e003986 */ /* 0x0041e8000c101106 */
[----:B0-----:R-:W2:Y:S01]  /*d33e0*/  LDL.LU.64 R14, [R1+0x1698] ;  /* 0x00169800010e7983 */ /* 0x001ea20000300a00 */
[----:B---3--:R-:W-:-:S05]  /*d33f0*/  PRMT R23, R7, 0x7770, RZ ;  /* 0x0000777007177816 */ /* 0x008fca00000000ff */
[----:B------:R0:W-:Y:S02]  /*d3400*/  @P2 STG.E.U8 desc[UR6][R16.64], R23 ;  /* 0x0000001710002986 */ /* 0x0001e4000c101106 */
[----:B0-----:R-:W-:Y:S02]  /*d3410*/  PRMT R23, R7, 0x7771, RZ ;  /* 0x0000777107177816 */ /* 0x001fe400000000ff */
        /* <DEDUP_REMOVED lines=38> */
[----:B------:R-:W4:Y:S06]  /*d3680*/  LDL.LU.64 R28, [R1+0x1630] ;  /* 0x00163000011c7983 */ /* 0x000f2c0000300a00 */
[----:B------:R-:W-:-:S02]  /*d3690*/  @P5 LOP3.LUT R22, R22, 0x2000000, RZ, 0xfc, !PT ;  /* 0x0200000016165812 */ /* 0x000fc400078efcff */
[----:B------:R-:W-:Y:S01]  /*d36a0*/  LOP3.LUT P5, RZ, R10, 0x80, RZ, 0xc0, !PT ;  /* 0x000000800aff7812 */ /* 0x000fe200078ac0ff */
[----:B0-----:R-:W4:Y:S01]  /*d36b0*/  LDL.LU.64 R4, [R1+0x1628] ;  /* 0x0016280001047983 */ /* 0x001f220000300a00 */
[----:B------:R-:W-:-:S03]  /*d36c0*/  PRMT R23, R7, 0x7773, RZ ;  /* 0x0000777307177816 */ /* 0x000fc600000000ff */
[----:B------:R-:W4:Y:S04]  /*d36d0*/  LDL.LU.64 R6, [R1+0x1608] ;  /* 0x0016080001067983 */ /* 0x000f280000300a00 */
[----:B------:R-:W4:Y:S04]  /*d36e0*/  LDL.LU R3, [R1+0x364] ;  /* 0x0003640001037983 */ /* 0x000f280000300800 */
[----:B------:R0:W-:Y:S01]  /*d36f0*/  @P5 STG.E.U8 desc[UR6][R8.64], R23 ;  /* 0x0000001708005986 */ /* 0x0001e2000c101106 */
[----:B------:R-:W-:Y:S02]  /*d3700*/  LOP3.LUT P5, RZ, R22, 0x2000000, RZ, 0xc0, !PT ;  /* 0x0200000016ff7812 */ /* 0x000fe400078ac0ff */
        /* <DEDUP_REMOVED lines=49> */
[----:B------:R-:W-:-:S02]  /*d3a20*/  LOP3.LUT R22, R22, 0xfffffbff, RZ, 0xc0, !PT ;  /* 0xfffffbff16167812 */ /* 0x000fc400078ec0ff */
[C---:B------:R-:W-:Y:S01]  /*d3a30*/  LOP3.LUT P3, RZ, R10.reuse, 0x1000000, RZ, 0xc0, !PT ;  /* 0x010000000aff7812 */ /* 0x040fe2000786c0ff */
[----:B------:R-:W3:Y:S01]  /*d3a40*/  LDL.LU.64 R8, [R1+0x1030] ;  /* 0x0010300001087983 */ /* 0x000ee20000300a00 */
[C---:B------:R-:W-:Y:S02]  /*d3a50*/  LOP3.LUT P2, RZ, R10.reuse, 0x2000000, RZ, 0xc0, !PT ;  /* 0x020000000aff7812 */ /* 0x040fe4000784c0ff */
[----:B------:R-:W-:Y:S01]  /*d3a60*/  PRMT R23, R3, 0x7772, RZ ;  /* 0x0000777203177816 */ /* 0x000fe200000000ff */
[----:B------:R-:W3:Y:S04]  /*d3a70*/  LDL.LU.64 R4, [R1+0x1028] ;  /* 0x0010280001047983 */ /* 0x000ee80000300a00 */
[----:B------:R-:W3:Y:S04]  /*d3a80*/  LDL.LU.64 R6, [R1+0x1008] ;  /* 0x0010080001067983 */ /* 0x000ee80000300a00 */
[----:B------:R-:W3:Y:S01]  /*d3a90*/  LDL.LU R19, [R1+0x2d4] ;  /* 0x0002d40001137983 */ /* 0x000ee20000300800 */
[----:B------:R-:W-:-:S03]  /*d3aa0*/  LOP3.LUT P1, RZ, R10, 0x4000000, RZ, 0xc0, !PT ;  /* 0x040000000aff7812 */ /* 0x000fc6000782c0ff */
[----:B------:R-:W-:Y:S01]  /*d3ab0*/  STL.64 [R1+0x3220], R10 ;  /* 0x0032200a01007387 */ /* 0x000fe20000100a00 */
[----:B------:R-:W-:Y:S02]  /*d3ac0*/  LOP3.LUT P0, RZ, R10, 0x8000000, RZ, 0xc0, !PT ;  /* 0x080000000aff7812 */ /* 0x000fe4000780c0ff */
        /* <DEDUP_REMOVED lines=24> */
[----:B--2---:R0:W-:Y:S02]  /*d3c50*/  @P3 STG.E.U8 desc[UR6][R14.64], R23 ;  /* 0x000000170e003986 */ /* 0x0041e4000c101106 */
[----:B0-----:R-:W-:Y:S02]  /*d3c60*/  PRMT R23, R3, 0x7773, RZ ;  /* 0x0000777303177816 */ /* 0x001fe400000000ff */
[----:B------:R-:W2:Y:S04]  /*d3c70*/  LDL.LU.64 R14, [R1+0xff8] ;  /* 0x000ff800010e7983 */ /* 0x000ea80000300a00 */
[----:B------:R-:W4:Y:S04]  /*d3c80*/  LDL.LU R0, [R1+0x368] ;  /* 0x0003680001007983 */ /* 0x000f280000300800 */
[----:B---3--:R0:W-:Y:S04]  /*d3c90*/  @P2 STG.E.U8 desc[UR6][R16.64], R23 ;  /* 0x0000001710002986 */ /* 0x0081e8000c101106 */
[----:B0-----:R-:W3:Y:S04]  /*d3ca0*/  LDL.LU.64 R16, [R1+0xff0] ;  /* 0x000ff00001107983 */ /* 0x001ee80000300a00 */
        /* <DEDUP_REMOVED lines=20> */
[----:B----4-:R-:W-:-:S03]  /*d3df0*/  PRMT R23, R0, 0x7770, RZ ;  /* 0x0000777000177816 */ /* 0x010fc600000000ff */
[----:B------:R-:W4:Y:S04]  /*d3e00*/  LDL.LU.64 R28, [R1+0xf78] ;  /* 0x000f7800011c7983 */ /* 0x000f280000300a00 */
[----:B---3--:R0:W-:Y:S01]  /*d3e10*/  @P5 STG.E.U8 desc[UR6][R16.64], R23 ;  /* 0x0000001710005986 */ /* 0x0081e2000c101106 */
[----:B------:R-:W-:-:S03]  /*d3e20*/  LOP3.LUT P5, RZ, R22, 0x8000, RZ, 0xc0, !PT ;  /* 0x0000800016ff7812 */ /* 0x000fc600078ac0ff */
[----:B------:R-:W3:Y:S04]  /*d3e30*/  LDL.LU.64 R2, [R1+0xf80] ;  /* 0x000f800001027983 */ /* 0x000ee80000300a00 */
[----:B------:R-:W3:Y:S01]  /*d3e40*/  LDL.LU.64 R4, [R1+0xfa0] ;  /* 0x000fa00001047983 */ /* 0x000ee20000300a00 */
[----:B0-----:R-:W-:-:S03]  /*d3e50*/  PRMT R23, R0, 0x7771, RZ ;  /* 0x0000777100177816 */ /* 0x001fc600000000ff */
[----:B------:R-:W3:Y:S04]  /*d3e60*/  LDL.LU.64 R6, [R1+0xf98] ;  /* 0x000f980001067983 */ /* 0x000ee80000300a00 */
[----:B------:R-:W3:Y:S04]  /*d3e70*/  LDL.LU.64 R14, [R1+0xf90] ;  /* 0x000f9000010e7983 */ /* 0x000ee80000300a00 */
[----:B------:R-:W3:Y:S04]  /*d3e80*/  LDL.LU R19, [R1+0x2dc] ;  /* 0x0002dc0001137983 */ /* 0x000ee80000300800 */
[----:B------:R-:W3:Y:S04]  /*d3e90*/  LDL.LU.64 R16, [R1+0xfc0] ;  /* 0x000fc00001107983 */ /* 0x000ee80000300a00 */
        /* <DEDUP_REMOVED lines=25> */
[----:B----4-:R0:W-:Y:S02]  /*d4030*/  @P6 STG.E.U8 desc[UR6][R28.64], R23 ;  /* 0x000000171c006986 */ /* 0x0101e4000c101106 */
[----:B0-----:R-:W-:-:S05]  /*d4040*/  PRMT R23, R9, 0x7770, RZ ;  /* 0x0000777009177816 */ /* 0x001fca00000000ff */
[----:B---3--:R0:W-:Y:S02]  /*d4050*/  @P4 STG.E.U8 desc[UR6][R2.64], R23 ;  /* 0x0000001702004986 */ /* 0x0081e4000c101106 */
        /* <DEDUP_REMOVED lines=49> */
[C---:B------:R-:W-:Y:S01]  /*d4370*/  LOP3.LUT P1, RZ, R21.reuse, 0x2000, RZ, 0xc0, !PT ;  /* 0x0000200015ff7812 */ /* 0x040fe2000782c0ff */
[----:B------:R-:W4:Y:S01]  /*d4380*/  LDL.LU R3, [R1+0x2c4] ;  /* 0x0002c40001037983 */ /* 0x000f220000300800 */
[----:B------:R-:W-:Y:S02]  /*d4390*/  LOP3.LUT P0, RZ, R21, 0x4000, RZ, 0xc0, !PT ;  /* 0x0000400015ff7812 */ /* 0x000fe4000780c0ff */
[----:B------:R-:W-:Y:S01]  /*d43a0*/  PRMT R23, R19, 0x7773, RZ ;  /* 0x0000777313177816 */ /* 0x000fe200000000ff */
[----:B------:R-:W4:Y:S04]  /*d43b0*/  LDL.LU.64 R12, [R1+0x1600] ;  /* 0x00160000010c7983 */ /* 0x000f280000300a00 */
[----:B------:R-:W-:Y:S01]  /*d43c0*/  @P5 LOP3.LUT R22, R22, 0x100, RZ, 0xfc, !PT ;  /* 0x0000010016165812 */ /* 0x000fe200078efcff */
[----:B------:R-:W4:Y:S01]  /*d43d0*/  LDL.LU.64 R26, [R1+0x1620] ;  /* 0x00162000011a7983 */ /* 0x000f220000300a00 */
[----:B------:R-:W-:-:S02]  /*d43e0*/  LOP3.LUT P5, RZ, R21, 0x10000, RZ, 0xc0, !PT ;  /* 0x0001000015ff7812 */ /* 0x000fc400078ac0ff */
[----:B------:R-:W-:Y:S01]  /*d43f0*/  LOP3.LUT R22, R22, 0xfffffdff, RZ, 0xc0, !PT ;  /* 0xfffffdff16167812 */ /* 0x000fe200078ec0ff */
[----:B------:R0:W-:Y:S04]  /*d4400*/  @P1 STG.E.U8 desc[UR6][R4.64], R23 ;  /* 0x0000001704001986 */ /* 0x0001e8000c101106 */
[----:B------:R-:W4:Y:S04]  /*d4410*/  LDL.LU R19, [R1+0x2a4] ;  /* 0x0002a40001137983 */ /* 0x000f280000300800 */
[----:B------:R-:W4:Y:S02]  /*d4420*/  LDL.LU.64 R28, [R1+0x1618] ;  /* 0x00161800011c7983 */ /* 0x000f240000300a00 */
        /* <DEDUP_REMOVED lines=61> */
[----:B------:R-:W4:Y:S04]  /*d4800*/  LDL.LU.64 R4, [R1+0x16a8] ;  /* 0x0016a80001047983 */ /* 0x000f280000300a00 */
[----:B------:R-:W4:Y:S04]  /*d4810*/  LDL.LU.64 R8, [R1+0x16c8] ;  /* 0x0016c80001087983 */ /* 0x000f280000300a00 */
[----:B------:R-:W4:Y:S01]  /*d4820*/  LDL.LU R0, [R1+0x2a8] ;  /* 0x0002a80001007983 */ /* 0x000f220000300800 */
[----:B--2---:R-:W-:-:S05]  /*d4830*/  PRMT R23, R19, 0x7770, RZ ;  /* 0x0000777013177816 */ /* 0x004fca00000000ff */
[----:B------:R0:W-:Y:S02]  /*d4840*/  @P3 STG.E.U8 desc[UR6][R14.64], R23 ;  /* 0x000000170e003986 */ /* 0x0001e4000c101106 */
[----:B0-----:R-:W-:Y:S02]  /*d4850*/  PRMT R23, R19, 0x7771, RZ ;  /* 0x0000777113177816 */ /* 0x001fe400000000ff */
[----:B------:R-:W2:Y:S04]  /*d4860*/  LDL.LU.64 R14, [R1+0x16f8] ;  /* 0x0016f800010e7983 */ /* 0x000ea80000300a00 */
[----:B---3--:R0:W-:Y:S04]  /*d4870*/  @P2 STG.E.U8 desc[UR6][R16.64], R23 ;  /* 0x0000001710002986 */ /* 0x0081e8000c101106 */
        /* <DEDUP_REMOVED lines=29> */
[----:B------:R-:W4:Y:S08]  /*d4a50*/  LDL.LU.64 R12, [R1+0x1728] ;  /* 0x00172800010c7983 */ /* 0x000f300000300a00 */
[----:B------:R-:W-:-:S02]  /*d4a60*/  @P5 LOP3.LUT R22, R22, 0x1, RZ, 0xfc, !PT ;  /* 0x0000000116165812 */ /* 0x000fc400078efcff */
[C---:B------:R-:W-:Y:S02]  /*d4a70*/  LOP3.LUT P5, RZ, R20.reuse, 0x8, RZ, 0xc0, !PT ;  /* 0x0000000814ff7812 */ /* 0x040fe400078ac0ff */
[----:B------:R-:W-:Y:S02]  /*d4a80*/  LOP3.LUT P0, RZ, R20, 0x2, RZ, 0xc0, !PT ;  /* 0x0000000214ff7812 */ /* 0x000fe4000780c0ff */
[----:B------:R-:W-:Y:S02]  /*d4a90*/  LOP3.LUT R22, R22, 0xfffffffd, RZ, 0xc0, !PT ;  /* 0xfffffffd16167812 */ /* 0x000fe400078ec0ff */
[----:B------:R-:W-:-:S05]  /*d4aa0*/  PRMT R23, R19, 0x7772, RZ ;  /* 0x0000777213177816 */ /* 0x000fca00000000ff */
[----:B------:R0:W-:Y:S02]  /*d4ab0*/  @P1 STG.E.U8 desc[UR6][R2.64], R23 ;  /* 0x0000001702001986 */ /* 0x0001e4000c101106 */
[----:B------:R-:W-:Y:S02]  /*d4ac0*/  @P5 LOP3.LUT R22, R22, 0x2, RZ, 0xfc, !PT ;  /* 0x0000000216165812 */ /* 0x000fe400078efcff */
[----:B------:R-:W-:Y:S02]  /*d4ad0*/  LOP3.LUT P5, RZ, R20, 0x4, RZ, 0xc0, !PT ;  /* 0x0000000414ff7812 */ /* 0x000fe400078ac0ff */
[----:B0-----:R-:W-:Y:S02]  /*d4ae0*/  PRMT R23, R19, 0x7773, RZ ;  /* 0x0000777313177816 */ /* 0x001fe400000000ff */
[----:B------:R-:W4:Y:S04]  /*d4af0*/  LDL.LU R19, [R1+0x2ac] ;  /* 0x0002ac0001137983 */ /* 0x000f280000300800 */
[----:B------:R0:W-:Y:S04]  /*d4b00*/  @P0 STG.E.U8 desc[UR6][R4.64], R23 ;  /* 0x0000001704000986 */ /* 0x0001e8000c101106 */
[----:B------:R-:W4:Y:S04]  /*d4b10*/  LDL.LU.64 R26, [R1+0x1748] ;  /* 0x00174800011a7983 */ /* 0x000f280000300a00 */
[----:B------:R-:W4:Y:S01]  /*d4b20*/  LDL.LU.64 R28, [R1+0x1778] ;  /* 0x00177800011c7983 */ /* 0x000f220000300a00 */
[----:B0-----:R-:W-:-:S03]  /*d4b30*/  PRMT R23, R0, 0x7770, RZ ;  /* 0x0000777000177816 */ /* 0x001fc600000000ff */
        /* <DEDUP_REMOVED lines=8> */
[----:B------:R-:W-:Y:S02]  /*d4bc0*/  LOP3.LUT P5, RZ, R22, 0x1, RZ, 0xc0, !PT ;  /* 0x0000000116ff7812 */ /* 0x000fe400078ac0ff */
[----:B------:R-:W-:Y:S01]  /*d4bd0*/  PRMT R22, R0, 0x7772, RZ ;  /* 0x0000777200167816 */ /* 0x000fe200000000ff */
[----:B0-----:R-:W2:Y:S10]  /*d4be0*/  LDL.LU.64 R14, [R1+0x17b8] ;  /* 0x0017b800010e7983 */ /* 0x001eb40000300a00 */
        /* <DEDUP_REMOVED lines=46> */
[----:B------:R-:W-:Y:S01]  /*d4ed0*/  LOP3.LUT R21, R21, 0xfffbffff, RZ, 0xc0, !PT ;  /* 0xfffbffff15157812 */ /* 0x000fe200078ec0ff */
[----:B------:R-:W4:Y:S01]  /*d4ee0*/  LDL.LU.64 R8, [R1+0x17e8] ;  /* 0x0017e80001087983 */ /* 0x000f220000300a00 */
[C---:B------:R-:W-:Y:S02]  /*d4ef0*/  LOP3.LUT P3, RZ, R20.reuse, 0x20000, RZ, 0xc0, !PT ;  /* 0x0002000014ff7812 */ /* 0x040fe4000786c0ff */
[----:B------:R-:W-:Y:S01]  /*d4f00*/  LOP3.LUT P2, RZ, R20, 0x40000, RZ, 0xc0, !PT ;  /* 0x0004000014ff7812 */ /* 0x000fe2000784c0ff */
[----:B------:R-:W4:Y:S06]  /*d4f10*/  LDL.LU R19, [R1+0x2b4] ;  /* 0x0002b40001137983 */ /* 0x000f2c0000300800 */
        /* <DEDUP_REMOVED lines=30> */
[----:B---3--:R-:W-:-:S05]  /*d5100*/  PRMT R20, R7, 0x7770, RZ ;  /* 0x0000777007147816 */ /* 0x008fca00000000ff */
[----:B------:R0:W-:Y:S04]  /*d5110*/  @P2 STG.E.U8 desc[UR6][R16.64], R20 ;  /* 0x0000001410002986 */ /* 0x0001e8000c101106 */
[----:B0-----:R-:W3:Y:S04]  /*d5120*/  LDL.LU.64 R16, [R1+0x1840] ;  /* 0x0018400001107983 */ /* 0x001ee80000300a00 */
[----:B------:R-:W2:Y:S01]  /*d5130*/  LDL.LU.64 R22, [R1+0x1830] ;  /* 0x0018300001167983 */ /* 0x000ea20000300a00 */
[----:B------:R-:W-:-:S05]  /*d5140*/  PRMT R20, R7, 0x7771, RZ ;  /* 0x0000777107147816 */ /* 0x000fca00000000ff */
[----:B----4-:R0:W-:Y:S02]  /*d5150*/  @P1 STG.E.U8 desc[UR6][R2.64], R20 ;  /* 0x0000001402001986 */ /* 0x0101e4000c101106 */
[----:B0-----:R-:W-:-:S05]  /*d5160*/  PRMT R20, R7, 0x7772, RZ ;  /* 0x0000777207147816 */ /* 0x001fca00000000ff */
[----:B------:R0:W-:Y:S02]  /*d5170*/  @P0 STG.E.U8 desc[UR6][R4.64], R20 ;  /* 0x0000001404000986 */ /* 0x0001e4000c101106 */
[----:B0-----:R-:W-:-:S05]  /*d5180*/  PRMT R20, R7, 0x7773, RZ ;  /* 0x0000777307147816 */ /* 0x001fca00000000ff */
[----:B------:R-:W-:Y:S04]  /*d5190*/  @P5 STG.E.U8 desc[UR6][R8.64], R20 ;  /* 0x0000001408005986 */ /* 0x000fe8000c101106 */
[----:B--2---:R0:W-:Y:S04]  /*d51a0*/  STL.64 [R1+0x3330], R22 ;  /* 0x0033301601007387 */ /* 0x0041e80000100a00 */
[----:B0-----:R-:W2:Y:S01]  /*d51b0*/  LDL.LU.64 R22, [R1+0x1838] ;  /* 0x0018380001167983 */ /* 0x001ea20000300a00 */
[----:B------:R-:W-:Y:S02]  /*d51c0*/  LOP3.LUT P5, RZ, R21, 0x2000000, RZ, 0xc0, !PT ;  /* 0x0200000015ff7812 */ /* 0x000fe400078ac0ff */
[----:B------:R-:W-:Y:S01]  /*d51d0*/  PRMT R20, R19, 0x7770, RZ ;  /* 0x0000777013147816 */ /* 0x000fe200000000ff */
[----:B------:R-:W4:Y:S04]  /*d51e0*/  LDL.LU R0, [R1+0x294] ;  /* 0x0002940001007983 */ /* 0x000f280000300800 */
[----:B------:R-:W4:Y:S04]  /*d51f0*/  LDL.LU.64 R10, [R1+0x1860] ;  /* 0x00186000010a7983 */ /* 0x000f280000300a00 */
[----:B------:R-:W4:Y:S04]  /*d5200*/  LDL.LU.64 R24, [R1+0x1880] ;  /* 0x0018800001187983 */ /* 0x000f280000300a00 */
[----:B------:R0:W-:Y:S01]  /*d5210*/  @P5 STG.E.U8 desc[UR6][R14.64], R20 ;  /* 0x000000140e005986 */ /* 0x0001e2000c101106 */
[----:B------:R-:W-:-:S03]  /*d5220*/  LOP3.LUT P5, RZ, R21, 0x1000000, RZ, 0xc0, !PT ;  /* 0x0100000015ff7812 */ /* 0x000fc600078ac0ff */
[----:B------:R-:W4:Y:S04]  /*d5230*/  LDL.LU.64 R12, [R1+0x1878] ;  /* 0x00187800010c7983 */ /* 0x000f280000300a00 */
[----:B------:R-:W4:Y:S01]  /*d5240*/  LDL.LU R6, [R1+0x2b8] ;  /* 0x0002b80001067983 */ /* 0x000f220000300800 */
[----:B0-----:R-:W-:-:S03]  /*d5250*/  PRMT R20, R19, 0x7771, RZ ;  /* 0x0000777113147816 */ /* 0x001fc600000000ff */
[----:B------:R-:W4:Y:S04]  /*d5260*/  LDL.LU.64 R26, [R1+0x1870] ;  /* 0x00187000011a7983 */ /* 0x000f280000300a00 */
[----:B---3--:R0:W-:Y:S01]  /*d5270*/  @P5 STG.E.U8 desc[UR6][R16.64], R20 ;  /* 0x0000001410005986 */ /* 0x0081e2000c101106 */
[----:B------:R-:W-:-:S03]  /*d5280*/  LOP3.LUT P5, RZ, R21, 0x800000, RZ, 0xc0, !PT ;  /* 0x0080000015ff7812 */ /* 0x000fc600078ac0ff */
[----:B------:R-:W3:Y:S04]  /*d5290*/  LDL.LU.64 R28, [R1+0x18a0] ;  /* 0x0018a000011c7983 */ /* 0x000ee80000300a00 */
[----:B------:R-:W3:Y:S01]  /*d52a0*/  LDL.LU.64 R2, [R1+0x18c0] ;  /* 0x0018c00001027983 */ /* 0x000ee20000300a00 */
[----:B0-----:R-:W-:-:S03]  /*d52b0*/  PRMT R20, R19, 0x7772, RZ ;  /* 0x0000777213147816 */ /* 0x001fc600000000ff */
[----:B------:R-:W3:Y:S04]  /*d52c0*/  LDL.LU.64 R4, [R1+0x18b8] ;  /* 0x0018b80001047983 */ /* 0x000ee80000300a00 */
[----:B------:R-:W3:Y:S04]  /*d52d0*/  LDL.LU R7, [R1+0x298] ;  /* 0x0002980001077983 */ /* 0x000ee80000300800 */
[----:B------:R-:W3:Y:S04]  /*d52e0*/  LDL.LU.64 R8, [R1+0x18b0] ;  /* 0x0018b00001087983 */ /* 0x000ee80000300a00 */
[----:B------:R-:W3:Y:S04]  /*d52f0*/  LDL.LU.64 R14, [R1+0x18e0] ;  /* 0x0018e000010e7983 */ /* 0x000ee80000300a00 */
[----:B------:R-:W3:Y:S04]  /*d5300*/  LDL.LU.64 R16, [R1+0x1900] ;  /* 0x0019000001107983 */ /* 0x000ee80000300a00 */
[----:B--2---:R0:W-:Y:S04]  /*d5310*/  @P5 STG.E.U8 desc[UR6][R22.64], R20 ;  /* 0x0000001416005986 */ /* 0x0041e8000c101106 */
[----:B0-----:R-:W2:Y:S01]  /*d5320*/  LDL.LU.64 R22, [R1+0x3330] ;  /* 0x0033300001167983 */ /* 0x001ea20000300a00 */
[----:B------:R-:W-:-:S02]  /*d5330*/  LOP3.LUT P5, RZ, R21, 0x400000, RZ, 0xc0, !PT ;  /* 0x0040000015ff7812 */ /* 0x000fc400078ac0ff */
[----:B------:R-:W-:Y:S02]  /*d5340*/  PRMT R20, R19, 0x7773, RZ ;  /* 0x0000777313147816 */ /* 0x000fe400000000ff */
[C---:B------:R-:W-:Y:S01]  /*d5350*/  LOP3.LUT P3, RZ, R18.reuse, 0x1, RZ, 0xc0, !PT ;  /* 0x0000000112ff7812 */ /* 0x040fe2000786c0ff */
[----:B------:R-:W3:Y:S01]  /*d5360*/  LDL.LU R19, [R1+0x3328] ;  /* 0x0033280001137983 */ /* 0x000ee20000300800 */
[C---:B------:R-:W-:Y:S02]  /*d5370*/  LOP3.LUT P2, RZ, R18.reuse, 0x2, RZ, 0xc0, !PT ;  /* 0x0000000212ff7812 */ /* 0x040fe4000784c0ff */
[C---:B------:R-:W-:Y:S02]  /*d5380*/  LOP3.LUT P1, RZ, R18.reuse, 0x4, RZ, 0xc0, !PT ;  /* 0x0000000412ff7812 */ /* 0x040fe4000782c0ff */
[----:B------:R-:W-:-:S03]  /*d5390*/  LOP3.LUT P0, RZ, R18, 0x8, RZ, 0xc0, !PT ;  /* 0x0000000812ff7812 */ /* 0x000fc6000780c0ff */
[----:B--2---:R4:W-:Y:S01]  /*d53a0*/  @P5 STG.E.U8 desc[UR6][R22.64], R20 ;  /* 0x0000001416005986 */ /* 0x0049e2000c101106 */
[----:B------:R-:W-:Y:S02]  /*d53b0*/  LOP3.LUT P5, RZ, R21, 0x200000, RZ, 0xc0, !PT ;  /* 0x0020000015ff7812 */ /* 0x000fe400078ac0ff */
[----:B----4-:R-:W-:-:S11]  /*d53c0*/  PRMT R20, R0, 0x7770, RZ ;  /* 0x0000777000147816 */ /* 0x010fd600000000ff */
        /* <DEDUP_REMOVED lines=60> */
[C---:B------:R-:W-:Y:S02]  /*d5790*/  LOP3.LUT P5, RZ, R18.reuse, 0x400, RZ, 0xc0, !PT ;  /* 0x0000040012ff7812 */ /* 0x040fe400078ac0ff */
        /* <DEDUP_REMOVED lines=227> */
[----:B------:R-:W-:Y:S02]  /*d65d0*/  LOP3.LUT P5, RZ, R19, 0x8000, RZ, 0xc0, !PT ;  /* 0x0000800013ff7812 */ /* 0x000fe400078ac0ff */
[----:B------:R-:W-:Y:S02]  /*d65e0*/  LOP3.LUT R21, R21, 0xfffffffd, RZ, 0xc0, !PT ;  /* 0xfffffffd15157812 */ /* 0x000fe400078ec0ff */
[----:B------:R-:W-:Y:S02]  /*d65f0*/  PRMT R20, R7, 0x7773, RZ ;  /* 0x0000777307147816 */ /* 0x000fe400000000ff */
[----:B------:R-:W4:Y:S07]  /*d6600*/  LDL.LU R7, [R1+0x284] ;  /* 0x0002840001077983 */ /* 0x000f2e0000300800 */
[----:B------:R-:W-:Y:S01]  /*d6610*/  @P5 LOP3.LUT R21, R21, 0x2, RZ, 0xfc, !PT ;  /* 0x0000000215155812 */ /* 0x000fe200078efcff */
[----:B------:R0:W-:Y:S01]  /*d6620*/  @P0 STG.E.U8 desc[UR6][R28.64], R20 ;  /* 0x000000141c000986 */ /* 0x0001e2000c101106 */
[----:B------:R-:W-:-:S03]  /*d6630*/  LOP3.LUT P5, RZ, R19, 0x4000, RZ, 0xc0, !PT ;  /* 0x0000400013ff7812 */ /* 0x000fc600078ac0ff */
        /* <DEDUP_REMOVED lines=106> */
[----:B------:R-:W4:Y:S04]  /*d6ce0*/  LDL.LU.64 R24, [R1+0x1ea0] ;  /* 0x001ea00001187983 */ /* 0x000f280000300a00 */
[----:B------:R-:W4:Y:S01]  /*d6cf0*/  LDL.LU.64 R12, [R1+0x1e70] ;  /* 0x001e7000010c7983 */ /* 0x000f220000300a00 */
[----:B0-----:R-:W-:-:S03]  /*d6d00*/  PRMT R19, R7, 0x7772, RZ ;  /* 0x0000777207137816 */ /* 0x001fc600000000ff */
[----:B------:R-:W4:Y:S02]  /*d6d10*/  LDL.LU.64 R26, [R1+0x1e98] ;  /* 0x001e9800011a7983 */ /* 0x000f240000300a00 */
[----:B------:R-:W-:Y:S02]  /*d6d20*/  @P5 LOP3.LUT R18, R18, 0x2000000, RZ, 0xfc, !PT ;  /* 0x0200000012125812 */ /* 0x000fe400078efcff */
[----:B------:R-:W-:Y:S01]  /*d6d30*/  LOP3.LUT P5, RZ, R17, 0x2, RZ, 0xc0, !PT ;  /* 0x0000000211ff7812 */ /* 0x000fe200078ac0ff */
[----:B------:R0:W-:Y:S02]  /*d6d40*/  @P0 STG.E.U8 desc[UR6][R28.64], R19 ;  /* 0x000000131c000986 */ /* 0x0001e4000c101106 */
[----:B0-----:R-:W-:Y:S02]  /*d6d50*/  PRMT R19, R7, 0x7773, RZ ;  /* 0x0000777307137816 */ /* 0x001fe400000000ff */
[----:B------:R-:W4:Y:S08]  /*d6d60*/  LDL.LU.64 R28, [R1+0x1eb8] ;  /* 0x001eb800011c7983 */ /* 0x000f300000300a00 */
[----:B------:R0:W-:Y:S01]  /*d6d70*/  @P5 STG.E.U8 desc[UR6][R4.64], R19 ;  /* 0x0000001304005986 */ /* 0x0001e2000c101106 */
[----:B------:R-:W-:-:S03]  /*d6d80*/  LOP3.LUT P5, RZ, R18, 0x2000000, RZ, 0xc0, !PT ;  /* 0x0200000012ff7812 */ /* 0x000fc600078ac0ff */
[----:B------:R-:W4:Y:S01]  /*d6d90*/  LDL.LU R7, [R1+0x200] ;  /* 0x0002000001077983 */ /* 0x000f220000300800 */
[----:B0-----:R-:W-:-:S03]  /*d6da0*/  PRMT R19, R0, 0x7770, RZ ;  /* 0x0000777000137816 */ /* 0x001fc600000000ff */
[----:B------:R-:W4:Y:S06]  /*d6db0*/  LDL.LU.64 R4, [R1+0x1ef0] ;  /* 0x001ef00001047983 */ /* 0x000f2c0000300a00 */
        /* <DEDUP_REMOVED lines=40> */
[----:B------:R-:W4:Y:S04]  /*d7040*/  LDL.LU.64 R4, [R1+0x1f10] ;  /* 0x001f100001047983 */ /* 0x000f280000300a00 */
[----:B--2---:R0:W-:Y:S04]  /*d7050*/  @P1 STG.E.U8 desc[UR6][R8.64], R19 ;  /* 0x0000001308001986 */ /* 0x0041e8000c101106 */
[----:B0-----:R-:W2:Y:S01]  /*d7060*/  LDL.LU.64 R8, [R1+0x1f40] ;  /* 0x001f400001087983 */ /* 0x001ea20000300a00 */
[----:B------:R-:W-:-:S02]  /*d7070*/  LOP3.LUT P0, RZ, R17, 0x8000, RZ, 0xc0, !PT ;  /* 0x0000800011ff7812 */ /* 0x000fc4000780c0ff */
[----:B------:R-:W-:Y:S01]  /*d7080*/  LOP3.LUT P3, RZ, R17, 0x10000, RZ, 0xc0, !PT ;  /* 0x0001000011ff7812 */ /* 0x000fe2000786c0ff */
[----:B------:R-:W2:Y:S01]  /*d7090*/  LDL.LU.64 R26, [R1+0x1f08] ;  /* 0x001f0800011a7983 */ /* 0x000ea20000300a00 */
[----:B------:R-:W-:Y:S02]  /*d70a0*/  PRMT R19, R7, 0x7771, RZ ;  /* 0x0000777107137816 */ /* 0x000fe400000000ff */
[----:B------:R-:W-:Y:S01]  /*d70b0*/  LOP3.LUT P2, RZ, R17, 0x20000, RZ, 0xc0, !PT ;  /* 0x0002000011ff7812 */ /* 0x000fe2000784c0ff */
[----:B------:R-:W2:Y:S04]  /*d70c0*/  LDL.LU.64 R28, [R1+0x1f38] ;  /* 0x001f3800011c7983 */ /* 0x000ea80000300a00 */
[----:B------:R-:W2:Y:S04]  /*d70d0*/  LDL.LU.64 R2, [R1+0x1f58] ;  /* 0x001f580001027983 */ /* 0x000ea80000300a00 */
[----:B---3--:R0:W-:Y:S02]  /*d70e0*/  @P0 STG.E.U8 desc[UR6][R14.64], R19 ;  /* 0x000000130e000986 */ /* 0x0081e4000c101106 */
[----:B0-----:R-:W-:-:S02]  /*d70f0*/  PRMT R19, R7, 0x7772, RZ ;  /* 0x0000777207137816 */ /* 0x001fc400000000ff */
[----:B------:R-:W3:Y:S04]  /*d7100*/  LDL.LU R14, [R1+0x1e0] ;  /* 0x0001e000010e7983 */ /* 0x000ee80000300800 */
[----:B----4-:R0:W-:Y:S02]  /*d7110*/  @P3 STG.E.U8 desc[UR6][R4.64], R19 ;  /* 0x0000001304003986 */ /* 0x0101e4000c101106 */
[----:B0-----:R-:W-:Y:S02]  /*d7120*/  PRMT R19, R7, 0x7773, RZ ;  /* 0x0000777307137816 */ /* 0x001fe400000000ff */
[----:B------:R-:W4:Y:S04]  /*d7130*/  LDL.LU.64 R4, [R1+0x1f80] ;  /* 0x001f800001047983 */ /* 0x000f280000300a00 */
[----:B------:R-:W4:Y:S04]  /*d7140*/  LDL.LU R15, [R1+0x204] ;  /* 0x00020400010f7983 */ /* 0x000f280000300800 */
[----:B--2---:R0:W-:Y:S04]  /*d7150*/  @P2 STG.E.U8 desc[UR6][R8.64], R19 ;  /* 0x0000001308002986 */ /* 0x0041e8000c101106 */
[----:B0-----:R-:W2:Y:S04]  /*d7160*/  LDL.LU.64 R8, [R1+0x1f50] ;  /* 0x001f500001087983 */ /* 0x001ea80000300a00 */
[----:B------:R-:W3:Y:S04]  /*d7170*/  LDL.LU.64 R20, [R1+0x1fc0] ;  /* 0x001fc00001147983 */ /* 0x000ee80000300a00 */
[----:B---3--:R0:W-:Y:S04]  /*d7180*/  STL.64 [R1+0x32c8], R20 ;  /* 0x0032c81401007387 */ /* 0x0081e80000100a00 */
        /* <DEDUP_REMOVED lines=22> */
[----:B------:R-:W3:Y:S01]  /*d72f0*/  LDL.LU R0, [R1+0x1e4] ;  /* 0x0001e40001007983 */ /* 0x000ee20000300800 */
[----:B------:R-:W-:Y:S02]  /*d7300*/  LOP3.LUT R18, R18, 0xfffeffff, RZ, 0xc0, !PT ;  /* 0xfffeffff12127812 */ /* 0x000fe400078ec0ff */
[C---:B------:R-:W-:Y:S01]  /*d7310*/  LOP3.LUT P1, RZ, R17.reuse, 0x40000, RZ, 0xc0, !PT ;  /* 0x0004000011ff7812 */ /* 0x040fe2000782c0ff */
[----:B------:R-:W3:Y:S01]  /*d7320*/  LDL.LU.64 R22, [R1+0x1f90] ;  /* 0x001f900001167983 */ /* 0x000ee20000300a00 */
[C---:B------:R-:W-:Y:S02]  /*d7330*/  LOP3.LUT P0, RZ, R17.reuse, 0x80000, RZ, 0xc0, !PT ;  /* 0x0008000011ff7812 */ /* 0x040fe4000780c0ff */
[----:B------:R-:W-:Y:S01]  /*d7340*/  PRMT R19, R14, 0x7770, RZ ;  /* 0x000077700e137816 */ /* 0x000fe200000000ff */
[----:B------:R-:W3:Y:S04]  /*d7350*/  LDL.LU.64 R10, [R1+0x1fb8] ;  /* 0x001fb800010a7983 */ /* 0x000ee80000300a00 */
[----:B------:R-:W-:Y:S01]  /*d7360*/  @P5 LOP3.LUT R18, R18, 0x10000, RZ, 0xfc, !PT ;  /* 0x0001000012125812 */ /* 0x000fe200078efcff */
[----:B------:R-:W3:Y:S01]  /*d7370*/  LDL.LU R7, [R1+0x208] ;  /* 0x0002080001077983 */ /* 0x000ee20000300800 */
[----:B------:R-:W-:-:S02]  /*d7380*/  LOP3.LUT P5, RZ, R17, 0x200000, RZ, 0xc0, !PT ;  /* 0x0020000011ff7812 */ /* 0x000fc400078ac0ff */
[----:B------:R-:W-:Y:S01]  /*d7390*/  LOP3.LUT R18, R18, 0xfffdffff, RZ, 0xc0, !PT ;  /* 0xfffdffff12127812 */ /* 0x000fe200078ec0ff */
[----:B------:R0:W-:Y:S04]  /*d73a0*/  @P1 STG.E.U8 desc[UR6][R26.64], R19 ;  /* 0x000000131a001986 */ /* 0x0001e8000c101106 */
[----:B------:R-:W3:Y:S04]  /*d73b0*/  LDL.LU.64 R24, [R1+0x1fd8] ;  /* 0x001fd80001187983 */ /* 0x000ee80000300a00 */
[----:B------:R-:W3:Y:S02]  /*d73c0*/  LDL.LU.64 R12, [R1+0x1ff8] ;  /* 0x001ff800010c7983 */ /* 0x000ee40000300a00 */
[----:B------:R-:W-:-:S02]  /*d73d0*/  @P5 LOP3.LUT R18, R18, 0x20000, RZ, 0xfc, !PT ;  /* 0x0002000012125812 */ /* 0x000fc400078efcff */
[----:B------:R-:W-:Y:S01]  /*d73e0*/  LOP3.LUT P5, RZ, R17, 0x100000, RZ, 0xc0, !PT ;  /* 0x0010000011ff7812 */ /* 0x000fe200078ac0ff */
[----:B0-----:R-:W3:Y:S01]  /*d73f0*/  LDL.LU.64 R26, [R1+0x1fd0] ;  /* 0x001fd000011a7983 */ /* 0x001ee20000300a00 */
[----:B------:R-:W-:-:S05]  /*d7400*/  PRMT R19, R14, 0x7771, RZ ;  /* 0x000077710e137816 */ /* 0x000fca00000000ff */
[----:B------:R0:W-:Y:S02]  /*d7410*/  @P0 STG.E.U8 desc[UR6][R28.64], R19 ;  /* 0x000000131c000986 */ /* 0x0001e4000c101106 */
[----:B0-----:R-:W-:Y:S02]  /*d7420*/  PRMT R19, R14, 0x7772, RZ ;  /* 0x000077720e137816 */ /* 0x001fe400000000ff */
[----:B------:R-:W3:Y:S04]  /*d7430*/  LDL.LU.64 R28, [R1+0x2a28] ;  /* 0x002a2800011c7983 */ /* 0x000ee80000300a00 */
[----:B------:R0:W-:Y:S01]  /*d7440*/  @P5 STG.E.U8 desc[UR6][R2.64], R19 ;  /* 0x0000001302005986 */ /* 0x0001e2000c101106 */
[----:B------:R-:W-:Y:S02]  /*d7450*/  LOP3.LUT P5, RZ, R18, 0x20000, RZ, 0xc0, !PT ;  /* 0x0002000012ff7812 */ /* 0x000fe400078ac0ff */
[----:B0-----:R-:W-:Y:S01]  /*d7460*/  PRMT R19, R14, 0x7773, RZ ;  /* 0x000077730e137816 */ /* 0x001fe200000000ff */
[----:B------:R-:W3:Y:S10]  /*d7470*/  LDL.LU.64 R2, [R1+0x2a20] ;  /* 0x002a200001027983 */ /* 0x000ef40000300a00 */
[----:B----4-:R0:W-:Y:S01]  /*d7480*/  @P5 STG.E.U8 desc[UR6][R4.64], R19 ;  /* 0x0000001304005986 */ /* 0x0101e2000c101106 */
[----:B------:R-:W-:-:S02]  /*d7490*/  LOP3.LUT P5, RZ, R18, 0x10000, RZ, 0xc0, !PT ;  /* 0x0001000012ff7812 */ /* 0x000fc400078ac0ff */
[----:B0-----:R-:W-:Y:S01]  /*d74a0*/  PRMT R19, R15, 0x7770, RZ ;  /* 0x000077700f137816 */ /* 0x001fe200000000ff */
[----:B------:R-:W4:Y:S10]  /*d74b0*/  LDL.LU.64 R4, [R1+0x2a18] ;  /* 0x002a180001047983 */ /* 0x000f340000300a00 */
[----:B--2---:R0:W-:Y:S01]  /*d74c0*/  @P5 STG.E.U8 desc[UR6][R8.64], R19 ;  /* 0x0000001308005986 */ /* 0x0041e2000c101106 */
[----:B------:R-:W-:-:S03]  /*d74d0*/  LOP3.LUT P5, RZ, R18, 0x8000, RZ, 0xc0, !PT ;  /* 0x0000800012ff7812 */ /* 0x000fc600078ac0ff */
[----:B------:R-:W2:Y:S01]  /*d74e0*/  LDL.LU R14, [R1+0x1e8] ;  /* 0x0001e800010e7983 */ /* 0x000ea20000300800 */
[----:B0-----:R-:W-:-:S03]  /*d74f0*/  PRMT R19, R15, 0x7771, RZ ;  /* 0x000077710f137816 */ /* 0x001fc600000000ff */
[----:B------:R-:W2:Y:S06]  /*d7500*/  LDL.LU.64 R8, [R1+0x2a10] ;  /* 0x002a100001087983 */ /* 0x000eac0000300a00 */
[----:B---3--:R0:W-:Y:S04]  /*d7510*/  @P5 STG.E.U8 desc[UR6][R20.64], R19 ;  /* 0x0000001314005986 */ /* 0x0081e8000c101106 */
[----:B0-----:R-:W3:Y:S01]  /*d7520*/  LDL.LU.64 R20, [R1+0x32d0] ;  /* 0x0032d00001147983 */ /* 0x001ee20000300a00 */
[----:B------:R-:W-:-:S02]  /*d7530*/  LOP3.LUT P5, RZ, R18, 0x4000, RZ, 0xc0, !PT ;  /* 0x0000400012ff7812 */ /* 0x000fc400078ac0ff */
[----:B------:R-:W-:-:S11]  /*d7540*/  PRMT R19, R15, 0x7772, RZ ;  /* 0x000077720f137816 */ /* 0x000fd600000000ff */
[----:B---3--:R0:W-:Y:S04]  /*d7550*/  @P5 STG.E.U8 desc[UR6][R20.64], R19 ;  /* 0x0000001314005986 */ /* 0x0081e8000c101106 */
[----:B0-----:R-:W3:Y:S01]  /*d7560*/  LDL.LU.64 R20, [R1+0x32c8] ;  /* 0x0032c80001147983 */ /* 0x001ee20000300a00 */
[----:B------:R-:W-:Y:S02]  /*d7570*/  LOP3.LUT P5, RZ, R18, 0x2000, RZ, 0xc0, !PT ;  /* 0x0000200012ff7812 */ /* 0x000fe400078ac0ff */
[----:B------:R-:W-:Y:S02]  /*d7580*/  PRMT R19, R15, 0x7773, RZ ;  /* 0x000077730f137816 */ /* 0x000fe400000000ff */
[C---:B------:R-:W-:Y:S01]  /*d7590*/  LOP3.LUT P6, RZ, R17.reuse, 0x20000000, RZ, 0xc0, !PT ;  /* 0x2000000011ff7812 */ /* 0x040fe200078cc0ff */
[----:B------:R-:W2:Y:S01]  /*d75a0*/  LDL.LU R15, [R1+0x32c0] ;  /* 0x0032c000010f7983 */ /* 0x000ea20000300800 */
[----:B------:R-:W-:-:S02]  /*d75b0*/  LOP3.LUT P4, RZ, R17, 0x40000000, RZ, 0xc0, !PT ;  /* 0x4000000011ff7812 */ /* 0x000fc4000788c0ff */
[----:B------:R-:W-:Y:S02]  /*d75c0*/  LOP3.LUT P3, RZ, R17, 0x80000000, RZ, 0xc0, !PT ;  /* 0x8000000011ff7812 */ /* 0x000fe4000786c0ff */
[C---:B------:R-:W-:Y:S02]  /*d75d0*/  LOP3.LUT P2, RZ, R16.reuse, 0x1, RZ, 0xc0, !PT ;  /* 0x0000000110ff7812 */ /* 0x040fe4000784c0ff */
[C---:B------:R-:W-:Y:S02]  /*d75e0*/  LOP3.LUT P1, RZ, R16.reuse, 0x2, RZ, 0xc0, !PT ;  /* 0x0000000210ff7812 */ /* 0x040fe4000782c0ff */
[----:B------:R-:W-:Y:S01]  /*d75f0*/  LOP3.LUT P0, RZ, R16, 0x4, RZ, 0xc0, !PT ;  /* 0x0000000410ff7812 */ /* 0x000fe2000780c0ff */
[----:B---3--:R0:W-:Y:S01]  /*d7600*/  @P5 STG.E.U8 desc[UR6][R20.64], R19 ;  /* 0x0000001314005986 */ /* 0x0081e2000c101106 */
        /* <DEDUP_REMOVED lines=18> */
[----:B----4-:R2:W-:Y:S02]  /*d7730*/  @P1 STG.E.U8 desc[UR6][R4.64], R19 ;  /* 0x0000001304001986 */ /* 0x0105e4000c101106 */
[----:B--2---:R-:W-:-:S05]  /*d7740*/  PRMT R19, R14, 0x7770, RZ ;  /* 0x000077700e137816 */ /* 0x004fca00000000ff */
        /* <DEDUP_REMOVED lines=37> */
[----:B------:R-:W3:Y:S01]  /*d79a0*/  LDL.LU.64 R22, [R1+0x2978] ;  /* 0x0029780001167983 */ /* 0x000ee20000300a00 */
[----:B------:R-:W-:Y:S02]  /*d79b0*/  LOP3.LUT R18, R18, 0xfffffeff, RZ, 0xc0, !PT ;  /* 0xfffffeff12127812 */ /* 0x000fe400078ec0ff */
[C---:B------:R-:W-:Y:S02]  /*d79c0*/  LOP3.LUT P2, RZ, R16.reuse, 0x10, RZ, 0xc0, !PT ;  /* 0x0000001010ff7812 */ /* 0x040fe4000784c0ff */
[----:B------:R-:W-:Y:S02]  /*d79d0*/  LOP3.LUT P1, RZ, R16, 0x20, RZ, 0xc0, !PT ;  /* 0x0000002010ff7812 */ /* 0x000fe4000782c0ff */
[----:B------:R-:W-:-:S05]  /*d79e0*/  PRMT R19, R14, 0x7772, RZ ;  /* 0x000077720e137816 */ /* 0x000fca00000000ff */
[----:B------:R-:W-:Y:S02]  /*d79f0*/  @P5 LOP3.LUT R18, R18, 0x100, RZ, 0xfc, !PT ;  /* 0x0000010012125812 */ /* 0x000fe400078efcff */
[C---:B------:R-:W-:Y:S02]  /*d7a00*/  LOP3.LUT P5, RZ, R16.reuse, 0x100, RZ, 0xc0, !PT ;  /* 0x0000010010ff7812 */ /* 0x040fe400078ac0ff */
[----:B------:R-:W-:Y:S01]  /*d7a10*/  LOP3.LUT P0, RZ, R16, 0x40, RZ, 0xc0, !PT ;  /* 0x0000004010ff7812 */ /* 0x000fe2000780c0ff */
[----:B------:R0:W-:Y:S01]  /*d7a20*/  @P2 STG.E.U8 desc[UR6][R12.64], R19 ;  /* 0x000000130c002986 */ /* 0x0001e2000c101106 */
[----:B------:R-:W-:Y:S02]  /*d7a30*/  LOP3.LUT R18, R18, 0xfffffdff, RZ, 0xc0, !PT ;  /* 0xfffffdff12127812 */ /* 0x000fe400078ec0ff */
[----:B0-----:R-:W-:-:S07]  /*d7a40*/  PRMT R19, R14, 0x7773, RZ ;  /* 0x000077730e137816 */ /* 0x001fce00000000ff */
[----:B------:R-:W-:Y:S01]  /*d7a50*/  @P5 LOP3.LUT R18, R18, 0x200, RZ, 0xfc, !PT ;  /* 0x0000020012125812 */ /* 0x000fe200078efcff */
[----:B------:R-:W3:Y:S01]  /*d7a60*/  LDL.LU R14, [R1+0x1f0] ;  /* 0x0001f000010e7983 */ /* 0x000ee20000300800 */
[----:B------:R-:W-:-:S03]  /*d7a70*/  LOP3.LUT P5, RZ, R16, 0x80, RZ, 0xc0, !PT ;  /* 0x0000008010ff7812 */ /* 0x000fc600078ac0ff */
[----:B----4-:R0:W-:Y:S04]  /*d7a80*/  @P1 STG.E.U8 desc[UR6][R26.64], R19 ;  /* 0x000000131a001986 */ /* 0x0101e8000c101106 */
[----:B------:R-:W4:Y:S04]  /*d7a90*/  LDL.LU.64 R10, [R1+0x2970] ;  /* 0x00297000010a7983 */ /* 0x000f280000300a00 */
[----:B------:R-:W4:Y:S01]  /*d7aa0*/  LDL.LU.64 R24, [R1+0x29a8] ;  /* 0x0029a80001187983 */ /* 0x000f220000300a00 */
[----:B0-----:R-:W-:-:S03]  /*d7ab0*/  PRMT R19, R0, 0x7770, RZ ;  /* 0x0000777000137816 */ /* 0x001fc600000000ff */
[----:B------:R-:W4:Y:S04]  /*d7ac0*/  LDL.LU.64 R12, [R1+0x29d0] ;  /* 0x0029d000010c7983 */ /* 0x000f280000300a00 */
[----:B------:R0:W-:Y:S04]  /*d7ad0*/  @P0 STG.E.U8 desc[UR6][R28.64], R19 ;  /* 0x000000131c000986 */ /* 0x0001e8000c101106 */
[----:B------:R-:W4:Y:S01]  /*d7ae0*/  LDL.LU.64 R26, [R1+0x29c8] ;  /* 0x0029c800011a7983 */ /* 0x000f220000300a00 */
[----:B0-----:R-:W-:-:S03]  /*d7af0*/  PRMT R19, R0, 0x7771, RZ ;  /* 0x0000777100137816 */ /* 0x001fc600000000ff */
[----:B------:R-:W4:Y:S04]  /*d7b00*/  LDL.LU.64 R28, [R1+0x2968] ;  /* 0x00296800011c7983 */ /* 0x000f280000300a00 */
[----:B------:R0:W-:Y:S01]  /*d7b10*/  @P5 STG.E.U8 desc[UR6][R2.64], R19 ;  /* 0x0000001302005986 */ /* 0x0001e2000c101106 */
[----:B------:R-:W-:Y:S02]  /*d7b20*/  LOP3.LUT P5, RZ, R18, 0x200, RZ, 0xc0, !PT ;  /* 0x0000020012ff7812 */ /* 0x000fe400078ac0ff */
[----:B0-----:R-:W-:Y:S01]  /*d7b30*/  PRMT R19, R0, 0x7772, RZ ;  /* 0x0000777200137816 */ /* 0x001fe200000000ff */
[----:B------:R-:W4:Y:S10]  /*d7b40*/  LDL.LU.64 R2, [R1+0x2960] ;  /* 0x0029600001027983 */ /* 0x000f340000300a00 */
[----:B------:R0:W-:Y:S01]  /*d7b50*/  @P5 STG.E.U8 desc[UR6][R4.64], R19 ;  /* 0x0000001304005986 */ /* 0x0001e2000c101106 */
[----:B------:R-:W-:-:S02]  /*d7b60*/  LOP3.LUT P5, RZ, R18, 0x100, RZ, 0xc0, !PT ;  /* 0x0000010012ff7812 */ /* 0x000fc400078ac0ff */
[----:B0-----:R-:W-:Y:S01]  /*d7b70*/  PRMT R19, R0, 0x7773, RZ ;  /* 0x0000777300137816 */ /* 0x001fe200000000ff */
[----:B------:R-:W4:Y:S10]  /*d7b80*/  LDL.LU.64 R4, [R1+0x2958] ;  /* 0x0029580001047983 */ /* 0x000f340000300a00 */
[----:B--2---:R0:W-:Y:S01]  /*d7b90*/  @P5 STG.E.U8 desc[UR6][R8.64], R19 ;  /* 0x0000001308005986 */ /* 0x0041e2000c101106 */
[----:B------:R-:W-:-:S02]  /*d7ba0*/  LOP3.LUT P5, RZ, R18, 0x80, RZ, 0xc0, !PT ;  /* 0x0000008012ff7812 */ /* 0x000fc400078ac0ff */
[----:B0-----:R-:W-:Y:S01]  /*d7bb0*/  PRMT R19, R7, 0x7770, RZ ;  /* 0x0000777007137816 */ /* 0x001fe200000000ff */
[----:B------:R-:W2:Y:S10]  /*d7bc0*/  LDL.LU.64 R8, [R1+0x2950] ;  /* 0x0029500001087983 */ /* 0x000eb40000300a00 */
        /* <DEDUP_REMOVED lines=35> */
[----:B------:R-:W3:Y:S04]  /*d7e00*/  LDL.LU R15, [R1+0x32a8] ;  /* 0x0032a800010f7983 */ /* 0x000ee80000300800 */
[----:B--2---:R0:W-:Y:S04]  /*d7e10*/  @P0 STG.E.U8 desc[UR6][R8.64], R19 ;  /* 0x0000001308000986 */ /* 0x0041e8000c101106 */
[----:B------:R-:W2:Y:S04]  /*d7e20*/  LDL.LU.64 R4, [R1+0x2948] ;  /* 0x0029480001047983 */ /* 0x000ea80000300a00 */
[----:B0-----:R-:W4:Y:S04]  /*d7e30*/  LDL.LU.64 R8, [R1+0x2940] ;  /* 0x0029400001087983 */ /* 0x001f280000300a00 */
[----:B------:R-:W4:Y:S04]  /*d7e40*/  LDL.LU.64 R26, [R1+0x29a0] ;  /* 0x0029a000011a7983 */ /* 0x000f280000300a00 */
[----:B------:R-:W2:Y:S01]  /*d7e50*/  LDL.LU R7, [R1+0x1f4] ;  /* 0x0001f40001077983 */ /* 0x000ea20000300800 */
[----:B------:R-:W-:-:S02]  /*d7e60*/  LOP3.LUT R17, R17, 0xfbffffff, RZ, 0xc0, !PT ;  /* 0xfbffffff11117812 */ /* 0x000fc400078ec0ff */
[----:B------:R-:W-:Y:S01]  /*d7e70*/  LOP3.LUT R18, R18, 0xfffffffe, RZ, 0xc0, !PT ;  /* 0xfffffffe12127812 */ /* 0x000fe200078ec0ff */
[----:B------:R-:W4:Y:S01]  /*d7e80*/  LDL.LU.64 R28, [R1+0x2998] ;  /* 0x00299800011c7983 */ /* 0x000f220000300a00 */
[C---:B------:R-:W-:Y:S02]  /*d7e90*/  LOP3.LUT P3, RZ, R16.reuse, 0x400000, RZ, 0xc0, !PT ;  /* 0x0040000010ff7812 */ /* 0x040fe4000786c0ff */
[C---:B------:R-:W-:Y:S01]  /*d7ea0*/  LOP3.LUT P2, RZ, R16.reuse, 0x800000, RZ, 0xc0, !PT ;  /* 0x0080000010ff7812 */ /* 0x040fe2000784c0ff */
[----:B------:R-:W4:Y:S01]  /*d7eb0*/  LDL.LU.64 R2, [R1+0x2990] ;  /* 0x0029900001027983 */ /* 0x000f220000300a00 */
[C---:B------:R-:W-:Y:S02]  /*d7ec0*/  LOP3.LUT P1, RZ, R16.reuse, 0x1000000, RZ, 0xc0, !PT ;  /* 0x0100000010ff7812 */ /* 0x040fe4000782c0ff */
[----:B------:R-:W-:Y:S01]  /*d7ed0*/  LOP3.LUT P0, RZ, R16, 0x2000000, RZ, 0xc0, !PT ;  /* 0x0200000010ff7812 */ /* 0x000fe2000780c0ff */
[----:B------:R-:W4:Y:S01]  /*d7ee0*/  LDL.LU R14, [R1+0x1d4] ;  /* 0x0001d400010e7983 */ /* 0x000f220000300800 */
[----:B---3--:R-:W-:-:S13]  /*d7ef0*/  LOP3.LUT P5, RZ, R15, 0x4, RZ, 0xc0, !PT ;  /* 0x000000040fff7812 */ /* 0x008fda00078ac0ff */
        /* <DEDUP_REMOVED lines=26> */
[----:B----4-:R0:W-:Y:S04]  /*d80a0*/  @P2 STG.E.U8 desc[UR6][R8.64], R16 ;  /* 0x0000001008002986 */ /* 0x0101e8000c101106 */
[----:B0-----:R-:W3:Y:S04]  /*d80b0*/  LDL.LU.64 R8, [R1+0x29e0] ;  /* 0x0029e00001087983 */ /* 0x001ee80000300a00 */
[----:B------:R-:W4:Y:S01]  /*d80c0*/  LDL.LU R23, [R1+0x1f8] ;  /* 0x0001f80001177983 */ /* 0x000f220000300800 */
[----:B------:R-:W-:-:S05]  /*d80d0*/  PRMT R16, R7, 0x7772, RZ ;  /* 0x0000777207107816 */ /* 0x000fca00000000ff */
[----:B------:R0:W-:Y:S02]  /*d80e0*/  @P1 STG.E.U8 desc[UR6][R26.64], R16 ;  /* 0x000000101a001986 */ /* 0x0001e4000c101106 */
[----:B0-----:R-:W-:-:S05]  /*d80f0*/  PRMT R16, R7, 0x7773, RZ ;  /* 0x0000777307107816 */ /* 0x001fca00000000ff */
[----:B------:R-:W-:Y:S04]  /*d8100*/  @P0 STG.E.U8 desc[UR6][R28.64], R16 ;  /* 0x000000101c000986 */ /* 0x000fe8000c101106 */
[----:B----4-:R0:W-:Y:S04]  /*d8110*/  STL [R1+0x32a0], R23 ;  /* 0x0032a01701007387 */ /* 0x0101e80000100800 */
[----:B0-----:R-:W4:Y:S04]  /*d8120*/  LDL.LU.64 R22, [R1+0x29d8] ;  /* 0x0029d80001167983 */ /* 0x001f280000300a00 */
[----:B------:R-:W4:Y:S01]  /*d8130*/  LDL.LU.64 R20, [R1+0x2928] ;  /* 0x0029280001147983 */ /* 0x000f220000300a00 */
[----:B------:R-:W-:-:S05]  /*d8140*/  PRMT R16, R14, 0x7770, RZ ;  /* 0x000077700e107816 */ /* 0x000fca00000000ff */
[----:B------:R0:W-:Y:S01]  /*d8150*/  @P5 STG.E.U8 desc[UR6][R2.64], R16 ;  /* 0x0000001002005986 */ /* 0x0001e2000c101106 */
[----:B------:R-:W-:Y:S02]  /*d8160*/  LOP3.LUT P5, RZ, R18, 0x2, RZ, 0xc0, !PT ;  /* 0x0000000212ff7812 */ /* 0x000fe400078ac0ff */
[----:B0-----:R-:W-:-:S11]  /*d8170*/  PRMT R16, R14, 0x7771, RZ ;  /* 0x000077710e107816 */ /* 0x001fd600000000ff */
[----:B--2---:R0:W-:Y:S01]  /*d8180*/  @P5 STG.E.U8 desc[UR6][R4.64], R16 ;  /* 0x0000001004005986 */ /* 0x0041e2000c101106 */
[----:B------:R-:W-:Y:S02]  /*d8190*/  LOP3.LUT P5, RZ, R18, 0x1, RZ, 0xc0, !PT ;  /* 0x0000000112ff7812 */ /* 0x000fe400078ac0ff */
[----:B0-----:R-:W-:-:S11]  /*d81a0*/  PRMT R16, R14, 0x7772, RZ ;  /* 0x000077720e107816 */ /* 0x001fd600000000ff */
[----:B---3--:R0:W-:Y:S01]  /*d81b0*/  @P5 STG.E.U8 desc[UR6][R8.64], R16 ;  /* 0x0000001008005986 */ /* 0x0081e2000c101106 */
[C---:B------:R-:W-:Y:S02]  /*d81c0*/  LOP3.LUT P5, RZ, R17.reuse, 0x80000000, RZ, 0xc0, !PT ;  /* 0x8000000011ff7812 */ /* 0x040fe400078ac0ff */
[----:B0-----:R-:W-:Y:S01]  /*d81d0*/  PRMT R16, R14, 0x7773, RZ ;  /* 0x000077730e107816 */ /* 0x001fe200000000ff */
[----:B----4-:R0:W-:Y:S04]  /*d81e0*/  STL.64 [R1+0x3298], R20 ;  /* 0x0032981401007387 */ /* 0x0101e80000100a00 */
[----:B0-----:R-:W2:Y:S04]  /*d81f0*/  LDL.LU.64 R20, [R1+0x2938] ;  /* 0x0029380001147983 */ /* 0x001ea80000300a00 */
[----:B------:R-:W3:Y:S04]  /*d8200*/  LDL.LU.64 R10, [R1+0x2920] ;  /* 0x00292000010a7983 */ /* 0x000ee80000300a00 */
        /* <DEDUP_REMOVED lines=8> */
[----:B------:R-:W3:Y:S04]  /*d8290*/  LDL.LU.64 R18, [R1+0x2930] ;  /* 0x0029300001127983 */ /* 0x000ee80000300a00 */
[----:B------:R-:W4:Y:S04]  /*d82a0*/  LDL.LU.64 R8, [R1+0x28e0] ;  /* 0x0028e00001087983 */ /* 0x000f280000300a00 */
[----:B------:R-:W4:Y:S04]  /*d82b0*/  LDL.LU R14, [R1+0x32a4] ;  /* 0x0032a400010e7983 */ /* 0x000f280000300800 */
[----:B------:R0:W-:Y:S04]  /*d82c0*/  @P5 STG.E.U8 desc[UR6][R22.64], R16 ;  /* 0x0000001016005986 */ /* 0x0001e8000c101106 */
[----:B0-----:R-:W2:Y:S01]  /*d82d0*/  LDL.LU R23, [R1+0x32a0] ;  /* 0x0032a00001177983 */ /* 0x001ea20000300800 */
[----:B------:R-:W-:-:S02]  /*d82e0*/  LOP3.LUT P5, RZ, R17, 0x40000000, RZ, 0xc0, !PT ;  /* 0x4000000011ff7812 */ /* 0x000fc400078ac0ff */
[----:B--2---:R-:W-:-:S11]  /*d82f0*/  PRMT R16, R23, 0x7770, RZ ;  /* 0x0000777017107816 */ /* 0x004fd600000000ff */
[----:B------:R0:W-:Y:S04]  /*d8300*/  @P5 STG.E.U8 desc[UR6][R20.64], R16 ;  /* 0x0000001014005986 */ /* 0x0001e8000c101106 */
        /* <DEDUP_REMOVED lines=17> */
[----:B----4-:R-:W-:-:S11]  /*d8420*/  PRMT R16, R0, 0x7770, RZ ;  /* 0x0000777000107816 */ /* 0x010fd600000000ff */
        /* <DEDUP_REMOVED lines=28> */
[----:B------:R-:W4:Y:S04]  /*d85f0*/  LDL.LU R7, [R1+0x1a0] ;  /* 0x0001a00001077983 */ /* 0x000f280000300800 */
        /* <DEDUP_REMOVED lines=29> */
[----:B------:R-:W4:Y:S04]  /*d87d0*/  LDL.LU.64 R22, [R1+0x27d8] ;  /* 0x0027d80001167983 */ /* 0x000f280000300a00 */
        /* <DEDUP_REMOVED lines=33> */
[C---:B------:R-:W-:Y:S02]  /*d89f0*/  LOP3.LUT P6, RZ, R15.reuse, 0x400000, RZ, 0xc0, !PT ;  /* 0x004000000fff7812 */ /* 0x040fe400078cc0ff */
[C---:B------:R-:W-:Y:S02]  /*d8a00*/  LOP3.LUT P4, RZ, R15.reuse, 0x800000, RZ, 0xc0, !PT ;  /* 0x008000000fff7812 */ /* 0x040fe4000788c0ff */
[----:B------:R-:W-:-:S02]  /*d8a10*/  LOP3.LUT P3, RZ, R15, 0x1000000, RZ, 0xc0, !PT ;  /* 0x010000000fff7812 */ /* 0x000fc4000786c0ff */
[C---:B------:R-:W-:Y:S02]  /*d8a20*/  LOP3.LUT P2, RZ, R15.reuse, 0x2000000, RZ, 0xc0, !PT ;  /* 0x020000000fff7812 */ /* 0x040fe4000784c0ff */
[C---:B------:R-:W-:Y:S02]  /*d8a30*/  LOP3.LUT P1, RZ, R15.reuse, 0x4000000, RZ, 0xc0, !PT ;  /* 0x040000000fff7812 */ /* 0x040fe4000782c0ff */
[----:B------:R-:W-:Y:S02]  /*d8a40*/  LOP3.LUT P0, RZ, R15, 0x8000000, RZ, 0xc0, !PT ;  /* 0x080000000fff7812 */ /* 0x000fe4000780c0ff */
[----:B----4-:R-:W-:-:S05]  /*d8a50*/  PRMT R16, R7, 0x7770, RZ ;  /* 0x0000777007107816 */ /* 0x010fca00000000ff */
        /* <DEDUP_REMOVED lines=17> */
[----:B------:R-:W4:Y:S04]  /*d8b70*/  LDL.LU R14, [R1+0x3280] ;  /* 0x00328000010e7983 */ /* 0x000f280000300800 */
        /* <DEDUP_REMOVED lines=123> */
[----:B------:R-:W4:Y:S04]  /*d9330*/  LDL.LU R0, [R1] ;  /* 0x0000000001007983 */ /* 0x000f280000300800 */
        /* <DEDUP_REMOVED lines=34> */
[C---:B------:R-:W-:Y:S02]  /*d9560*/  LOP3.LUT P0, RZ, R14.reuse, 0x40000, RZ, 0xc0, !PT ;  /* 0x000400000eff7812 */ /* 0x040fe4000780c0ff */
        /* <DEDUP_REMOVED lines=39> */
[----:B------:R-:W-:Y:S02]  /*d97e0*/  LOP3.LUT P2, RZ, R14, 0x80000000, RZ, 0xc0, !PT ;  /* 0x800000000eff7812 */ /* 0x000fe4000784c0ff */
        /* <DEDUP_REMOVED lines=16> */
[C---:B0-----:R-:W-:Y:S02]  /*d98f0*/  PRMT R15, R7.reuse, 0x7770, RZ ;  /* 0x00007770070f7816 */ /* 0x041fe400000000ff */
[----:B------:R-:W4:Y:S04]  /*d9900*/  LDL.LU.64 R26, [R1+0x2120] ;  /* 0x00212000011a7983 */ /* 0x000f280000300a00 */
        /* <DEDUP_REMOVED lines=8> */
[----:B------:R-:W3:Y:S04]  /*d9990*/  LDL.LU.64 R24, [R1+0x2180] ;  /* 0x0021800001187983 */ /* 0x000ee80000300a00 */
[----:B0-----:R-:W4:Y:S01]  /*d99a0*/  LDL.LU R8, [R1+0x198] ;  /* 0x0001980001087983 */ /* 0x001f220000300800 */
[----:B------:R-:W-:-:S02]  /*d99b0*/  LOP3.LUT P3, RZ, R0, 0x4, RZ, 0xc0, !PT ;  /* 0x0000000400ff7812 */ /* 0x000fc4000786c0ff */
[----:B------:R-:W-:Y:S01]  /*d99c0*/  LOP3.LUT P2, RZ, R0, 0x8, RZ, 0xc0, !PT ;  /* 0x0000000800ff7812 */ /* 0x000fe2000784c0ff */
[----:B------:R-:W3:Y:S04]  /*d99d0*/  LDL.LU.64 R12, [R1+0x2178] ;  /* 0x00217800010c7983 */ /* 0x000ee80000300a00 */
[----:B------:R-:W3:Y:S04]  /*d99e0*/  LDL.LU.64 R28, [R1+0x2170] ;  /* 0x00217000011c7983 */ /* 0x000ee80000300a00 */
[----:B------:R-:W3:Y:S04]  /*d99f0*/  LDL.LU.64 R2, [R1+0x2118] ;  /* 0x0021180001027983 */ /* 0x000ee80000300a00 */
[----:B------:R-:W3:Y:S01]  /*d9a00*/  LDL.LU R9, [R1+0x1bc] ;  /* 0x0001bc0001097983 */ /* 0x000ee20000300800 */
[----:B----4-:R-:W-:-:S05]  /*d9a10*/  PRMT R15, R8, 0x7770, RZ ;  /* 0x00007770080f7816 */ /* 0x010fca00000000ff */
[----:B------:R0:W-:Y:S02]  /*d9a20*/  @P3 STG.E.U8 desc[UR6][R26.64], R15 ;  /* 0x0000000f1a003986 */ /* 0x0001e4000c101106 */
[----:B0-----:R-:W-:-:S05]  /*d9a30*/  PRMT R15, R8, 0x7771, RZ ;  /* 0x00007771080f7816 */ /* 0x001fca00000000ff */
[----:B--2---:R0:W-:Y:S04]  /*d9a40*/  @P2 STG.E.U8 desc[UR6][R4.64], R15 ;  /* 0x0000000f04002986 */ /* 0x0041e8000c101106 */
[----:B0-----:R-:W2:Y:S04]  /*d9a50*/  LDL.LU.64 R4, [R1+0x20e8] ;  /* 0x0020e80001047983 */ /* 0x001ea80000300a00 */
[----:B------:R-:W4:Y:S01]  /*d9a60*/  LDL.LU R27, [R1+0x19c] ;  /* 0x00019c00011b7983 */ /* 0x000f220000300800 */
        /* <DEDUP_REMOVED lines=16> */
[----:B----4-:R0:W-:Y:S04]  /*d9b70*/  STL [R1+0x3258], R27 ;  /* 0x0032581b01007387 */ /* 0x0101e80000100800 */
[----:B0-----:R-:W4:Y:S04]  /*d9b80*/  LDL.LU.64 R26, [R1+0x20e0] ;  /* 0x0020e000011a7983 */ /* 0x001f280000300a00 */
[----:B------:R-:W4:Y:S01]  /*d9b90*/  LDL.LU.64 R18, [R1+0x2070] ;  /* 0x0020700001127983 */ /* 0x000f220000300a00 */
[----:B------:R-:W-:-:S04]  /*d9ba0*/  LOP3.LUT R14, R14, 0x7fffffff, RZ, 0xc0, !PT ;  /* 0x7fffffff0e0e7812 */ /* 0x000fc800078ec0ff */
[----:B------:R-:W-:Y:S02]  /*d9bb0*/  @P5 LOP3.LUT R14, R14, 0x80000000, RZ, 0xfc, !PT ;  /* 0x800000000e0e5812 */ /* 0x000fe400078efcff */
        /* <DEDUP_REMOVED lines=8> */
[----:B---3--:R0:W-:Y:S02]  /*d9c40*/  @P1 STG.E.U8 desc[UR6][R24.64], R15 ;  /* 0x0000000f18001986 */ /* 0x0081e4000c101106 */
        /* <DEDUP_REMOVED lines=11> */
[----:B--2---:R0:W-:Y:S01]  /*d9d00*/  @P5 STG.E.U8 desc[UR6][R4.64], R15 ;  /* 0x0000000f04005986 */ /* 0x0041e2000c101106 */
        /* <DEDUP_REMOVED lines=9> */
[----:B------:R-:W4:Y:S04]  /*d9da0*/  LDL.LU R7, [R1+0x160] ;  /* 0x0001600001077983 */ /* 0x000f280000300800 */
[----:B------:R-:W4:Y:S04]  /*d9db0*/  LDL.LU.64 R12, [R1+0x1ed8] ;  /* 0x001ed800010c7983 */ /* 0x000f280000300a00 */
[----:B------:R-:W4:Y:S04]  /*d9dc0*/  LDL.LU.64 R28, [R1+0x1e68] ;  /* 0x001e6800011c7983 */ /* 0x000f280000300a00 */
[----:B------:R-:W4:Y:S04]  /*d9dd0*/  LDL.LU.64 R2, [R1+0x1e48] ;  /* 0x001e480001027983 */ /* 0x000f280000300a00 */
[----:B------:R-:W3:Y:S04]  /*d9de0*/  LDL.LU.64 R16, [R1+0x2090] ;  /* 0x0020900001107983 */ /* 0x000ee80000300a00 */
[----:B------:R-:W4:Y:S04]  /*d9df0*/  LDL.LU.64 R4, [R1+0x1e18] ;  /* 0x001e180001047983 */ /* 0x000f280000300a00 */
[----:B------:R-:W4:Y:S04]  /*d9e00*/  LDL.LU R9, [R1+0x325c] ;  /* 0x00325c0001097983 */ /* 0x000f280000300800 */
[----:B------:R0:W-:Y:S04]  /*d9e10*/  @P5 STG.E.U8 desc[UR6][R26.64], R15 ;  /* 0x0000000f1a005986 */ /* 0x0001e8000c101106 */
[----:B0-----:R-:W2:Y:S01]  /*d9e20*/  LDL.LU R27, [R1+0x3258] ;  /* 0x00325800011b7983 */ /* 0x001ea20000300800 */
[----:B------:R-:W-:-:S03]  /*d9e30*/  LOP3.LUT P5, RZ, R14, 0x40000000, RZ, 0xc0, !PT ;  /* 0x400000000eff7812 */ /* 0x000fc600078ac0ff */
[----:B------:R-:W4:Y:S01]  /*d9e40*/  LDL.LU R26, [R1+0x4] ;  /* 0x00000400011a7983 */ /* 0x000f220000300800 */
[----:B--2---:R-:W-:-:S09]  /*d9e50*/  PRMT R15, R27, 0x7770, RZ ;  /* 0x000077701b0f7816 */ /* 0x004fd200000000ff */
        /* <DEDUP_REMOVED lines=60> */
[----:B------:R-:W-:Y:S02]  /*da220*/  LOP3.LUT R14, R14, 0xfeffffff, RZ, 0xc0, !PT ;  /* 0xfeffffff0e0e7812 */ /* 0x000fe400078ec0ff */
[----:B------:R-:W-:-:S09]  /*da230*/  PRMT R15, R7, 0x7773, RZ ;  /* 0x00007773070f7816 */ /* 0x000fd200000000ff */
[----:B------:R-:W-:Y:S02]  /*da240*/  @P5 LOP3.LUT R14, R14, 0x1000000, RZ, 0xfc, !PT ;  /* 0x010000000e0e5812 */ /* 0x000fe400078efcff */
[----:B------:R-:W-:Y:S02]  /*da250*/  LOP3.LUT P5, RZ, R0, 0x4000000, RZ, 0xc0, !PT ;  /* 0x0400000000ff7812 */ /* 0x000fe400078ac0ff */
[----:B------:R-:W-:Y:S02]  /*da260*/  LOP3.LUT R14, R14, 0xfdffffff, RZ, 0xc0, !PT ;  /* 0xfdffffff0e0e7812 */ /* 0x000fe400078ec0ff */
[C---:B------:R-:W-:Y:S02]  /*da270*/  LOP3.LUT P1, RZ, R0.reuse, 0x800000, RZ, 0xc0, !PT ;  /* 0x0080000000ff7812 */ /* 0x040fe4000782c0ff */
[----:B------:R-:W-:-:S07]  /*da280*/  LOP3.LUT P0, RZ, R0, 0x1000000, RZ, 0xc0, !PT ;  /* 0x0100000000ff7812 */ /* 0x000fce000780c0ff */
[----:B------:R-:W-:Y:S02]  /*da290*/  @P5 LOP3.LUT R14, R14, 0x2000000, RZ, 0xfc, !PT ;  /* 0x020000000e0e5812 */ /* 0x000fe400078efcff */
[----:B------:R-:W-:Y:S01]  /*da2a0*/  LOP3.LUT P5, RZ, R0, 0x2000000, RZ, 0xc0, !PT ;  /* 0x0200000000ff7812 */ /* 0x000fe200078ac0ff */
        /* <DEDUP_REMOVED lines=20> */
[----:B------:R-:W4:Y:S04]  /*da3f0*/  LDL.LU.64 R20, [R1+0x1c70] ;  /* 0x001c700001147983 */ /* 0x000f280000300a00 */
[----:B------:R-:W4:Y:S04]  /*da400*/  LDL.LU R7, [R1+0x168] ;  /* 0x0001680001077983 */ /* 0x000f280000300800 */
        /* <DEDUP_REMOVED lines=12> */
[----:B------:R-:W3:Y:S04]  /*da4d0*/  LDL.LU.64 R2, [R1+0x1bd8] ;  /* 0x001bd80001027983 */ /* 0x000ee80000300a00 */
        /* <DEDUP_REMOVED lines=26> */
[C---:B0-----:R-:W-:Y:S02]  /*da680*/  PRMT R15, R7.reuse, 0x7771, RZ ;  /* 0x00007771070f7816 */ /* 0x041fe400000000ff */
[----:B------:R-:W2:Y:S04]  /*da690*/  LDL.LU.64 R10, [R1+0x1c60] ;  /* 0x001c6000010a7983 */ /* 0x000ea80000300a00 */
[----:B------:R0:W-:Y:S02]  /*da6a0*/  @P4 STG.E.U8 desc[UR6][R24.64], R15 ;  /* 0x0000000f18004986 */ /* 0x0001e4000c101106 */
[----:B0-----:R-:W-:-:S05]  /*da6b0*/  PRMT R15, R7, 0x7772, RZ ;  /* 0x00007772070f7816 */ /* 0x001fca00000000ff */
[----:B---3--:R0:W-:Y:S02]  /*da6c0*/  @P3 STG.E.U8 desc[UR6][R12.64], R15 ;  /* 0x0000000f0c003986 */ /* 0x0081e4000c101106 */
[----:B0-----:R-:W-:-:S05]  /*da6d0*/  PRMT R15, R7, 0x7773, RZ ;  /* 0x00007773070f7816 */ /* 0x001fca00000000ff */
[----:B------:R0:W-:Y:S02]  /*da6e0*/  @P2 STG.E.U8 desc[UR6][R28.64], R15 ;  /* 0x0000000f1c002986 */ /* 0x0001e4000c101106 */
[----:B0-----:R-:W-:-:S05]  /*da6f0*/  PRMT R15, R8, 0x7770, RZ ;  /* 0x00007770080f7816 */ /* 0x001fca00000000ff */
[----:B------:R0:W-:Y:S04]  /*da700*/  @P1 STG.E.U8 desc[UR6][R2.64], R15 ;  /* 0x0000000f02001986 */ /* 0x0001e8000c101106 */
[----:B0-----:R-:W3:Y:S01]  /*da710*/  LDL.LU.64 R2, [R1+0x1c58] ;  /* 0x001c580001027983 */ /* 0x001ee20000300a00 */
[C---:B------:R-:W-:Y:S02]  /*da720*/  LOP3.LUT P0, RZ, R26.reuse, 0x80, RZ, 0xc0, !PT ;  /* 0x000000801aff7812 */ /* 0x040fe4000780c0ff */
[----:B------:R-:W-:Y:S01]  /*da730*/  LOP3.LUT P3, RZ, R26, 0x100, RZ, 0xc0, !PT ;  /* 0x000001001aff7812 */ /* 0x000fe2000786c0ff */
[----:B------:R-:W4:Y:S01]  /*da740*/  LDL.LU.64 R12, [R1+0x1c50] ;  /* 0x001c5000010c7983 */ /* 0x000f220000300a00 */
[----:B------:R-:W-:Y:S02]  /*da750*/  PRMT R15, R8, 0x7771, RZ ;  /* 0x00007771080f7816 */ /* 0x000fe400000000ff */
[----:B------:R-:W-:-:S07]  /*da760*/  LOP3.LUT P2, RZ, R26, 0x200, RZ, 0xc0, !PT ;  /* 0x000002001aff7812 */ /* 0x000fce000784c0ff */
[----:B------:R0:W-:Y:S02]  /*da770*/  @P0 STG.E.U8 desc[UR6][R4.64], R15 ;  /* 0x0000000f04000986 */ /* 0x0001e4000c101106 */
[C---:B0-----:R-:W-:Y:S02]  /*da780*/  PRMT R15, R8.reuse, 0x7772, RZ ;  /* 0x00007772080f7816 */ /* 0x041fe400000000ff */
[----:B------:R-:W4:Y:S04]  /*da790*/  LDL.LU.64 R4, [R1+0x1c10] ;  /* 0x001c100001047983 */ /* 0x000f280000300a00 */
[----:B------:R-:W4:Y:S04]  /*da7a0*/  LDL.LU.64 R24, [R1+0x1bd0] ;  /* 0x001bd00001187983 */ /* 0x000f280000300a00 */
[----:B------:R-:W4:Y:S04]  /*da7b0*/  LDL.LU.64 R28, [R1+0x1bc8] ;  /* 0x001bc800011c7983 */ /* 0x000f280000300a00 */
[----:B------:R-:W4:Y:S04]  /*da7c0*/  LDL.LU R0, [R1+0x170] ;  /* 0x0001700001007983 */ /* 0x000f280000300800 */
[----:B--2---:R0:W-:Y:S02]  /*da7d0*/  @P3 STG.E.U8 desc[UR6][R10.64], R15 ;  /* 0x0000000f0a003986 */ /* 0x0041e4000c101106 */
[----:B0-----:R-:W-:-:S05]  /*da7e0*/  PRMT R15, R8, 0x7773, RZ ;  /* 0x00007773080f7816 */ /* 0x001fca00000000ff */
[----:B---3--:R0:W-:Y:S04]  /*da7f0*/  @P2 STG.E.U8 desc[UR6][R2.64], R15 ;  /* 0x0000000f02002986 */ /* 0x0081e8000c101106 */
[----:B0-----:R-:W2:Y:S04]  /*da800*/  LDL.LU.64 R2, [R1+0x1b68] ;  /* 0x001b680001027983 */ /* 0x001ea80000300a00 */
[----:B------:R-:W3:Y:S04]  /*da810*/  LDL.LU R7, [R1+0x150] ;  /* 0x0001500001077983 */ /* 0x000ee80000300800 */
        /* <DEDUP_REMOVED lines=25> */
[----:B------:R-:W-:-:S09]  /*da9b0*/  LOP3.LUT P1, RZ, R26, 0x400, RZ, 0xc0, !PT ;  /* 0x000004001aff7812 */ /* 0x000fd2000782c0ff */
[----:B------:R-:W-:Y:S02]  /*da9c0*/  @P5 LOP3.LUT R14, R14, 0x10000, RZ, 0xfc, !PT ;  /* 0x000100000e0e5812 */ /* 0x000fe400078efcff */
[C---:B------:R-:W-:Y:S02]  /*da9d0*/  LOP3.LUT P5, RZ, R26.reuse, 0x2000, RZ, 0xc0, !PT ;  /* 0x000020001aff7812 */ /* 0x040fe400078ac0ff */
[----:B------:R-:W-:Y:S02]  /*da9e0*/  LOP3.LUT P0, RZ, R26, 0x800, RZ, 0xc0, !PT ;  /* 0x000008001aff7812 */ /* 0x000fe4000780c0ff */
[----:B------:R-:W-:Y:S02]  /*da9f0*/  LOP3.LUT R14, R14, 0xfffdffff, RZ, 0xc0, !PT ;  /* 0xfffdffff0e0e7812 */ /* 0x000fe400078ec0ff */
[----:B------:R-:W-:-:S05]  /*daa00*/  PRMT R15, R9, 0x7770, RZ ;  /* 0x00007770090f7816 */ /* 0x000fca00000000ff */
[----:B----4-:R0:W-:Y:S02]  /*daa10*/  @P1 STG.E.U8 desc[UR6][R12.64], R15 ;  /* 0x0000000f0c001986 */ /* 0x0101e4000c101106 */
[----:B------:R-:W-:Y:S02]  /*daa20*/  @P5 LOP3.LUT R14, R14, 0x20000, RZ, 0xfc, !PT ;  /* 0x000200000e0e5812 */ /* 0x000fe400078efcff */
[----:B------:R-:W-:Y:S02]  /*daa30*/  LOP3.LUT P5, RZ, R26, 0x1000, RZ, 0xc0, !PT ;  /* 0x000010001aff7812 */ /* 0x000fe400078ac0ff */
[C---:B0-----:R-:W-:Y:S01]  /*daa40*/  PRMT R15, R9.reuse, 0x7771, RZ ;  /* 0x00007771090f7816 */ /* 0x041fe200000000ff */
[----:B------:R-:W4:Y:S04]  /*daa50*/  LDL.LU.64 R12, [R1+0x1968] ;  /* 0x00196800010c7983 */ /* 0x000f280000300a00 */
[----:B------:R0:W-:Y:S02]  /*daa60*/  @P0 STG.E.U8 desc[UR6][R4.64], R15 ;  /* 0x0000000f04000986 */ /* 0x0001e4000c101106 */
[----:B0-----:R-:W-:-:S02]  /*daa70*/  PRMT R15, R9, 0x7772, RZ ;  /* 0x00007772090f7816 */ /* 0x001fc400000000ff */
[----:B------:R-:W4:Y:S04]  /*daa80*/  LDL.LU.64 R4, [R1+0x1930] ;  /* 0x0019300001047983 */ /* 0x000f280000300a00 */
[----:B------:R0:W-:Y:S01]  /*daa90*/  @P5 STG.E.U8 desc[UR6][R24.64], R15 ;  /* 0x0000000f18005986 */ /* 0x0001e2000c101106 */
[----:B------:R-:W-:-:S03]  /*daaa0*/  LOP3.LUT P5, RZ, R14, 0x20000, RZ, 0xc0, !PT ;  /* 0x000200000eff7812 */ /* 0x000fc600078ac0ff */
        /* <DEDUP_REMOVED lines=13> */
[----:B------:R-:W2:Y:S01]  /*dab80*/  LDL.LU R8, [R1+0x154] ;  /* 0x0001540001087983 */ /* 0x000ea20000300800 */
[----:B0-----:R-:W-:-:S03]  /*dab90*/  PRMT R15, R0, 0x7771, RZ ;  /* 0x00007771000f7816 */ /* 0x001fc600000000ff */
[----:B------:R-:W2:Y:S04]  /*daba0*/  LDL.LU.64 R2, [R1+0x12f8] ;  /* 0x0012f80001027983 */ /* 0x000ea80000300a00 */
[----:B---3--:R0:W-:Y:S04]  /*dabb0*/  @P5 STG.E.U8 desc[UR6][R6.64], R15 ;  /* 0x0000000f06005986 */ /* 0x0081e8000c101106 */
[----:B0-----:R-:W3:Y:S01]  /*dabc0*/  LDL.LU.64 R6, [R1+0x3230] ;  /* 0x0032300001067983 */ /* 0x001ee20000300a00 */
[----:B------:R-:W-:Y:S02]  /*dabd0*/  LOP3.LUT P5, RZ, R14, 0x4000, RZ, 0xc0, !PT ;  /* 0x000040000eff7812 */ /* 0x000fe400078ac0ff */
[----:B------:R-:W-:-:S11]  /*dabe0*/  PRMT R15, R0, 0x7772, RZ ;  /* 0x00007772000f7816 */ /* 0x000fd600000000ff */
[----:B---3--:R0:W-:Y:S04]  /*dabf0*/  @P5 STG.E.U8 desc[UR6][R6.64], R15 ;  /* 0x0000000f06005986 */ /* 0x0081e8000c101106 */
[----:B0-----:R-:W3:Y:S01]  /*dac00*/  LDL.LU.64 R6, [R1+0x3228] ;  /* 0x0032280001067983 */ /* 0x001ee20000300a00 */
[----:B------:R-:W-:Y:S02]  /*dac10*/  LOP3.LUT P5, RZ, R14, 0x2000, RZ, 0xc0, !PT ;  /* 0x000020000eff7812 */ /* 0x000fe400078ac0ff */
[----:B------:R-:W-:-:S11]  /*dac20*/  PRMT R15, R0, 0x7773, RZ ;  /* 0x00007773000f7816 */ /* 0x000fd600000000ff */
[----:B------:R0:W-:Y:S01]  /*dac30*/  @P5 STG.E.U8 desc[UR6][R10.64], R15 ;  /* 0x0000000f0a005986 */ /* 0x0001e2000c101106 */
[----:B------:R-:W-:-:S03]  /*dac40*/  LOP3.LUT P5, RZ, R14, 0x1000, RZ, 0xc0, !PT ;  /* 0x000010000eff7812 */ /* 0x000fc600078ac0ff */
[----:B0-----:R-:W2:Y:S01]  /*dac50*/  LDL.LU.64 R10, [R1+0x3220] ;  /* 0x00322000010a7983 */ /* 0x001ea20000300a00 */
[C---:B------:R-:W-:Y:S02]  /*dac60*/  LOP3.LUT P6, RZ, R26.reuse, 0x200000, RZ, 0xc0, !PT ;  /* 0x002000001aff7812 */ /* 0x040fe400078cc0ff */
[C---:B------:R-:W-:Y:S02]  /*dac70*/  LOP3.LUT P4, RZ, R26.reuse, 0x400000, RZ, 0xc0, !PT ;  /* 0x004000001aff7812 */ /* 0x040fe4000788c0ff */
[C---:B------:R-:W-:Y:S02]  /*dac80*/  LOP3.LUT P3, RZ, R26.reuse, 0x800000, RZ, 0xc0, !PT ;  /* 0x008000001aff7812 */ /* 0x040fe4000786c0ff */
[C---:B------:R-:W-:Y:S02]  /*dac90*/  LOP3.LUT P2, RZ, R26.reuse, 0x1000000, RZ, 0xc0, !PT ;  /* 0x010000001aff7812 */ /* 0x040fe4000784c0ff */
[C---:B------:R-:W-:Y:S02]  /*daca0*/  LOP3.LUT P1, RZ, R26.reuse, 0x2000000, RZ, 0xc0, !PT ;  /* 0x020000001aff7812 */ /* 0x040fe4000782c0ff */
[----:B------:R-:W-:-:S02]  /*dacb0*/  LOP3.LUT P0, RZ, R26, 0x4000000, RZ, 0xc0, !PT ;  /* 0x040000001aff7812 */ /* 0x000fc4000780c0ff */
[----:B---3--:R-:W-:-:S05]  /*dacc0*/  PRMT R15, R7, 0x7770, RZ ;  /* 0x00007770070f7816 */ /* 0x008fca00000000ff */
[----:B----4-:R0:W-:Y:S04]  /*dacd0*/  @P5 STG.E.U8 desc[UR6][R12.64], R15 ;  /* 0x0000000f0c005986 */ /* 0x0101e8000c101106 */
[----:B0-----:R-:W3:Y:S01]  /*dace0*/  LDL.LU.64 R12, [R1+0x3218] ;  /* 0x00321800010c7983 */ /* 0x001ee20000300a00 */
[----:B------:R-:W-:Y:S02]  /*dacf0*/  LOP3.LUT P5, RZ, R14, 0x800, RZ, 0xc0, !PT ;  /* 0x000008000eff7812 */ /* 0x000fe400078ac0ff */
[----:B------:R-:W-:-:S11]  /*dad00*/  PRMT R15, R7, 0x7771, RZ ;  /* 0x00007771070f7816 */ /* 0x000fd600000000ff */
[----:B------:R0:W-:Y:S01]  /*dad10*/  @P5 STG.E.U8 desc[UR6][R4.64], R15 ;  /* 0x0000000f04005986 */ /* 0x0001e2000c101106 */
[----:B------:R-:W-:Y:S02]  /*dad20*/  LOP3.LUT P5, RZ, R14, 0x400, RZ, 0xc0, !PT ;  /* 0x000004000eff7812 */ /* 0x000fe400078ac0ff */
[C---:B0-----:R-:W-:Y:S01]  /*dad30*/  PRMT R15, R7.reuse, 0x7772, RZ ;  /* 0x00007772070f7816 */ /* 0x041fe200000000ff */
[----:B------:R-:W4:Y:S10]  /*dad40*/  LDL.LU R5, [R1+0x3214] ;  /* 0x0032140001057983 */ /* 0x000f340000300800 */
        /* <DEDUP_REMOVED lines=11> */
[----:B--2---:R0:W-:Y:S02]  /*dae00*/  @P1 STG.E.U8 desc[UR6][R28.64], R15 ;  /* 0x0000000f1c001986 */ /* 0x0041e4000c101106 */
[----:B0-----:R-:W-:-:S02]  /*dae10*/  PRMT R15, R8, 0x7770, RZ ;  /* 0x00007770080f7816 */ /* 0x001fc400000000ff */
[----:B------:R-:W2:Y:S04]  /*dae20*/  LDL.LU.64 R28, [R1+0x1260] ;  /* 0x00126000011c7983 */ /* 0x000ea80000300a00 */
[----:B------:R0:W-:Y:S04]  /*dae30*/  @P0 STG.E.U8 desc[UR6][R2.64], R15 ;  /* 0x0000000f02000986 */ /* 0x0001e8000c101106 */
[----:B0-----:R-:W4:Y:S01]  /*dae40*/  LDL.LU.64 R2, [R1+0x12f0] ;  /* 0x0012f00001027983 */ /* 0x001f220000300a00 */
[----:B------:R-:W-:Y:S02]  /*dae50*/  LOP3.LUT R14, R14, 0xfffffffb, RZ, 0xc0, !PT ;  /* 0xfffffffb0e0e7812 */ /* 0x000fe400078ec0ff */
[C---:B------:R-:W-:Y:S01]  /*dae60*/  LOP3.LUT P3, RZ, R26.reuse, 0x8000000, RZ, 0xc0, !PT ;  /* 0x080000001aff7812 */ /* 0x040fe2000786c0ff */
[----:B------:R-:W4:Y:S01]  /*dae70*/  LDL.LU.64 R20, [R1+0x1268] ;  /* 0x0012680001147983 */ /* 0x000f220000300a00 */
[----:B------:R-:W-:-:S03]  /*dae80*/  LOP3.LUT P2, RZ, R26, 0x10000000, RZ, 0xc0, !PT ;  /* 0x100000001aff7812 */ /* 0x000fc6000784c0ff */
[----:B------:R-:W4:Y:S04]  /*dae90*/  LDL.LU.64 R22, [R1+0x1258] ;  /* 0x0012580001167983 */ /* 0x000f280000300a00 */
[----:B------:R-:W4:Y:S04]  /*daea0*/  LDL.LU.64 R24, [R1+0x1250] ;  /* 0x0012500001187983 */ /* 0x000f280000300a00 */
[----:B------:R-:W4:Y:S04]  /*daeb0*/  LDL.LU R0, [R1+0x178] ;  /* 0x0001780001007983 */ /* 0x000f280000300800 */
[----:B------:R-:W-:Y:S01]  /*daec0*/  STL [R1+0x3154], R26 ;  /* 0x0031541a01007387 */ /* 0x000fe20000100800 */
        /* <DEDUP_REMOVED lines=19> */
[C---:B------:R-:W-:Y:S02]  /*db000*/  LOP3.LUT P6, RZ, R12.reuse, 0x100000, RZ, 0xc0, !PT ;  /* 0x001000000cff7812 */ /* 0x040fe400078cc0ff */
[----:B------:R-:W-:Y:S02]  /*db010*/  LOP3.LUT P4, RZ, R12, 0x80000, RZ, 0xc0, !PT ;  /* 0x000800000cff7812 */ /* 0x000fe4000788c0ff */
[----:B------:R-:W-:-:S05]  /*db020*/  PRMT R12, R8, 0x7772, RZ ;  /* 0x00007772080c7816 */ /* 0x000fca00000000ff */
[----:B------:R-:W-:Y:S02]  /*db030*/  @P5 LOP3.LUT R14, R14, 0x100, RZ, 0xfc, !PT ;  /* 0x000001000e0e5812 */ /* 0x000fe400078efcff */
[----:B------:R-:W-:Y:S02]  /*db040*/  LOP3.LUT P5, RZ, R13, 0x1000000, RZ, 0xc0, !PT ;  /* 0x010000000dff7812 */ /* 0x000fe400078ac0ff */
[----:B------:R-:W-:-:S05]  /*db050*/  PRMT R13, R8, 0x7771, RZ ;  /* 0x00007771080d7816 */ /* 0x000fca00000000ff */
[----:B--2---:R0:W-:Y:S04]  /*db060*/  @P3 STG.E.U8 desc[UR6][R28.64], R13 ;  /* 0x0000000d1c003986 */ /* 0x0041e8000c101106 */
[----:B0-----:R-:W2:Y:S04]  /*db070*/  LDL.LU.64 R28, [R1+0x1248] ;  /* 0x00124800011c7983 */ /* 0x001ea80000300a00 */
[----:B------:R-:W3:Y:S04]  /*db080*/  LDL.LU R4, [R1+0x158] ;  /* 0x0001580001047983 */ /* 0x000ee80000300800 */
[----:B----4-:R0:W-:Y:S04]  /*db090*/  @P2 STG.E.U8 desc[UR6][R2.64], R12 ;  /* 0x0000000c02002986 */ /* 0x0101e8000c101106 */
[----:B0-----:R-:W4:Y:S04]  /*db0a0*/  LDL.LU.64 R2, [R1+0x1240] ;  /* 0x0012400001027983 */ /* 0x001f280000300a00 */
[----:B------:R-:W2:Y:S04]  /*db0b0*/  LDL.LU.64 R12, [R1+0x1190] ;  /* 0x00119000010c7983 */ /* 0x000ea80000300a00 */
[----:B--2---:R0:W-:Y:S04]  /*db0c0*/  STL.64 [R1+0x31f8], R12 ;  /* 0x0031f80c01007387 */ /* 0x0041e80000100a00 */
[----:B0-----:R-:W2:Y:S04]  /*db0d0*/  LDL.LU.64 R12, [R1+0x1198] ;  /* 0x00119800010c7983 */ /* 0x001ea80000300a00 */
[----:B--2---:R0:W-:Y:S04]  /*db0e0*/  STL.64 [R1+0x3200], R12 ;  /* 0x0032000c01007387 */ /* 0x0041e80000100a00 */
[----:B0-----:R-:W2:Y:S01]  /*db0f0*/  LDL.LU.64 R12, [R1+0x1230] ;  /* 0x00123000010c7983 */ /* 0x001ea20000300a00 */
[----:B------:R-:W-:-:S02]  /*db100*/  LOP3.LUT P1, RZ, R26, 0x20000000, RZ, 0xc0, !PT ;  /* 0x200000001aff7812 */ /* 0x000fc4000782c0ff */
[----:B------:R-:W-:Y:S02]  /*db110*/  LOP3.LUT P0, RZ, R10, 0x200, RZ, 0xc0, !PT ;  /* 0x000002000aff7812 */ /* 0x000fe4000780c0ff */
[----:B------:R-:W-:Y:S02]  /*db120*/  LOP3.LUT R14, R14, 0xfffffdff, RZ, 0xc0, !PT ;  /* 0xfffffdff0e0e7812 */ /* 0x000fe400078ec0ff */
[C---:B------:R-:W-:Y:S02]  /*db130*/  LOP3.LUT P3, RZ, R11.reuse, 0x2, RZ, 0xc0, !PT ;  /* 0x000000020bff7812 */ /* 0x040fe4000786c0ff */
[----:B------:R-:W-:Y:S02]  /*db140*/  LOP3.LUT P2, RZ, R11, 0x1, RZ, 0xc0, !PT ;  /* 0x000000010bff7812 */ /* 0x000fe4000784c0ff */
[----:B------:R-:W-:Y:S02]  /*db150*/  PRMT R11, R8, 0x7773, RZ ;  /* 0x00007773080b7816 */ /* 0x000fe400000000ff */
[----:B------:R-:W-:-:S02]  /*db160*/  @P5 LOP3.LUT R14, R14, 0x200, RZ, 0xfc, !PT ;  /* 0x000002000e0e5812 */ /* 0x000fc400078efcff */
[----:B------:R-:W-:Y:S01]  /*db170*/  LOP3.LUT P5, RZ, R10, 0x400, RZ, 0xc0, !PT ;  /* 0x000004000aff7812 */ /* 0x000fe200078ac0ff */
[----:B------:R0:W-:Y:S02]  /*db180*/  @P1 STG.E.U8 desc[UR6][R20.64], R11 ;  /* 0x0000000b14001986 */ /* 0x0001e4000c101106 */
[----:B0-----:R-:W-:-:S05]  /*db190*/  PRMT R11, R0, 0x7770, RZ ;  /* 0x00007770000b7816 */ /* 0x001fca00000000ff */
[----:B------:R0:W-:Y:S02]  /*db1a0*/  @P0 STG.E.U8 desc[UR6][R22.64], R11 ;  /* 0x0000000b16000986 */ /* 0x0001e4000c101106 */
[----:B0-----:R-:W-:Y:S02]  /*db1b0*/  PRMT R11, R0, 0x7771, RZ ;  /* 0x00007771000b7816 */ /* 0x001fe400000000ff */
[----:B--2---:R0:W-:Y:S04]  /*db1c0*/  STL.64 [R1+0x3208], R12 ;  /* 0x0032080c01007387 */ /* 0x0041e80000100a00 */
[----:B0-----:R-:W2:Y:S04]  /*db1d0*/  LDL.LU.64 R12, [R1+0x1220] ;  /* 0x00122000010c7983 */ /* 0x001ea80000300a00 */
[----:B------:R0:W-:Y:S01]  /*db1e0*/  @P5 STG.E.U8 desc[UR6][R24.64], R11 ;  /* 0x0000000b18005986 */ /* 0x0001e2000c101106 */
[----:B------:R-:W-:-:S03]  /*db1f0*/  LOP3.LUT P5, RZ, R14, 0x200, RZ, 0xc0, !PT ;  /* 0x000002000eff7812 */ /* 0x000fc600078ac0ff */
[----:B------:R-:W2:Y:S04]  /*db200*/  LDL.LU R7, [R1+0x17c] ;  /* 0x00017c0001077983 */ /* 0x000ea80000300800 */
[----:B------:R-:W2:Y:S01]  /*db210*/  LDL.LU.64 R26, [R1+0x1158] ;  /* 0x00115800011a7983 */ /* 0x000ea20000300a00 */
[----:B0-----:R-:W-:-:S03]  /*db220*/  PRMT R11, R0, 0x7772, RZ ;  /* 0x00007772000b7816 */ /* 0x001fc600000000ff */
[----:B------:R-:W2:Y:S04]  /*db230*/  LDL.LU.64 R16, [R1+0x1150] ;  /* 0x0011500001107983 */ /* 0x000ea80000300a00 */
[----:B------:R0:W-:Y:S01]  /*db240*/  @P5 STG.E.U8 desc[UR6][R28.64], R11 ;  /* 0x0000000b1c005986 */ /* 0x0001e2000c101106 */
        /* <DEDUP_REMOVED lines=9> */
[----:B---3--:R-:W-:-:S03]  /*db2e0*/  PRMT R11, R4, 0x7770, RZ ;  /* 0x00007770040b7816 */ /* 0x008fc600000000ff */
[----:B------:R-:W3:Y:S04]  /*db2f0*/  LDL.LU.64 R28, [R1+0x1188] ;  /* 0x00118800011c7983 */ /* 0x000ee80000300a00 */
        /* <DEDUP_REMOVED lines=8> */
[----:B------:R-:W-:-:S11]  /*db380*/  PRMT R11, R4, 0x7772, RZ ;  /* 0x00007772040b7816 */ /* 0x000fd600000000ff */
[----:B--2---:R0:W-:Y:S04]  /*db390*/  @P5 STG.E.U8 desc[UR6][R12.64], R11 ;  /* 0x0000000b0c005986 */ /* 0x0041e8000c101106 */
[----:B0-----:R-:W2:Y:S01]  /*db3a0*/  LDL.LU.64 R12, [R1+0x31f8] ;  /* 0x0031f800010c7983 */ /* 0x001ea20000300a00 */
[----:B------:R-:W-:Y:S02]  /*db3b0*/  LOP3.LUT P5, RZ, R14, 0x10, RZ, 0xc0, !PT ;  /* 0x000000100eff7812 */ /* 0x000fe400078ac0ff */
[----:B------:R-:W-:Y:S02]  /*db3c0*/  PRMT R11, R4, 0x7773, RZ ;  /* 0x00007773040b7816 */ /* 0x000fe400000000ff */
[C---:B------:R-:W-:Y:S02]  /*db3d0*/  LOP3.LUT P1, RZ, R9.reuse, 0x80000000, RZ, 0xc0, !PT ;  /* 0x8000000009ff7812 */ /* 0x040fe4000782c0ff */
[----:B------:R-:W-:Y:S01]  /*db3e0*/  LOP3.LUT P0, RZ, R9, 0x40000000, RZ, 0xc0, !PT ;  /* 0x4000000009ff7812 */ /* 0x000fe2000780c0ff */
[----:B------:R-:W-:-:S06]  /*db3f0*/  IMAD.MOV.U32 R4, RZ, RZ, R6 ;  /* 0x000000ffff047224 */ /* 0x000fcc00078e0006 */
        /* <DEDUP_REMOVED lines=12> */
[----:B----4-:R0:W-:Y:S02]  /*db4c0*/  @P3 STG.E.U8 desc[UR6][R22.64], R11 ;  /* 0x0000000b16003986 */ /* 0x0101e4000c101106 */
[----:B0-----:R-:W-:-:S05]  /*db4d0*/  PRMT R11, R8, 0x7771, RZ ;  /* 0x00007771080b7816 */ /* 0x001fca00000000ff */
[----:B------:R0:W-:Y:S02]  /*db4e0*/  @P2 STG.E.U8 desc[UR6][R24.64], R11 ;  /* 0x0000000b18002986 */ /* 0x0001e4000c101106 */
[----:B0-----:R-:W-:-:S05]  /*db4f0*/  PRMT R11, R8, 0x7772, RZ ;  /* 0x00007772080b7816 */ /* 0x001fca00000000ff */
[----:B---3--:R0:W-:Y:S02]  /*db500*/  @P1 STG.E.U8 desc[UR6][R28.64], R11 ;  /* 0x0000000b1c001986 */ /* 0x0081e4000c101106 */
[----:B0-----:R-:W-:Y:S02]  /*db510*/  PRMT R11, R8, 0x7773, RZ ;  /* 0x00007773080b7816 */ /* 0x001fe400000000ff */
[----:B------:R-:W2:Y:S04]  /*db520*/  LDL.LU.64 R28, [R1+0x1228] ;  /* 0x00122800011c7983 */ /* 0x000ea80000300a00 */
[----:B------:R0:W-:Y:S04]  /*db530*/  @P0 STG.E.U8 desc[UR6][R2.64], R11 ;  /* 0x0000000b02000986 */ /* 0x0001e8000c101106 */
[----:B0-----:R-:W3:Y:S04]  /*db540*/  LDL.LU.64 R2, [R1+0x1238] ;  /* 0x0012380001027983 */ /* 0x001ee80000300a00 */
[----:B------:R-:W4:Y:S04]  /*db550*/  LDL.LU.64 R6, [R1+0x1178] ;  /* 0x0011780001067983 */ /* 0x000f280000300a00 */
        /* <DEDUP_REMOVED lines=45> */
[----:B------:R-:W4:Y:S04]  /*db830*/  LDL.LU.64 R16, [R1+0xf58] ;  /* 0x000f580001107983 */ /* 0x000f280000300a00 */
[----:B------:R-:W-:Y:S01]  /*db840*/  @P5 LOP3.LUT R14, R14, 0x1, RZ, 0xfc, !PT ;  /* 0x000000010e0e5812 */ /* 0x000fe200078efcff */
[----:B------:R-:W4:Y:S01]  /*db850*/  LDL.LU.64 R18, [R1+0xf50] ;  /* 0x000f500001127983 */ /* 0x000f220000300a00 */
[----:B------:R-:W-:Y:S02]  /*db860*/  LOP3.LUT P5, RZ, R9, 0x1000000, RZ, 0xc0, !PT ;  /* 0x0100000009ff7812 */ /* 0x000fe400078ac0ff */
[----:B------:R-:W-:Y:S01]  /*db870*/  LOP3.LUT R14, R14, 0xfffffffd, RZ, 0xc0, !PT ;  /* 0xfffffffd0e0e7812 */ /* 0x000fe200078ec0ff */
[----:B------:R0:W-:Y:S04]  /*db880*/  @P0 STG.E.U8 desc[UR6][R22.64], R11 ;  /* 0x0000000b16000986 */ /* 0x0001e8000c101106 */
[----:B------:R-:W4:Y:S04]  /*db890*/  LDL.LU.64 R20, [R1+0xf48] ;  /* 0x000f480001147983 */ /* 0x000f280000300a00 */
[----:B------:R-:W4:Y:S02]  /*db8a0*/  LDL.LU R0, [R1+0x148] ;  /* 0x0001480001007983 */ /* 0x000f240000300800 */
[----:B------:R-:W-:-:S02]  /*db8b0*/  @P5 LOP3.LUT R14, R14, 0x2, RZ, 0xfc, !PT ;  /* 0x000000020e0e5812 */ /* 0x000fc400078efcff */
[----:B------:R-:W-:Y:S01]  /*db8c0*/  LOP3.LUT P5, RZ, R9, 0x2000000, RZ, 0xc0, !PT ;  /* 0x0200000009ff7812 */ /* 0x000fe200078ac0ff */
[----:B0-----:R-:W4:Y:S01]  /*db8d0*/  LDL.LU.64 R22, [R1+0xf40] ;  /* 0x000f400001167983 */ /* 0x001f220000300a00 */
[----:B------:R-:W-:-:S11]  /*db8e0*/  PRMT R11, R8, 0x7770, RZ ;  /* 0x00007770080b7816 */ /* 0x000fd600000000ff */
        /* <DEDUP_REMOVED lines=11> */
[----:B------:R-:W3:Y:S04]  /*db9a0*/  LDL.LU.64 R2, [R1+0xf28] ;  /* 0x000f280001027983 */ /* 0x000ee80000300a00 */
[----:B------:R-:W3:Y:S06]  /*db9b0*/  LDL.LU R8, [R1+0x31f0] ;  /* 0x0031f00001087983 */ /* 0x000eec0000300800 */
        /* <DEDUP_REMOVED lines=11> */
[----:B------:R-:W-:-:S11]  /*dba70*/  PRMT R11, R15, 0x7772, RZ ;  /* 0x000077720f0b7816 */ /* 0x000fd600000000ff */
[----:B------:R0:W-:Y:S01]  /*dba80*/  @P5 STG.E.U8 desc[UR6][R12.64], R11 ;  /* 0x0000000b0c005986 */ /* 0x0001e2000c101106 */
[----:B------:R-:W-:Y:S02]  /*dba90*/  LOP3.LUT P5, RZ, R10, 0x8000000, RZ, 0xc0, !PT ;  /* 0x080000000aff7812 */ /* 0x000fe400078ac0ff */
[----:B0-----:R-:W-:-:S11]  /*dbaa0*/  PRMT R11, R15, 0x7773, RZ ;  /* 0x000077730f0b7816 */ /* 0x001fd600000000ff */
[----:B------:R4:W-:Y:S01]  /*dbab0*/  @P5 STG.E.U8 desc[UR6][R26.64], R11 ;  /* 0x0000000b1a005986 */ /* 0x0009e2000c101106 */
[----:B------:R-:W-:Y:S02]  /*dbac0*/  LOP3.LUT P5, RZ, R10, 0x4000000, RZ, 0xc0, !PT ;  /* 0x040000000aff7812 */ /* 0x000fe400078ac0ff */
[C---:B------:R-:W-:Y:S02]  /*dbad0*/  LOP3.LUT P6, RZ, R9.reuse, 0x10000, RZ, 0xc0, !PT ;  /* 0x0001000009ff7812 */ /* 0x040fe400078cc0ff */
[C---:B------:R-:W-:Y:S02]  /*dbae0*/  LOP3.LUT P4, RZ, R9.reuse, 0x8000, RZ, 0xc0, !PT ;  /* 0x0000800009ff7812 */ /* 0x040fe4000788c0ff */
[C---:B------:R-:W-:Y:S02]  /*dbaf0*/  LOP3.LUT P3, RZ, R9.reuse, 0x4000, RZ, 0xc0, !PT ;  /* 0x0000400009ff7812 */ /* 0x040fe4000786c0ff */
[C---:B------:R-:W-:Y:S02]  /*dbb00*/  LOP3.LUT P2, RZ, R9.reuse, 0x2000, RZ, 0xc0, !PT ;  /* 0x0000200009ff7812 */ /* 0x040fe4000784c0ff */
[----:B------:R-:W-:-:S02]  /*dbb10*/  LOP3.LUT P1, RZ, R9, 0x1000, RZ, 0xc0, !PT ;  /* 0x0000100009ff7812 */ /* 0x000fc4000782c0ff */
[----:B------:R-:W-:Y:S02]  /*dbb20*/  LOP3.LUT P0, RZ, R9, 0x800, RZ, 0xc0, !PT ;  /* 0x0000080009ff7812 */ /* 0x000fe4000780c0ff */
[----:B----4-:R-:W-:-:S05]  /*dbb30*/  PRMT R11, R7, 0x7770, RZ ;  /* 0x00007770070b7816 */ /* 0x010fca00000000ff */
        /* <DEDUP_REMOVED lines=17> */
[----:B------:R-:W3:Y:S04]  /*dbc50*/  LDL.LU.64 R22, [R1+0xf08] ;  /* 0x000f080001167983 */ /* 0x000ee80000300a00 */
[----:B------:R-:W3:Y:S01]  /*dbc60*/  LDL.LU R27, [R1+0x128] ;  /* 0x00012800011b7983 */ /* 0x000ee20000300800 */
[----:B------:R-:W-:-:S02]  /*dbc70*/  LOP3.LUT R10, R10, 0xfffbffff, RZ, 0xc0, !PT ;  /* 0xfffbffff0a0a7812 */ /* 0x000fc400078ec0ff */
[C---:B------:R-:W-:Y:S01]  /*dbc80*/  LOP3.LUT P3, RZ, R9.reuse, 0x400, RZ, 0xc0, !PT ;  /* 0x0000040009ff7812 */ /* 0x040fe2000786c0ff */
[----:B------:R-:W3:Y:S01]  /*dbc90*/  LDL.LU.64 R24, [R1+0xf00] ;  /* 0x000f000001187983 */ /* 0x000ee20000300a00 */
[C---:B------:R-:W-:Y:S02]  /*dbca0*/  LOP3.LUT P2, RZ, R9.reuse, 0x200, RZ, 0xc0, !PT ;  /* 0x0000020009ff7812 */ /* 0x040fe4000784c0ff */
[C---:B------:R-:W-:Y:S01]  /*dbcb0*/  LOP3.LUT P1, RZ, R9.reuse, 0x100, RZ, 0xc0, !PT ;  /* 0x0000010009ff7812 */ /* 0x040fe2000782c0ff */
[----:B------:R-:W3:Y:S01]  /*dbcc0*/  LDL.LU R26, [R1+0x14c] ;  /* 0x00014c00011a7983 */ /* 0x000ee20000300800 */
        /* <DEDUP_REMOVED lines=25> */
[----:B------:R-:W-:-:S05]  /*dbe60*/  PRMT R9, R0, 0x7773, RZ ;  /* 0x0000777300097816 */ /* 0x000fca00000000ff */
[----:B--2---:R3:W-:Y:S02]  /*dbe70*/  @P3 STG.E.U8 desc[UR6][R28.64], R9 ;  /* 0x000000091c003986 */ /* 0x0047e4000c101106 */
[C---:B---3--:R-:W-:Y:S02]  /*dbe80*/  PRMT R9, R27.reuse, 0x7770, RZ ;  /* 0x000077701b097816 */ /* 0x048fe400000000ff */
[----:B------:R-:W2:Y:S04]  /*dbe90*/  LDL.LU.64 R28, [R1+0xee8] ;  /* 0x000ee800011c7983 */ /* 0x000ea80000300a00 */
[----:B------:R0:W-:Y:S04]  /*dbea0*/  @P2 STG.E.U8 desc[UR6][R2.64], R9 ;  /* 0x0000000902002986 */ /* 0x0001e8000c101106 */
[----:B0-----:R-:W3:Y:S04]  /*dbeb0*/  LDL.LU.64 R2, [R1+0xee0] ;  /* 0x000ee00001027983 */ /* 0x001ee80000300a00 */
[----:B------:R-:W4:Y:S01]  /*dbec0*/  LDL.LU R15, [R1+0x12c] ;  /* 0x00012c00010f7983 */ /* 0x000f220000300800 */
[----:B------:R-:W-:-:S03]  /*dbed0*/  PRMT R9, R27, 0x7771, RZ ;  /* 0x000077711b097816 */ /* 0x000fc600000000ff */
[----:B----4-:R0:W-:Y:S04]  /*dbee0*/  STL [R1+0x31c0], R15 ;  /* 0x0031c00f01007387 */ /* 0x0101e80000100800 */
[----:B0-----:R-:W4:Y:S04]  /*dbef0*/  LDL.LU.64 R14, [R1+0xef0] ;  /* 0x000ef000010e7983 */ /* 0x001f280000300a00 */
[----:B------:R0:W-:Y:S01]  /*dbf00*/  @P1 STG.E.U8 desc[UR6][R20.64], R9 ;  /* 0x0000000914001986 */ /* 0x0001e2000c101106 */
[C---:B------:R-:W-:Y:S02]  /*dbf10*/  LOP3.LUT P6, RZ, R7.reuse, 0x20000000, RZ, 0xc0, !PT ;  /* 0x2000000007ff7812 */ /* 0x040fe400078cc0ff */
[----:B------:R-:W-:-:S02]  /*dbf20*/  LOP3.LUT P4, RZ, R7, 0x10000000, RZ, 0xc0, !PT ;  /* 0x1000000007ff7812 */ /* 0x000fc4000788c0ff */
[----:B------:R-:W-:Y:S02]  /*dbf30*/  LOP3.LUT P3, RZ, R7, 0x8000000, RZ, 0xc0, !PT ;  /* 0x0800000007ff7812 */ /* 0x000fe4000786c0ff */
[----:B0-----:R-:W-:Y:S02]  /*dbf40*/  PRMT R9, R27, 0x7772, RZ ;  /* 0x000077721b097816 */ /* 0x001fe400000000ff */
[C---:B------:R-:W-:Y:S02]  /*dbf50*/  LOP3.LUT P2, RZ, R7.reuse, 0x4000000, RZ, 0xc0, !PT ;  /* 0x0400000007ff7812 */ /* 0x040fe4000784c0ff */
[C---:B------:R-:W-:Y:S01]  /*dbf60*/  LOP3.LUT P1, RZ, R7.reuse, 0x2000000, RZ, 0xc0, !PT ;  /* 0x0200000007ff7812 */ /* 0x040fe2000782c0ff */
[----:B------:R0:W-:Y:S01]  /*dbf70*/  @P0 STG.E.U8 desc[UR6][R22.64], R9 ;  /* 0x0000000916000986 */ /* 0x0001e2000c101106 */
[----:B------:R-:W-:Y:S02]  /*dbf80*/  LOP3.LUT P0, RZ, R7, 0x1000000, RZ, 0xc0, !PT ;  /* 0x0100000007ff7812 */ /* 0x000fe4000780c0ff */
[----:B0-----:R-:W-:Y:S01]  /*dbf90*/  PRMT R9, R27, 0x7773, RZ ;  /* 0x000077731b097816 */ /* 0x001fe200000000ff */
[----:B----4-:R0:W-:Y:S04]  /*dbfa0*/  STL.64 [R1+0x31c8], R14 ;  /* 0x0031c80e01007387 */ /* 0x0101e80000100a00 */
[----:B0-----:R-:W4:Y:S04]  /*dbfb0*/  LDL.LU.64 R14, [R1+0xef8] ;  /* 0x000ef800010e7983 */ /* 0x001f280000300a00 */
[----:B------:R-:W4:Y:S04]  /*dbfc0*/  LDL.LU R0, [R1+0x130] ;  /* 0x0001300001007983 */ /* 0x000f280000300800 */
[----:B------:R0:W-:Y:S04]  /*dbfd0*/  STL.64 [R1+0x31b0], R6 ;  /* 0x0031b00601007387 */ /* 0x0001e80000100a00 */
[----:B0-----:R-:W4:Y:S04]  /*dbfe0*/  LDL.LU.64 R6, [R1+0xea0] ;  /* 0x000ea00001067983 */ /* 0x001f280000300a00 */
[----:B------:R0:W-:Y:S01]  /*dbff0*/  @P5 STG.E.U8 desc[UR6][R24.64], R9 ;  /* 0x0000000918005986 */ /* 0x0001e2000c101106 */
[----:B------:R-:W-:-:S02]  /*dc000*/  LOP3.LUT P5, RZ, R10, 0x2000000, RZ, 0xc0, !PT ;  /* 0x020000000aff7812 */ /* 0x000fc400078ac0ff */
[----:B0-----:R-:W-:-:S11]  /*dc010*/  PRMT R9, R26, 0x7770, RZ ;  /* 0x000077701a097816 */ /* 0x001fd600000000ff */
[----:B--2---:R0:W-:Y:S01]  /*dc020*/  @P5 STG.E.U8 desc[UR6][R28.64], R9 ;  /* 0x000000091c005986 */ /* 0x0041e2000c101106 */
[----:B------:R-:W-:Y:S02]  /*dc030*/  LOP3.LUT P5, RZ, R10, 0x1000000, RZ, 0xc0, !PT ;  /* 0x010000000aff7812 */ /* 0x000fe400078ac0ff */
[----:B0-----:R-:W-:-:S11]  /*dc040*/  PRMT R9, R26, 0x7771, RZ ;  /* 0x000077711a097816 */ /* 0x001fd600000000ff */
[----:B---3--:R0:W-:Y:S01]  /*dc050*/  @P5 STG.E.U8 desc[UR6][R2.64], R9 ;  /* 0x0000000902005986 */ /* 0x0081e2000c101106 */
[----:B------:R-:W-:Y:S02]  /*dc060*/  LOP3.LUT P5, RZ, R10, 0x800000, RZ, 0xc0, !PT ;  /* 0x008000000aff7812 */ /* 0x000fe400078ac0ff */
[----:B0-----:R-:W-:-:S11]  /*dc070*/  PRMT R9, R26, 0x7772, RZ ;  /* 0x000077721a097816 */ /* 0x001fd600000000ff */
[----:B----4-:R-:W-:Y:S04]  /*dc080*/  @P5 STG.E.U8 desc[UR6][R14.64], R9 ;  /* 0x000000090e005986 */ /* 0x010fe8000c101106 */
[----:B------:R0:W-:Y:S04]  /*dc090*/  STL.64 [R1+0x31b8], R6 ;  /* 0x0031b80601007387 */ /* 0x0001e80000100a00 */
[----:B0-----:R-:W2:Y:S04]  /*dc0a0*/  LDL.LU.64 R6, [R1+0xed0] ;  /* 0x000ed00001067983 */ /* 0x001ea80000300a00 */
[----:B------:R-:W3:Y:S04]  /*dc0b0*/  LDL.LU.64 R12, [R1+0xe98] ;  /* 0x000e9800010c7983 */ /* 0x000ee80000300a00 */
[----:B------:R-:W4:Y:S04]  /*dc0c0*/  LDL.LU.64 R16, [R1+0xe90] ;  /* 0x000e900001107983 */ /* 0x000f280000300a00 */
[----:B------:R-:W4:Y:S04]  /*dc0d0*/  LDL.LU.64 R18, [R1+0xe80] ;  /* 0x000e800001127983 */ /* 0x000f280000300a00 */
[----:B------:R-:W4:Y:S04]  /*dc0e0*/  LDL.LU.64 R20, [R1+0xe88] ;  /* 0x000e880001147983 */ /* 0x000f280000300a00 */
[----:B------:R-:W4:Y:S04]  /*dc0f0*/  LDL.LU R27, [R1+0x110] ;  /* 0x00011000011b7983 */ /* 0x000f280000300800 */
[----:B------:R-:W4:Y:S04]  /*dc100*/  LDL.LU.64 R22, [R1+0xec8] ;  /* 0x000ec80001167983 */ /* 0x000f280000300a00 */
[----:B------:R-:W4:Y:S04]  /*dc110*/  LDL.LU.64 R24, [R1+0xec0] ;  /* 0x000ec00001187983 */ /* 0x000f280000300a00 */
[----:B------:R-:W4:Y:S04]  /*dc120*/  LDL.LU.64 R28, [R1+0xeb8] ;  /* 0x000eb800011c7983 */ /* 0x000f280000300a00 */
[----:B------:R-:W4:Y:S04]  /*dc130*/  LDL.LU.64 R2, [R1+0xed8] ;  /* 0x000ed80001027983 */ /* 0x000f280000300a00 */
[----:B------:R-:W2:Y:S01]  /*dc140*/  LDL.LU.64 R14, [R1+0x31c8] ;  /* 0x0031c800010e7983 */ /* 0x000ea20000300a00 */
[----:B------:R-:W-:-:S02]  /*dc150*/  LOP3.LUT P5, RZ, R10, 0x400000, RZ, 0xc0, !PT ;  /* 0x004000000aff7812 */ /* 0x000fc400078ac0ff */
[----:B------:R-:W-:-:S11]  /*dc160*/  PRMT R9, R26, 0x7773, RZ ;  /* 0x000077731a097816 */ /* 0x000fd600000000ff */
[----:B--2---:R0:W-:Y:S04]  /*dc170*/  @P5 STG.E.U8 desc[UR6][R14.64], R9 ;  /* 0x000000090e005986 */ /* 0x0041e8000c101106 */
[----:B0-----:R-:W2:Y:S01]  /*dc180*/  LDL.LU R15, [R1+0x31c0] ;  /* 0x0031c000010f7983 */ /* 0x001ea20000300800 */
[----:B------:R-:W-:Y:S02]  /*dc190*/  LOP3.LUT P5, RZ, R10, 0x200000, RZ, 0xc0, !PT ;  /* 0x002000000aff7812 */ /* 0x000fe400078ac0ff */
[----:B--2---:R-:W-:-:S11]  /*dc1a0*/  PRMT R9, R15, 0x7770, RZ ;  /* 0x000077700f097816 */ /* 0x004fd600000000ff */
[----:B------:R0:W-:Y:S04]  /*dc1b0*/  @P5 STG.E.U8 desc[UR6][R6.64], R9 ;  /* 0x0000000906005986 */ /* 0x0001e8000c101106 */
[----:B0-----:R-:W2:Y:S01]  /*dc1c0*/  LDL.LU.64 R6, [R1+0x31b8] ;  /* 0x0031b80001067983 */ /* 0x001ea20000300a00 */
[----:B------:R-:W-:Y:S02]  /*dc1d0*/  LOP3.LUT P5, RZ, R10, 0x100000, RZ, 0xc0, !PT ;  /* 0x001000000aff7812 */ /* 0x000fe400078ac0ff */
[----:B------:R-:W-:-:S11]  /*dc1e0*/  PRMT R9, R15, 0x7771, RZ ;  /* 0x000077710f097816 */ /* 0x000fd600000000ff */
[----:B--2---:R0:W-:Y:S01]  /*dc1f0*/  @P5 STG.E.U8 desc[UR6][R6.64], R9 ;  /* 0x0000000906005986 */ /* 0x0041e2000c101106 */
[C---:B------:R-:W-:Y:S02]  /*dc200*/  LOP3.LUT P5, RZ, R10.reuse, 0x80000, RZ, 0xc0, !PT ;  /* 0x000800000aff7812 */ /* 0x040fe400078ac0ff */
[----:B0-----:R-:W-:Y:S01]  /*dc210*/  PRMT R9, R15, 0x7772, RZ ;  /* 0x000077720f097816 */ /* 0x001fe200000000ff */
[----:B------:R-:W2:Y:S10]  /*dc220*/  LDL.LU.64 R6, [R1+0x31b0] ;  /* 0x0031b00001067983 */ /* 0x000eb40000300a00 */
[----:B---3--:R0:W-:Y:S01]  /*dc230*/  @P5 STG.E.U8 desc[UR6][R12.64], R9 ;  /* 0x000000090c005986 */ /* 0x0081e2000c101106 */
[----:B------:R-:W-:-:S02]  /*dc240*/  LOP3.LUT P5, RZ, R10, 0x40000, RZ, 0xc0, !PT ;  /* 0x000400000aff7812 */ /* 0x000fc400078ac0ff */
[----:B0-----:R-:W-:-:S11]  /*dc250*/  PRMT R9, R15, 0x7773, RZ ;  /* 0x000077730f097816 */ /* 0x001fd600000000ff */
        /* <DEDUP_REMOVED lines=13> */
[----:B------:R0:W-:Y:S04]  /*dc330*/  @P0 STG.E.U8 desc[UR6][R2.64], R9 ;  /* 0x0000000902000986 */ /* 0x0001e8000c101106 */
[----:B0-----:R-:W4:Y:S01]  /*dc340*/  LDL.LU.64 R2, [R1+0xea8] ;  /* 0x000ea80001027983 */ /* 0x001f220000300a00 */
[----:B------:R-:W-:-:S03]  /*dc350*/  PRMT R9, R27, 0x7772, RZ ;  /* 0x000077721b097816 */ /* 0x000fc600000000ff */
[----:B------:R-:W4:Y:S04]  /*dc360*/  LDL.LU.64 R20, [R1+0xe78] ;  /* 0x000e780001147983 */ /* 0x000f280000300a00 */
[----:B------:R-:W4:Y:S04]  /*dc370*/  LDL.LU.64 R22, [R1+0xe70] ;  /* 0x000e700001167983 */ /* 0x000f280000300a00 */
[----:B------:R-:W4:Y:S04]  /*dc380*/  LDL.LU.64 R24, [R1+0xe68] ;  /* 0x000e680001187983 */ /* 0x000f280000300a00 */
[----:B------:R-:W4:Y:S01]  /*dc390*/  LDL.LU R0, [R1+0x134] ;  /* 0x0001340001007983 */ /* 0x000f220000300800 */
[----:B--2---:R-:W-:-:S02]  /*dc3a0*/  LOP3.LUT P3, RZ, R7, 0x800000, RZ, 0xc0, !PT ;  /* 0x0080000007ff7812 */ /* 0x004fc4000786c0ff */
[----:B------:R-:W-:-:S11]  /*dc3b0*/  LOP3.LUT P2, RZ, R7, 0x400000, RZ, 0xc0, !PT ;  /* 0x0040000007ff7812 */ /* 0x000fd6000784c0ff */
[----:B---3--:R0:W-:Y:S02]  /*dc3c0*/  @P3 STG.E.U8 desc[UR6][R28.64], R9 ;  /* 0x000000091c003986 */ /* 0x0081e4000c101106 */
[----:B0-----:R-:W-:Y:S02]  /*dc3d0*/  PRMT R9, R27, 0x7773, RZ ;  /* 0x000077731b097816 */ /* 0x001fe400000000ff */
[----:B------:R-:W2:Y:S04]  /*dc3e0*/  LDL.LU.64 R28, [R1+0xe60] ;  /* 0x000e6000011c7983 */ /* 0x000ea80000300a00 */
[----:B------:R-:W3:Y:S04]  /*dc3f0*/  LDL.LU R11, [R1+0x114] ;  /* 0x00011400010b7983 */ /* 0x000ee80000300800 */
[----:B----4-:R0:W-:Y:S04]  /*dc400*/  @P2 STG.E.U8 desc[UR6][R2.64], R9 ;  /* 0x0000000902002986 */ /* 0x0101e8000c101106 */
[----:B0-----:R-:W4:Y:S04]  /*dc410*/  LDL.LU.64 R2, [R1+0xe58] ;  /* 0x000e580001027983 */ /* 0x001f280000300a00 */
[----:B------:R-:W2:Y:S04]  /*dc420*/  LDL.LU R27, [R1+0x138] ;  /* 0x00013800011b7983 */ /* 0x000ea80000300800 */
[----:B--2---:R0:W-:Y:S04]  /*dc430*/  STL [R1+0x319c], R27 ;  /* 0x00319c1b01007387 */ /* 0x0041e80000100800 */
[----:B0-----:R-:W2:Y:S04]  /*dc440*/  LDL.LU.64 R26, [R1+0xe40] ;  /* 0x000e4000011a7983 */ /* 0x001ea80000300a00 */
[----:B--2---:R0:W-:Y:S04]  /*dc450*/  STL.64 [R1+0x31a0], R26 ;  /* 0x0031a01a01007387 */ /* 0x0041e80000100a00 */
        /* <DEDUP_REMOVED lines=21> */
[C---:B------:R-:W-:Y:S01]  /*dc5b0*/  LOP3.LUT P5, RZ, R7.reuse, 0x20000, RZ, 0xc0, !PT ;  /* 0x0002000007ff7812 */ /* 0x040fe200078ac0ff */
[----:B------:R-:W2:Y:S01]  /*dc5c0*/  LDL.LU.64 R14, [R1+0xe38] ;  /* 0x000e3800010e7983 */ /* 0x000ea20000300a00 */
[----:B------:R-:W-:Y:S02]  /*dc5d0*/  LOP3.LUT R10, R10, 0xfffeffff, RZ, 0xc0, !PT ;  /* 0xfffeffff0a0a7812 */ /* 0x000fe400078ec0ff */
[C---:B------:R-:W-:Y:S01]  /*dc5e0*/  LOP3.LUT P1, RZ, R7.reuse, 0x200000, RZ, 0xc0, !PT ;  /* 0x0020000007ff7812 */ /* 0x040fe2000782c0ff */
[----:B------:R-:W2:Y:S01]  /*dc5f0*/  LDL.LU.64 R12, [R1+0xe30] ;  /* 0x000e3000010c7983 */ /* 0x000ea20000300a00 */
[C---:B------:R-:W-:Y:S02]  /*dc600*/  LOP3.LUT P0, RZ, R7.reuse, 0x100000, RZ, 0xc0, !PT ;  /* 0x0010000007ff7812 */ /* 0x040fe4000780c0ff */
[----:B------:R-:W-:Y:S01]  /*dc610*/  PRMT R9, R0, 0x7770, RZ ;  /* 0x0000777000097816 */ /* 0x000fe200000000ff */
[----:B------:R-:W2:Y:S04]  /*dc620*/  LDL.LU.64 R16, [R1+0xe08] ;  /* 0x000e080001107983 */ /* 0x000ea80000300a00 */
[----:B------:R-:W-:Y:S01]  /*dc630*/  @P5 LOP3.LUT R10, R10, 0x10000, RZ, 0xfc, !PT ;  /* 0x000100000a0a5812 */ /* 0x000fe200078efcff */
[----:B------:R-:W2:Y:S01]  /*dc640*/  LDL.LU.64 R18, [R1+0xe00] ;  /* 0x000e000001127983 */ /* 0x000ea20000300a00 */
[----:B------:R-:W-:-:S02]  /*dc650*/  LOP3.LUT P5, RZ, R7, 0x40000, RZ, 0xc0, !PT ;  /* 0x0004000007ff7812 */ /* 0x000fc400078ac0ff */
[----:B------:R-:W-:Y:S01]  /*dc660*/  LOP3.LUT R10, R10, 0xfffdffff, RZ, 0xc0, !PT ;  /* 0xfffdffff0a0a7812 */ /* 0x000fe200078ec0ff */
[----:B------:R0:W-:Y:S10]  /*dc670*/  @P1 STG.E.U8 desc[UR6][R20.64], R9 ;  /* 0x0000000914001986 */ /* 0x0001f4000c101106 */
[----:B------:R-:W-:-:S02]  /*dc680*/  @P5 LOP3.LUT R10, R10, 0x20000, RZ, 0xfc, !PT ;  /* 0x000200000a0a5812 */ /* 0x000fc400078efcff */
[----:B------:R-:W-:Y:S01]  /*dc690*/  LOP3.LUT P5, RZ, R7, 0x80000, RZ, 0xc0, !PT ;  /* 0x0008000007ff7812 */ /* 0x000fe200078ac0ff */
[----:B0-----:R-:W2:Y:S01]  /*dc6a0*/  LDL.LU.64 R20, [R1+0xde8] ;  /* 0x000de80001147983 */ /* 0x001ea20000300a00 */
[----:B------:R-:W-:-:S05]  /*dc6b0*/  PRMT R9, R0, 0x7771, RZ ;  /* 0x0000777100097816 */ /* 0x000fca00000000ff */
[----:B------:R0:W-:Y:S02]  /*dc6c0*/  @P0 STG.E.U8 desc[UR6][R22.64], R9 ;  /* 0x0000000916000986 */ /* 0x0001e4000c101106 */
[----:B0-----:R-:W-:Y:S02]  /*dc6d0*/  PRMT R9, R0, 0x7772, RZ ;  /* 0x0000777200097816 */ /* 0x001fe400000000ff */
[----:B------:R-:W2:Y:S04]  /*dc6e0*/  LDL.LU.64 R22, [R1+0xde0] ;  /* 0x000de00001167983 */ /* 0x000ea80000300a00 */
[----:B------:R0:W-:Y:S01]  /*dc6f0*/  @P5 STG.E.U8 desc[UR6][R24.64], R9 ;  /* 0x0000000918005986 */ /* 0x0001e2000c101106 */
[----:B------:R-:W-:Y:S02]  /*dc700*/  LOP3.LUT P5, RZ, R10, 0x20000, RZ, 0xc0, !PT ;  /* 0x000200000aff7812 */ /* 0x000fe400078ac0ff */
[----:B0-----:R-:W-:Y:S01]  /*dc710*/  PRMT R9, R0, 0x7773, RZ ;  /* 0x0000777300097816 */ /* 0x001fe200000000ff */
[----:B------:R-:W2:Y:S10]  /*dc720*/  LDL.LU.64 R24, [R1+0xdd8] ;  /* 0x000dd80001187983 */ /* 0x000eb40000300a00 */
[----:B------:R3:W-:Y:S01]  /*dc730*/  @P5 STG.E.U8 desc[UR6][R28.64], R9 ;  /* 0x000000091c005986 */ /* 0x0007e2000c101106 */
[----:B------:R-:W-:-:S02]  /*dc740*/  LOP3.LUT P5, RZ, R10, 0x10000, RZ, 0xc0, !PT ;  /* 0x000100000aff7812 */ /* 0x000fc400078ac0ff */
[----:B---3--:R-:W-:Y:S01]  /*dc750*/  PRMT R9, R11, 0x7770, RZ ;  /* 0x000077700b097816 */ /* 0x008fe200000000ff */
[----:B------:R-:W3:Y:S10]  /*dc760*/  LDL.LU.64 R28, [R1+0xdd0] ;  /* 0x000dd000011c7983 */ /* 0x000ef40000300a00 */
[----:B----4-:R0:W-:Y:S01]  /*dc770*/  @P5 STG.E.U8 desc[UR6][R2.64], R9 ;  /* 0x0000000902005986 */ /* 0x0101e2000c101106 */
[----:B------:R-:W-:-:S03]  /*dc780*/  LOP3.LUT P5, RZ, R10, 0x8000, RZ, 0xc0, !PT ;  /* 0x000080000aff7812 */ /* 0x000fc600078ac0ff */
[----:B------:R-:W4:Y:S01]  /*dc790*/  LDL.LU R0, [R1+0x13c] ;  /* 0x00013c0001007983 */ /* 0x000f220000300800 */
[----:B0-----:R-:W-:-:S03]  /*dc7a0*/  PRMT R9, R11, 0x7771, RZ ;  /* 0x000077710b097816 */ /* 0x001fc600000000ff */
[----:B------:R-:W4:Y:S06]  /*dc7b0*/  LDL.LU.64 R2, [R1+0xdc8] ;  /* 0x000dc80001027983 */ /* 0x000f2c0000300a00 */
        /* <DEDUP_REMOVED lines=34> */
[----:B------:R-:W2:Y:S04]  /*dc9e0*/  LDL.LU R8, [R1+0x3198] ;  /* 0x0031980001087983 */ /* 0x000ea80000300800 */
[----:B---3--:R4:W-:Y:S04]  /*dc9f0*/  @P1 STG.E.U8 desc[UR6][R28.64], R9 ;  /* 0x000000091c001986 */ /* 0x0089e8000c101106 */
[----:B------:R-:W3:Y:S01]  /*dca00*/  LDL.LU.64 R24, [R1+0xdc0] ;  /* 0x000dc00001187983 */ /* 0x000ee20000300a00 */
[----:B----4-:R-:W-:-:S05]  /*dca10*/  PRMT R9, R0, 0x7770, RZ ;  /* 0x0000777000097816 */ /* 0x010fca00000000ff */
[----:B------:R0:W-:Y:S04]  /*dca20*/  @P0 STG.E.U8 desc[UR6][R2.64], R9 ;  /* 0x0000000902000986 */ /* 0x0001e8000c101106 */
[----:B0-----:R-:W4:Y:S01]  /*dca30*/  LDL.LU.64 R2, [R1+0xdb8] ;  /* 0x000db80001027983 */ /* 0x001f220000300a00 */
[----:B------:R-:W-:Y:S02]  /*dca40*/  LOP3.LUT R10, R10, 0xfffffffb, RZ, 0xc0, !PT ;  /* 0xfffffffb0a0a7812 */ /* 0x000fe400078ec0ff */
[C---:B------:R-:W-:Y:S01]  /*dca50*/  LOP3.LUT P3, RZ, R7.reuse, 0x10, RZ, 0xc0, !PT ;  /* 0x0000001007ff7812 */ /* 0x040fe2000786c0ff */
[----:B------:R-:W4:Y:S01]  /*dca60*/  LDL.LU.64 R18, [R1+0xdb0] ;  /* 0x000db00001127983 */ /* 0x000f220000300a00 */
[C---:B------:R-:W-:Y:S02]  /*dca70*/  LOP3.LUT P2, RZ, R7.reuse, 0x8, RZ, 0xc0, !PT ;  /* 0x0000000807ff7812 */ /* 0x040fe4000784c0ff */
        /* <DEDUP_REMOVED lines=26> */
[----:B---3--:R0:W-:Y:S10]  /*dcc20*/  @P3 STG.E.U8 desc[UR6][R24.64], R9 ;  /* 0x0000000918003986 */ /* 0x0081f4000c101106 */
[----:B------:R-:W-:-:S02]  /*dcc30*/  @P5 LOP3.LUT R10, R10, 0x100, RZ, 0xfc, !PT ;  /* 0x000001000a0a5812 */ /* 0x000fc400078efcff */
[----:B------:R-:W-:Y:S01]  /*dcc40*/  LOP3.LUT P5, RZ, R8, 0x80000000, RZ, 0xc0, !PT ;  /* 0x8000000008ff7812 */ /* 0x000fe200078ac0ff */
[----:B0-----:R-:W2:Y:S01]  /*dcc50*/  LDL.LU.64 R24, [R1+0xda8] ;  /* 0x000da80001187983 */ /* 0x001ea20000300a00 */
[----:B------:R-:W-:Y:S02]  /*dcc60*/  PRMT R9, R0, 0x7772, RZ ;  /* 0x0000777200097816 */ /* 0x000fe400000000ff */
[----:B------:R-:W-:Y:S01]  /*dcc70*/  LOP3.LUT R10, R10, 0xfffffdff, RZ, 0xc0, !PT ;  /* 0xfffffdff0a0a7812 */ /* 0x000fe200078ec0ff */
[----:B------:R-:W3:Y:S04]  /*dcc80*/  LDL.LU R15, [R1+0x100] ;  /* 0x00010000010f7983 */ /* 0x000ee80000300800 */
[----:B----4-:R0:W-:Y:S04]  /*dcc90*/  @P2 STG.E.U8 desc[UR6][R2.64], R9 ;  /* 0x0000000902002986 */ /* 0x0101e8000c101106 */
[----:B------:R-:W-:-:S02]  /*dcca0*/  @P5 LOP3.LUT R10, R10, 0x200, RZ, 0xfc, !PT ;  /* 0x000002000a0a5812 */ /* 0x000fc400078efcff */
[----:B------:R-:W-:Y:S01]  /*dccb0*/  LOP3.LUT P5, RZ, R7, 0x1, RZ, 0xc0, !PT ;  /* 0x0000000107ff7812 */ /* 0x000fe200078ac0ff */
        /* <DEDUP_REMOVED lines=14> */
[----:B------:R-:W2:Y:S04]  /*dcda0*/  LDL.LU.64 R12, [R1+0xd58] ;  /* 0x000d5800010c7983 */ /* 0x000ea80000300a00 */
[----:B------:R-:W2:Y:S04]  /*dcdb0*/  LDL.LU R0, [R1+0xe0] ;  /* 0x0000e00001007983 */ /* 0x000ea80000300800 */
[----:B------:R-:W2:Y:S04]  /*dcdc0*/  LDL.LU.64 R26, [R1+0xd28] ;  /* 0x000d2800011a7983 */ /* 0x000ea80000300a00 */
[----:B------:R-:W2:Y:S04]  /*dcdd0*/  LDL.LU.64 R16, [R1+0xd38] ;  /* 0x000d380001107983 */ /* 0x000ea80000300a00 */
[----:B------:R-:W2:Y:S04]  /*dcde0*/  LDL.LU.64 R18, [R1+0xd50] ;  /* 0x000d500001127983 */ /* 0x000ea80000300a00 */
[----:B------:R-:W2:Y:S04]  /*dcdf0*/  LDL.LU.64 R20, [R1+0xd48] ;  /* 0x000d480001147983 */ /* 0x000ea80000300a00 */
[----:B------:R-:W2:Y:S04]  /*dce00*/  LDL.LU.64 R22, [R1+0xd40] ;  /* 0x000d400001167983 */ /* 0x000ea80000300a00 */
[----:B------:R0:W-:Y:S01]  /*dce10*/  @P5 STG.E.U8 desc[UR6][R24.64], R9 ;  /* 0x0000000918005986 */ /* 0x0001e2000c101106 */
[----:B------:R-:W-:-:S02]  /*dce20*/  LOP3.LUT P5, RZ, R10, 0x100, RZ, 0xc0, !PT ;  /* 0x000001000aff7812 */ /* 0x000fc400078ac0ff */
[----:B0-----:R-:W-:Y:S01]  /*dce30*/  PRMT R9, R29, 0x7773, RZ ;  /* 0x000077731d097816 */ /* 0x001fe200000000ff */
[----:B------:R-:W2:Y:S04]  /*dce40*/  LDL.LU.64 R24, [R1+0xd78] ;  /* 0x000d780001187983 */ /* 0x000ea80000300a00 */
[----:B------:R-:W2:Y:S06]  /*dce50*/  LDL.LU.64 R28, [R1+0xd98] ;  /* 0x000d9800011c7983 */ /* 0x000eac0000300a00 */
[----:B----4-:R3:W-:Y:S01]  /*dce60*/  @P5 STG.E.U8 desc[UR6][R2.64], R9 ;  /* 0x0000000902005986 */ /* 0x0107e2000c101106 */
[----:B------:R-:W-:-:S02]  /*dce70*/  LOP3.LUT P5, RZ, R10, 0x80, RZ, 0xc0, !PT ;  /* 0x000000800aff7812 */ /* 0x000fc400078ac0ff */
[----:B---3--:R-:W-:Y:S01]  /*dce80*/  PRMT R9, R15, 0x7770, RZ ;  /* 0x000077700f097816 */ /* 0x008fe200000000ff */
[----:B------:R-:W3:Y:S10]  /*dce90*/  LDL.LU.64 R2, [R1+0xd90] ;  /* 0x000d900001027983 */ /* 0x000ef40000300a00 */
        /* <DEDUP_REMOVED lines=10> */
[----:B------:R-:W-:-:S05]  /*dcf40*/  LOP3.LUT P3, RZ, R8, 0x200000, RZ, 0xc0, !PT ;  /* 0x0020000008ff7812 */ /* 0x000fca000786c0ff */
[----:B--2---:R0:W-:Y:S04]  /*dcf50*/  @P5 STG.E.U8 desc[UR6][R6.64], R9 ;  /* 0x0000000906005986 */ /* 0x0041e8000c101106 */
        /* <DEDUP_REMOVED lines=11> */
[----:B0-----:R-:W-:-:S05]  /*dd010*/  PRMT R9, R0, 0x7772, RZ ;  /* 0x0000777200097816 */ /* 0x001fca00000000ff */
[----:B------:R0:W-:Y:S01]  /*dd020*/  @P6 STG.E.U8 desc[UR6][R18.64], R9 ;  /* 0x0000000912006986 */ /* 0x0001e2000c101106 */
[----:B------:R-:W-:Y:S02]  /*dd030*/  LOP3.LUT P1, RZ, R8, 0x80000, RZ, 0xc0, !PT ;  /* 0x0008000008ff7812 */ /* 0x000fe4000782c0ff */
[----:B0-----:R-:W-:-:S05]  /*dd040*/  PRMT R9, R0, 0x7773, RZ ;  /* 0x0000777300097816 */ /* 0x001fca00000000ff */
[----:B------:R2:W-:Y:S02]  /*dd050*/  @P4 STG.E.U8 desc[UR6][R20.64], R9 ;  /* 0x0000000914004986 */ /* 0x0005e4000c101106 */
[----:B--2---:R-:W-:-:S05]  /*dd060*/  PRMT R9, R6, 0x7770, RZ ;  /* 0x0000777006097816 */ /* 0x004fca00000000ff */
[----:B------:R0:W-:Y:S02]  /*dd070*/  @P3 STG.E.U8 desc[UR6][R22.64], R9 ;  /* 0x0000000916003986 */ /* 0x0001e4000c101106 */
[----:B0-----:R-:W-:-:S05]  /*dd080*/  PRMT R9, R6, 0x7771, RZ ;  /* 0x0000777106097816 */ /* 0x001fca00000000ff */
[----:B------:R0:W-:Y:S02]  /*dd090*/  @P2 STG.E.U8 desc[UR6][R24.64], R9 ;  /* 0x0000000918002986 */ /* 0x0001e4000c101106 */
[----:B0-----:R-:W-:-:S05]  /*dd0a0*/  PRMT R9, R6, 0x7772, RZ ;  /* 0x0000777206097816 */ /* 0x001fca00000000ff */
[----:B------:R0:W-:Y:S02]  /*dd0b0*/  @P1 STG.E.U8 desc[UR6][R28.64], R9 ;  /* 0x000000091c001986 */ /* 0x0001e4000c101106 */
[----:B0-----:R-:W-:Y:S02]  /*dd0c0*/  PRMT R9, R6, 0x7773, RZ ;  /* 0x0000777306097816 */ /* 0x001fe400000000ff */
[----:B------:R-:W2:Y:S04]  /*dd0d0*/  LDL.LU R6, [R1+0x3178] ;  /* 0x0031780001067983 */ /* 0x000ea80000300800 */
[----:B------:R-:W4:Y:S04]  /*dd0e0*/  LDL.LU.64 R24, [R1+0xd30] ;  /* 0x000d300001187983 */ /* 0x000f280000300a00 */
[----:B------:R-:W2:Y:S04]  /*dd0f0*/  LDL.LU.64 R28, [R1+0xd20] ;  /* 0x000d2000011c7983 */ /* 0x000ea80000300a00 */
[----:B------:R-:W2:Y:S04]  /*dd100*/  LDL.LU.64 R20, [R1+0xd18] ;  /* 0x000d180001147983 */ /* 0x000ea80000300a00 */
[----:B------:R-:W4:Y:S01]  /*dd110*/  LDL.LU R27, [R1+0xe4] ;  /* 0x0000e400011b7983 */ /* 0x000f220000300800 */
[----:B------:R-:W-:-:S02]  /*dd120*/  LOP3.LUT P0, RZ, R8, 0x40000, RZ, 0xc0, !PT ;  /* 0x0004000008ff7812 */ /* 0x000fc4000780c0ff */
[C---:B------:R-:W-:Y:S02]  /*dd130*/  LOP3.LUT P3, RZ, R8.reuse, 0x20000, RZ, 0xc0, !PT ;  /* 0x0002000008ff7812 */ /* 0x040fe4000786c0ff */
[C---:B------:R-:W-:Y:S02]  /*dd140*/  LOP3.LUT P2, RZ, R8.reuse, 0x10000, RZ, 0xc0, !PT ;  /* 0x0001000008ff7812 */ /* 0x040fe4000784c0ff */
[----:B------:R-:W-:-:S07]  /*dd150*/  LOP3.LUT P1, RZ, R8, 0x8000, RZ, 0xc0, !PT ;  /* 0x0000800008ff7812 */ /* 0x000fce000782c0ff */
[----:B---3--:R0:W-:Y:S04]  /*dd160*/  @P0 STG.E.U8 desc[UR6][R2.64], R9 ;  /* 0x0000000902000986 */ /* 0x0081e8000c101106 */
[----:B0-----:R-:W3:Y:S04]  /*dd170*/  LDL.LU.64 R2, [R1+0xd10] ;  /* 0x000d100001027983 */ /* 0x001ee80000300a00 */
[----:B------:R-:W3:Y:S01]  /*dd180*/  LDL.LU.64 R22, [R1+0xd08] ;  /* 0x000d080001167983 */ /* 0x000ee20000300a00 */
[----:B----4-:R-:W-:-:S05]  /*dd190*/  PRMT R9, R27, 0x7770, RZ ;  /* 0x000077701b097816 */ /* 0x010fca00000000ff */
[----:B------:R0:W-:Y:S02]  /*dd1a0*/  @P3 STG.E.U8 desc[UR6][R24.64], R9 ;  /* 0x0000000918003986 */ /* 0x0001e4000c101106 */
[C---:B0-----:R-:W-:Y:S02]  /*dd1b0*/  PRMT R9, R27.reuse, 0x7771, RZ ;  /* 0x000077711b097816 */ /* 0x041fe400000000ff */
[----:B------:R-:W4:Y:S04]  /*dd1c0*/  LDL.LU.64 R24, [R1+0xd00] ;  /* 0x000d000001187983 */ /* 0x000f280000300a00 */
[----:B--2---:R0:W-:Y:S02]  /*dd1d0*/  @P2 STG.E.U8 desc[UR6][R28.64], R9 ;  /* 0x000000091c002986 */ /* 0x0041e4000c101106 */
[----:B0-----:R-:W-:-:S02]  /*dd1e0*/  PRMT R9, R27, 0x7772, RZ ;  /* 0x000077721b097816 */ /* 0x001fc400000000ff */
[----:B------:R-:W2:Y:S04]  /*dd1f0*/  LDL.LU.64 R28, [R1+0xcf8] ;  /* 0x000cf800011c7983 */ /* 0x000ea80000300a00 */
[----:B------:R-:W2:Y:S04]  /*dd200*/  LDL.LU R0, [R1+0xe8] ;  /* 0x0000e80001007983 */ /* 0x000ea80000300800 */
[----:B------:R0:W-:Y:S04]  /*dd210*/  @P1 STG.E.U8 desc[UR6][R20.64], R9 ;  /* 0x0000000914001986 */ /* 0x0001e8000c101106 */
[----:B0-----:R-:W4:Y:S04]  /*dd220*/  LDL.LU R9, [R1+0x108] ;  /* 0x0001080001097983 */ /* 0x001f280000300800 */
        /* <DEDUP_REMOVED lines=23> */
[----:B------:R-:W-:Y:S02]  /*dd3a0*/  LOP3.LUT P5, RZ, R8, 0x800, RZ, 0xc0, !PT ;  /* 0x0000080008ff7812 */ /* 0x000fe400078ac0ff */
[----:B------:R-:W-:Y:S02]  /*dd3b0*/  LOP3.LUT R10, R10, 0xfffffffe, RZ, 0xc0, !PT ;  /* 0xfffffffe0a0a7812 */ /* 0x000fe400078ec0ff */
[C---:B------:R-:W-:Y:S02]  /*dd3c0*/  LOP3.LUT P0, RZ, R8.reuse, 0x4000, RZ, 0xc0, !PT ;  /* 0x0000400008ff7812 */ /* 0x040fe4000780c0ff */
[C---:B------:R-:W-:Y:S02]  /*dd3d0*/  LOP3.LUT P6, RZ, R8.reuse, 0x10, RZ, 0xc0, !PT ;  /* 0x0000001008ff7812 */ /* 0x040fe400078cc0ff */
[C---:B------:R-:W-:Y:S02]  /*dd3e0*/  LOP3.LUT P4, RZ, R8.reuse, 0x8, RZ, 0xc0, !PT ;  /* 0x0000000808ff7812 */ /* 0x040fe4000788c0ff */
[----:B------:R-:W-:-:S02]  /*dd3f0*/  LOP3.LUT P3, RZ, R8, 0x4, RZ, 0xc0, !PT ;  /* 0x0000000408ff7812 */ /* 0x000fc4000786c0ff */
[C---:B------:R-:W-:Y:S02]  /*dd400*/  LOP3.LUT P2, RZ, R8.reuse, 0x2, RZ, 0xc0, !PT ;  /* 0x0000000208ff7812 */ /* 0x040fe4000784c0ff */
[----:B------:R-:W-:Y:S01]  /*dd410*/  LOP3.LUT P1, RZ, R8, 0x1, RZ, 0xc0, !PT ;  /* 0x0000000108ff7812 */ /* 0x000fe2000782c0ff */
[----:B------:R-:W3:Y:S01]  /*dd420*/  LDL.LU.64 R12, [R1+0xcd0] ;  /* 0x000cd000010c7983 */ /* 0x000ee20000300a00 */
[----:B------:R-:W-:Y:S02]  /*dd430*/  @P5 LOP3.LUT R10, R10, 0x1, RZ, 0xfc, !PT ;  /* 0x000000010a0a5812 */ /* 0x000fe400078efcff */
[----:B------:R-:W-:Y:S02]  /*dd440*/  LOP3.LUT P5, RZ, R8, 0x1000, RZ, 0xc0, !PT ;  /* 0x0000100008ff7812 */ /* 0x000fe400078ac0ff */
[----:B------:R-:W-:-:S11]  /*dd450*/  LOP3.LUT R10, R10, 0xfffffffd, RZ, 0xc0, !PT ;  /* 0xfffffffd0a0a7812 */ /* 0x000fd600078ec0ff */
[----:B------:R-:W-:Y:S02]  /*dd460*/  @P5 LOP3.LUT R10, R10, 0x2, RZ, 0xfc, !PT ;  /* 0x000000020a0a5812 */ /* 0x000fe400078efcff */
[----:B------:R-:W-:Y:S02]  /*dd470*/  LOP3.LUT P5, RZ, R8, 0x2000, RZ, 0xc0, !PT ;  /* 0x0000200008ff7812 */ /* 0x000fe400078ac0ff */
[----:B------:R-:W-:-:S05]  /*dd480*/  PRMT R8, R27, 0x7773, RZ ;  /* 0x000077731b087816 */ /* 0x000fca00000000ff */
[----:B------:R4:W-:Y:S02]  /*dd490*/  @P0 STG.E.U8 desc[UR6][R2.64], R8 ;  /* 0x0000000802000986 */ /* 0x0009e4000c101106 */
[----:B----4-:R-:W-:Y:S02]  /*dd4a0*/  PRMT R8, R9, 0x7770, RZ ;  /* 0x0000777009087816 */ /* 0x010fe400000000ff */
[----:B------:R-:W4:Y:S04]  /*dd4b0*/  LDL.LU R2, [R1+0x10c] ;  /* 0x00010c0001027983 */ /* 0x000f280000300800 */
[----:B------:R-:W4:Y:S04]  /*dd4c0*/  LDL.LU.64 R26, [R1+0xc98] ;  /* 0x000c9800011a7983 */ /* 0x000f280000300a00 */
[----:B------:R-:W4:Y:S04]  /*dd4d0*/  LDL.LU.64 R16, [R1+0xc80] ;  /* 0x000c800001107983 */ /* 0x000f280000300a00 */
[----:B------:R-:W4:Y:S04]  /*dd4e0*/  LDL.LU.64 R18, [R1+0xc48] ;  /* 0x000c480001127983 */ /* 0x000f280000300a00 */
[----:B------:R0:W-:Y:S01]  /*dd4f0*/  @P5 STG.E.U8 desc[UR6][R22.64], R8 ;  /* 0x0000000816005986 */ /* 0x0001e2000c101106 */
[----:B------:R-:W-:-:S03]  /*dd500*/  LOP3.LUT P5, RZ, R10, 0x2, RZ, 0xc0, !PT ;  /* 0x000000020aff7812 */ /* 0x000fc600078ac0ff */
[----:B------:R-:W4:Y:S04]  /*dd510*/  LDL.LU R3, [R1+0xec] ;  /* 0x0000ec0001037983 */ /* 0x000f280000300800 */
[----:B------:R-:W4:Y:S01]  /*dd520*/  LDL.LU.64 R20, [R1+0xc40] ;  /* 0x000c400001147983 */ /* 0x000f220000300a00 */
[----:B0-----:R-:W-:-:S03]  /*dd530*/  PRMT R8, R9, 0x7771, RZ ;  /* 0x0000777109087816 */ /* 0x001fc600000000ff */
[----:B------:R-:W4:Y:S04]  /*dd540*/  LDL.LU.64 R22, [R1+0xc18] ;  /* 0x000c180001167983 */ /* 0x000f280000300a00 */
[----:B------:R0:W-:Y:S01]  /*dd550*/  @P5 STG.E.U8 desc[UR6][R24.64], R8 ;  /* 0x0000000818005986 */ /* 0x0001e2000c101106 */
[----:B------:R-:W-:Y:S02]  /*dd560*/  LOP3.LUT P5, RZ, R10, 0x1, RZ, 0xc0, !PT ;  /* 0x000000010aff7812 */ /* 0x000fe400078ac0ff */
[----:B0-----:R-:W-:Y:S01]  /*dd570*/  PRMT R8, R9, 0x7772, RZ ;  /* 0x0000777209087816 */ /* 0x001fe200000000ff */
[----:B------:R-:W4:Y:S04]  /*dd580*/  LDL.LU.64 R24, [R1+0xbf0] ;  /* 0x000bf00001187983 */ /* 0x000f280000300a00 */
[----:B------:R-:W4:Y:S06]  /*dd590*/  LDL.LU.64 R10, [R1+0xce0] ;  /* 0x000ce000010a7983 */ /* 0x000f2c0000300a00 */
        /* <DEDUP_REMOVED lines=11> */
[----:B------:R-:W-:-:S11]  /*dd650*/  PRMT R8, R0, 0x7771, RZ ;  /* 0x0000777100087816 */ /* 0x000fd600000000ff */
[----:B----4-:R0:W-:Y:S01]  /*dd660*/  @P5 STG.E.U8 desc[UR6][R10.64], R8 ;  /* 0x000000080a005986 */ /* 0x0101e2000c101106 */
[----:B------:R-:W-:Y:S02]  /*dd670*/  LOP3.LUT P5, RZ, R7, 0x10000000, RZ, 0xc0, !PT ;  /* 0x1000000007ff7812 */ /* 0x000fe400078ac0ff */
[----:B0-----:R-:W-:Y:S02]  /*dd680*/  PRMT R8, R0, 0x7772, RZ ;  /* 0x0000777200087816 */ /* 0x001fe400000000ff */
[----:B------:R-:W-:-:S09]  /*dd690*/  LOP3.LUT P0, RZ, R6, 0x80000000, RZ, 0xc0, !PT ;  /* 0x8000000006ff7812 */ /* 0x000fd2000780c0ff */
[----:B---3--:R0:W-:Y:S01]  /*dd6a0*/  @P5 STG.E.U8 desc[UR6][R14.64], R8 ;  /* 0x000000080e005986 */ /* 0x0081e2000c101106 */
        /* <DEDUP_REMOVED lines=17> */
[----:B------:R-:W3:Y:S04]  /*dd7c0*/  LDL.LU.64 R24, [R1+0xc08] ;  /* 0x000c080001187983 */ /* 0x000ee80000300a00 */
[----:B--2---:R0:W-:Y:S04]  /*dd7d0*/  @P0 STG.E.U8 desc[UR6][R28.64], R8 ;  /* 0x000000081c000986 */ /* 0x0041e8000c101106 */
[----:B0-----:R-:W2:Y:S04]  /*dd7e0*/  LDL.LU.64 R28, [R1+0xc00] ;  /* 0x000c0000011c7983 */ /* 0x001ea80000300a00 */
[----:B------:R-:W4:Y:S04]  /*dd7f0*/  LDL.LU.64 R18, [R1+0xc38] ;  /* 0x000c380001127983 */ /* 0x000f280000300a00 */
[----:B------:R-:W4:Y:S04]  /*dd800*/  LDL.LU.64 R20, [R1+0xc78] ;  /* 0x000c780001147983 */ /* 0x000f280000300a00 */
[----:B------:R-:W2:Y:S01]  /*dd810*/  LDL.LU R2, [R1+0xf0] ;  /* 0x0000f00001027983 */ /* 0x000ea20000300800 */
[----:B------:R-:W-:-:S02]  /*dd820*/  LOP3.LUT P3, RZ, R6, 0x40000000, RZ, 0xc0, !PT ;  /* 0x4000000006ff7812 */ /* 0x000fc4000786c0ff */
[----:B------:R-:W-:Y:S02]  /*dd830*/  LOP3.LUT P2, RZ, R6, 0x20000000, RZ, 0xc0, !PT ;  /* 0x2000000006ff7812 */ /* 0x000fe4000784c0ff */
[----:B------:R-:W-:Y:S01]  /*dd840*/  PRMT R8, R3, 0x7773, RZ ;  /* 0x0000777303087816 */ /* 0x000fe200000000ff */
[----:B------:R-:W4:Y:S04]  /*dd850*/  LDL.LU.64 R22, [R1+0xc70] ;  /* 0x000c700001167983 */ /* 0x000f280000300a00 */
[----:B------:R-:W4:Y:S04]  /*dd860*/  LDL.LU R0, [R1+0xd0] ;  /* 0x0000d00001007983 */ /* 0x000f280000300800 */
[----:B---3--:R0:W-:Y:S04]  /*dd870*/  @P3 STG.E.U8 desc[UR6][R24.64], R8 ;  /* 0x0000000818003986 */ /* 0x0081e8000c101106 */
[----:B0-----:R-:W3:Y:S01]  /*dd880*/  LDL.LU.64 R24, [R1+0xbf8] ;  /* 0x000bf80001187983 */ /* 0x001ee20000300a00 */
[----:B--2---:R-:W-:-:S05]  /*dd890*/  PRMT R8, R2, 0x7770, RZ ;  /* 0x0000777002087816 */ /* 0x004fca00000000ff */
[----:B------:R0:W-:Y:S04]  /*dd8a0*/  @P2 STG.E.U8 desc[UR6][R28.64], R8 ;  /* 0x000000081c002986 */ /* 0x0001e8000c101106 */
[----:B0-----:R-:W2:Y:S04]  /*dd8b0*/  LDL.LU.64 R28, [R1+0xc30] ;  /* 0x000c3000011c7983 */ /* 0x001ea80000300a00 */
[----:B------:R-:W2:Y:S04]  /*dd8c0*/  LDL.LU R3, [R1+0xf4] ;  /* 0x0000f40001037983 */ /* 0x000ea80000300800 */
        /* <DEDUP_REMOVED lines=24> */
[C---:B------:R-:W-:Y:S02]  /*dda50*/  LOP3.LUT P1, RZ, R6.reuse, 0x10000000, RZ, 0xc0, !PT ;  /* 0x1000000006ff7812 */ /* 0x040fe4000782c0ff */
[----:B------:R-:W-:Y:S02]  /*dda60*/  LOP3.LUT P0, RZ, R6, 0x8000000, RZ, 0xc0, !PT ;  /* 0x0800000006ff7812 */ /* 0x000fe4000780c0ff */
[----:B------:R-:W-:Y:S02]  /*dda70*/  LOP3.LUT R7, R7, 0xfeffffff, RZ, 0xc0, !PT ;  /* 0xfeffffff07077812 */ /* 0x000fe400078ec0ff */
[----:B------:R-:W-:Y:S01]  /*dda80*/  PRMT R8, R2, 0x7771, RZ ;  /* 0x0000777102087816 */ /* 0x000fe200000000ff */
[----:B------:R-:W4:Y:S04]  /*dda90*/  LDL.LU.64 R10, [R1+0xc90] ;  /* 0x000c9000010a7983 */ /* 0x000f280000300a00 */
[----:B------:R-:W4:Y:S04]  /*ddaa0*/  LDL.LU.64 R14, [R1+0xcb0] ;  /* 0x000cb000010e7983 */ /* 0x000f280000300a00 */
[----:B------:R-:W4:Y:S04]  /*ddab0*/  LDL.LU.64 R12, [R1+0xca8] ;  /* 0x000ca800010c7983 */ /* 0x000f280000300a00 */
[----:B------:R-:W4:Y:S01]  /*ddac0*/  LDL.LU.64 R16, [R1+0xca0] ;  /* 0x000ca00001107983 */ /* 0x000f220000300a00 */
[----:B------:R-:W-:-:S02]  /*ddad0*/  @P5 LOP3.LUT R7, R7, 0x1000000, RZ, 0xfc, !PT ;  /* 0x0100000007075812 */ /* 0x000fc400078efcff */
[----:B------:R-:W-:Y:S02]  /*ddae0*/  LOP3.LUT P5, RZ, R6, 0x2000000, RZ, 0xc0, !PT ;  /* 0x0200000006ff7812 */ /* 0x000fe400078ac0ff */
[----:B------:R-:W-:Y:S01]  /*ddaf0*/  LOP3.LUT R7, R7, 0xfdffffff, RZ, 0xc0, !PT ;  /* 0xfdffffff07077812 */ /* 0x000fe200078ec0ff */
[----:B------:R0:W-:Y:S10]  /*ddb00*/  @P1 STG.E.U8 desc[UR6][R18.64], R8 ;  /* 0x0000000812001986 */ /* 0x0001f4000c101106 */
[----:B------:R-:W-:-:S02]  /*ddb10*/  @P5 LOP3.LUT R7, R7, 0x2000000, RZ, 0xfc, !PT ;  /* 0x0200000007075812 */ /* 0x000fc400078efcff */
[----:B------:R-:W-:Y:S02]  /*ddb20*/  LOP3.LUT P5, RZ, R6, 0x4000000, RZ, 0xc0, !PT ;  /* 0x0400000006ff7812 */ /* 0x000fe400078ac0ff */
[C---:B0-----:R-:W-:Y:S01]  /*ddb30*/  PRMT R8, R2.reuse, 0x7772, RZ ;  /* 0x0000777202087816 */ /* 0x041fe200000000ff */
[----:B------:R-:W4:Y:S04]  /*ddb40*/  LDL.LU.64 R18, [R1+0xcb8] ;  /* 0x000cb80001127983 */ /* 0x000f280000300a00 */
[----:B------:R0:W-:Y:S02]  /*ddb50*/  @P0 STG.E.U8 desc[UR6][R20.64], R8 ;  /* 0x0000000814000986 */ /* 0x0001e4000c101106 */
[----:B0-----:R-:W-:Y:S02]  /*ddb60*/  PRMT R8, R2, 0x7773, RZ ;  /* 0x0000777302087816 */ /* 0x001fe400000000ff */
[----:B------:R-:W4:Y:S04]  /*ddb70*/  LDL.LU R2, [R1+0xf8] ;  /* 0x0000f80001027983 */ /* 0x000f280000300800 */
[----:B------:R0:W-:Y:S01]  /*ddb80*/  @P5 STG.E.U8 desc[UR6][R22.64], R8 ;  /* 0x0000000816005986 */ /* 0x0001e2000c101106 */
[----:B------:R-:W-:-:S03]  /*ddb90*/  LOP3.LUT P5, RZ, R7, 0x2000000, RZ, 0xc0, !PT ;  /* 0x0200000007ff7812 */ /* 0x000fc600078ac0ff */
[----:B------:R-:W4:Y:S01]  /*ddba0*/  LDL.LU.64 R20, [R1+0xcc8] ;  /* 0x000cc80001147983 */ /* 0x000f220000300a00 */
[----:B0-----:R-:W-:-:S03]  /*ddbb0*/  PRMT R8, R0, 0x7770, RZ ;  /* 0x0000777000087816 */ /* 0x001fc600000000ff */
[----:B------:R-:W4:Y:S06]  /*ddbc0*/  LDL.LU.64 R22, [R1+0xcc0] ;  /* 0x000cc00001167983 */ /* 0x000f2c0000300a00 */
[----:B---3--:R0:W-:Y:S01]  /*ddbd0*/  @P5 STG.E.U8 desc[UR6][R24.64], R8 ;  /* 0x0000000818005986 */ /* 0x0081e2000c101106 */
[C---:B------:R-:W-:Y:S02]  /*ddbe0*/  LOP3.LUT P5, RZ, R7.reuse, 0x1000000, RZ, 0xc0, !PT ;  /* 0x0100000007ff7812 */ /* 0x040fe400078ac0ff */
[----:B0-----:R-:W-:Y:S01]  /*ddbf0*/  PRMT R8, R0, 0x7771, RZ ;  /* 0x0000777100087816 */ /* 0x001fe200000000ff */
[----:B------:R-:W3:Y:S10]  /*ddc00*/  LDL.LU.64 R24, [R1+0xc88] ;  /* 0x000c880001187983 */ /* 0x000ef40000300a00 */
[----:B--2---:R0:W-:Y:S01]  /*ddc10*/  @P5 STG.E.U8 desc[UR6][R28.64], R8 ;  /* 0x000000081c005986 */ /* 0x0041e2000c101106 */
[----:B------:R-:W-:-:S02]  /*ddc20*/  LOP3.LUT P5, RZ, R7, 0x800000, RZ, 0xc0, !PT ;  /* 0x0080000007ff7812 */ /* 0x000fc400078ac0ff */
[----:B0-----:R-:W-:Y:S01]  /*ddc30*/  PRMT R8, R0, 0x7772, RZ ;  /* 0x0000777200087816 */ /* 0x001fe200000000ff */
[----:B------:R-:W2:Y:S10]  /*ddc40*/  LDL.LU.64 R28, [R1+0xc50] ;  /* 0x000c5000011c7983 */ /* 0x000eb40000300a00 */
        /* <DEDUP_REMOVED lines=35> */
[----:B---3--:R0:W-:Y:S02]  /*dde80*/  @P1 STG.E.U8 desc[UR6][R24.64], R8 ;  /* 0x0000000818001986 */ /* 0x0081e4000c101106 */
[----:B0-----:R-:W-:Y:S02]  /*dde90*/  PRMT R8, R2, 0x7771, RZ ;  /* 0x0000777102087816 */ /* 0x001fe400000000ff */
[----:B------:R-:W3:Y:S04]  /*ddea0*/  LDL.LU.64 R24, [R1+0xc28] ;  /* 0x000c280001187983 */ /* 0x000ee80000300a00 */
[----:B--2---:R0:W-:Y:S04]  /*ddeb0*/  @P0 STG.E.U8 desc[UR6][R28.64], R8 ;  /* 0x000000081c000986 */ /* 0x0041e8000c101106 */
[----:B0-----:R-:W2:Y:S01]  /*ddec0*/  LDL.LU.64 R28, [R1+0xc20] ;  /* 0x000c2000011c7983 */ /* 0x001ea20000300a00 */
[----:B------:R-:W-:-:S02]  /*dded0*/  LOP3.LUT R7, R7, 0xfffffbff, RZ, 0xc0, !PT ;  /* 0xfffffbff07077812 */ /* 0x000fc400078ec0ff */
[C---:B------:R-:W-:Y:S02]  /*ddee0*/  LOP3.LUT P3, RZ, R6.reuse, 0x800, RZ, 0xc0, !PT ;  /* 0x0000080006ff7812 */ /* 0x040fe4000786c0ff */
[C---:B------:R-:W-:Y:S02]  /*ddef0*/  LOP3.LUT P2, RZ, R6.reuse, 0x400, RZ, 0xc0, !PT ;  /* 0x0000040006ff7812 */ /* 0x040fe4000784c0ff */
[C---:B------:R-:W-:Y:S02]  /*ddf00*/  LOP3.LUT P1, RZ, R6.reuse, 0x200, RZ, 0xc0, !PT ;  /* 0x0000020006ff7812 */ /* 0x040fe4000782c0ff */
[----:B------:R-:W-:Y:S01]  /*ddf10*/  LOP3.LUT P0, RZ, R6, 0x100, RZ, 0xc0, !PT ;  /* 0x0000010006ff7812 */ /* 0x000fe2000780c0ff */
[----:B------:R-:W2:Y:S04]  /*ddf20*/  LDL.LU.64 R18, [R1+0xb98] ;  /* 0x000b980001127983 */ /* 0x000ea80000300a00 */
[----:B------:R-:W2:Y:S04]  /*ddf30*/  LDL.LU.64 R20, [R1+0xb90] ;  /* 0x000b900001147983 */ /* 0x000ea80000300a00 */
[----:B------:R-:W2:Y:S04]  /*ddf40*/  LDL.LU.64 R22, [R1+0xb88] ;  /* 0x000b880001167983 */ /* 0x000ea80000300a00 */
[----:B------:R-:W2:Y:S01]  /*ddf50*/  LDL.LU R0, [R1+0xd8] ;  /* 0x0000d80001007983 */ /* 0x000ea20000300800 */
[----:B------:R-:W-:Y:S01]  /*ddf60*/  IMAD.MOV.U32 R3, RZ, RZ, R4 ;  /* 0x000000ffff037224 */ /* 0x000fe200078e0004 */
        /* <DEDUP_REMOVED lines=25> */
[----:B---3--:R0:W-:Y:S02]  /*de100*/  @P3 STG.E.U8 desc[UR6][R24.64], R6 ;  /* 0x0000000618003986 */ /* 0x0081e4000c101106 */
[----:B0-----:R-:W-:Y:S02]  /*de110*/  PRMT R6, R2, 0x7773, RZ ;  /* 0x0000777302067816 */ /* 0x001fe400000000ff */
[----:B------:R-:W3:Y:S04]  /*de120*/  LDL.LU.64 R24, [R1+0xb80] ;  /* 0x000b800001187983 */ /* 0x000ee80000300a00 */
[----:B------:R-:W4:Y:S04]  /*de130*/  LDL.LU R4, [R1+0xfc] ;  /* 0x0000fc0001047983 */ /* 0x000f280000300800 */
[----:B--2---:R0:W-:Y:S04]  /*de140*/  @P2 STG.E.U8 desc[UR6][R28.64], R6 ;  /* 0x000000061c002986 */ /* 0x0041e8000c101106 */
[----:B0-----:R-:W2:Y:S04]  /*de150*/  LDL.LU.64 R28, [R1+0xb78] ;  /* 0x000b7800011c7983 */ /* 0x001ea80000300a00 */
[----:B------:R-:W3:Y:S04]  /*de160*/  LDL.LU.64 R8, [R1+0xb60] ;  /* 0x000b600001087983 */ /* 0x000ee80000300a00 */
[----:B---3--:R0:W-:Y:S04]  /*de170*/  STL.64 [R1+0x3140], R8 ;  /* 0x0031400801007387 */ /* 0x0081e80000100a00 */
        /* <DEDUP_REMOVED lines=11> */
[----:B------:R-:W3:Y:S04]  /*de230*/  LDL.LU R27, [R1+0xdc] ;  /* 0x0000dc00011b7983 */ /* 0x000ee80000300800 */
[----:B------:R-:W3:Y:S04]  /*de240*/  LDL.LU.64 R10, [R1+0xb58] ;  /* 0x000b5800010a7983 */ /* 0x000ee80000300a00 */
[----:B------:R-:W3:Y:S04]  /*de250*/  LDL.LU.64 R14, [R1+0xb50] ;  /* 0x000b5000010e7983 */ /* 0x000ee80000300a00 */
[----:B------:R-:W3:Y:S04]  /*de260*/  LDL.LU.64 R12, [R1+0xb48] ;  /* 0x000b4800010c7983 */ /* 0x000ee80000300a00 */
[----:B------:R-:W3:Y:S04]  /*de270*/  LDL.LU.64 R16, [R1+0xb40] ;  /* 0x000b400001107983 */ /* 0x000ee80000300a00 */
[----:B------:R-:W3:Y:S04]  /*de280*/  LDL.LU R2, [R1+0xc0] ;  /* 0x0000c00001027983 */ /* 0x000ee80000300800 */
[----:B------:R-:W3:Y:S04]  /*de290*/  LDL.LU.64 R18, [R1+0xae8] ;  /* 0x000ae80001127983 */ /* 0x000ee80000300a00 */
[----:B------:R-:W3:Y:S04]  /*de2a0*/  LDL.LU.64 R20, [R1+0xae0] ;  /* 0x000ae00001147983 */ /* 0x000ee80000300a00 */
[----:B------:R-:W3:Y:S04]  /*de2b0*/  LDL.LU.64 R22, [R1+0xad8] ;  /* 0x000ad80001167983 */ /* 0x000ee80000300a00 */
[----:B------:R4:W-:Y:S01]  /*de2c0*/  @P5 STG.E.U8 desc[UR6][R24.64], R6 ;  /* 0x0000000618005986 */ /* 0x0009e2000c101106 */
[----:B------:R-:W-:-:S02]  /*de2d0*/  LOP3.LUT P5, RZ, R7, 0x10000, RZ, 0xc0, !PT ;  /* 0x0001000007ff7812 */ /* 0x000fc400078ac0ff */
[----:B----4-:R-:W-:Y:S01]  /*de2e0*/  PRMT R6, R4, 0x7770, RZ ;  /* 0x0000777004067816 */ /* 0x010fe200000000ff */
[----:B------:R-:W4:Y:S04]  /*de2f0*/  LDL.LU.64 R24, [R1+0xad0] ;  /* 0x000ad00001187983 */ /* 0x000f280000300a00 */
[----:B------:R-:W4:Y:S06]  /*de300*/  LDL.LU R0, [R1+0xa0] ;  /* 0x0000a00001007983 */ /* 0x000f2c0000300800 */
        /* <DEDUP_REMOVED lines=18> */
[----:B------:R-:W2:Y:S04]  /*de430*/  LDL.LU R4, [R1+0x3138] ;  /* 0x0031380001047983 */ /* 0x000ea80000300800 */
[----:B---3--:R0:W-:Y:S01]  /*de440*/  @P5 STG.E.U8 desc[UR6][R8.64], R6 ;  /* 0x0000000608005986 */ /* 0x0081e2000c101106 */
[----:B------:R-:W-:-:S02]  /*de450*/  LOP3.LUT P5, RZ, R7, 0x1000, RZ, 0xc0, !PT ;  /* 0x0000100007ff7812 */ /* 0x000fc400078ac0ff */
        /* <DEDUP_REMOVED lines=19> */
[----:B--2---:R0:W-:Y:S02]  /*de590*/  @P0 STG.E.U8 desc[UR6][R28.64], R6 ;  /* 0x000000061c000986 */ /* 0x0041e4000c101106 */
[----:B0-----:R-:W-:Y:S02]  /*de5a0*/  IMAD.MOV.U32 R29, RZ, RZ, R3 ;  /* 0x000000ffff1d7224 */ /* 0x001fe400078e0003 */
[----:B------:R-:W2:Y:S04]  /*de5b0*/  LDL.LU.64 R2, [R1+0xac0] ;  /* 0x000ac00001027983 */ /* 0x000ea80000300a00 */
[----:B------:R-:W3:Y:S01]  /*de5c0*/  LDL.LU.64 R24, [R1+0xab8] ;  /* 0x000ab80001187983 */ /* 0x000ee20000300a00 */
[C---:B------:R-:W-:Y:S02]  /*de5d0*/  LOP3.LUT P3, RZ, R5.reuse, 0x1000000, RZ, 0xc0, !PT ;  /* 0x0100000005ff7812 */ /* 0x040fe4000786c0ff */
[----:B------:R-:W-:-:S02]  /*de5e0*/  LOP3.LUT P2, RZ, R5, 0x800000, RZ, 0xc0, !PT ;  /* 0x0080000005ff7812 */ /* 0x000fc4000784c0ff */
[C---:B------:R-:W-:Y:S01]  /*de5f0*/  PRMT R6, R0.reuse, 0x7771, RZ ;  /* 0x0000777100067816 */ /* 0x040fe200000000ff */
[----:B------:R-:W4:Y:S04]  /*de600*/  LDL.LU.64 R16, [R1+0xab0] ;  /* 0x000ab00001107983 */ /* 0x000f280000300a00 */
[----:B------:R-:W4:Y:S04]  /*de610*/  LDL.LU.64 R18, [R1+0xaa8] ;  /* 0x000aa80001127983 */ /* 0x000f280000300a00 */
[----:B------:R-:W4:Y:S04]  /*de620*/  LDL.LU.64 R20, [R1+0xaa0] ;  /* 0x000aa00001147983 */ /* 0x000f280000300a00 */
[----:B------:R-:W4:Y:S04]  /*de630*/  LDL.LU.64 R22, [R1+0xa98] ;  /* 0x000a980001167983 */ /* 0x000f280000300a00 */
[----:B--2---:R0:W-:Y:S02]  /*de640*/  @P3 STG.E.U8 desc[UR6][R2.64], R6 ;  /* 0x0000000602003986 */ /* 0x0041e4000c101106 */
[----:B0-----:R-:W-:-:S02]  /*de650*/  PRMT R6, R0, 0x7772, RZ ;  /* 0x0000777200067816 */ /* 0x001fc400000000ff */
[----:B------:R-:W2:Y:S04]  /*de660*/  LDL.LU.64 R2, [R1+0xa90] ;  /* 0x000a900001027983 */ /* 0x000ea80000300a00 */
[----:B------:R-:W2:Y:S04]  /*de670*/  LDL.LU R27, [R1+0xa4] ;  /* 0x0000a400011b7983 */ /* 0x000ea80000300800 */
[----:B---3--:R0:W-:Y:S04]  /*de680*/  @P2 STG.E.U8 desc[UR6][R24.64], R6 ;  /* 0x0000000618002986 */ /* 0x0081e8000c101106 */
[----:B0-----:R-:W3:Y:S04]  /*de690*/  LDL.LU.64 R24, [R1+0xa88] ;  /* 0x000a880001187983 */ /* 0x001ee80000300a00 */
[----:B------:R-:W4:Y:S01]  /*de6a0*/  LDL.LU.64 R8, [R1+0xa18] ;  /* 0x000a180001087983 */ /* 0x000f220000300a00 */
        /* <DEDUP_REMOVED lines=19> */
[----:B----4-:R0:W-:Y:S04]  /*de7e0*/  STL.64 [R1+0x3130], R8 ;  /* 0x0031300801007387 */ /* 0x0101e80000100a00 */
[----:B0-----:R-:W4:Y:S01]  /*de7f0*/  LDL.LU.64 R8, [R1+0xa80] ;  /* 0x000a800001087983 */ /* 0x001f220000300a00 */
[----:B------:R-:W-:Y:S02]  /*de800*/  LOP3.LUT R7, R7, 0xfffffeff, RZ, 0xc0, !PT ;  /* 0xfffffeff07077812 */ /* 0x000fe400078ec0ff */
[----:B------:R-:W-:-:S02]  /*de810*/  LOP3.LUT P1, RZ, R5, 0x400000, RZ, 0xc0, !PT ;  /* 0x0040000005ff7812 */ /* 0x000fc4000782c0ff */
[----:B------:R-:W-:Y:S02]  /*de820*/  LOP3.LUT P0, RZ, R5, 0x200000, RZ, 0xc0, !PT ;  /* 0x0020000005ff7812 */ /* 0x000fe4000780c0ff */
[----:B------:R-:W-:Y:S02]  /*de830*/  PRMT R6, R0, 0x7773, RZ ;  /* 0x0000777300067816 */ /* 0x000fe400000000ff */
[----:B------:R-:W-:Y:S02]  /*de840*/  @P5 LOP3.LUT R7, R7, 0x100, RZ, 0xfc, !PT ;  /* 0x0000010007075812 */ /* 0x000fe400078efcff */
[----:B------:R-:W-:Y:S01]  /*de850*/  LOP3.LUT P5, RZ, R5, 0x80000, RZ, 0xc0, !PT ;  /* 0x0008000005ff7812 */ /* 0x000fe200078ac0ff */
[----:B------:R-:W4:Y:S04]  /*de860*/  LDL.LU.64 R10, [R1+0xa10] ;  /* 0x000a1000010a7983 */ /* 0x000f280000300a00 */
[----:B------:R-:W4:Y:S01]  /*de870*/  LDL.LU R0, [R1+0xc8] ;  /* 0x0000c80001007983 */ /* 0x000f220000300800 */
[----:B------:R-:W-:-:S03]  /*de880*/  LOP3.LUT R7, R7, 0xfffffdff, RZ, 0xc0, !PT ;  /* 0xfffffdff07077812 */ /* 0x000fc600078ec0ff */
[----:B------:R-:W4:Y:S04]  /*de890*/  LDL.LU.64 R14, [R1+0xa08] ;  /* 0x000a0800010e7983 */ /* 0x000f280000300a00 */
[----:B------:R-:W4:Y:S04]  /*de8a0*/  LDL.LU.64 R12, [R1+0xa00] ;  /* 0x000a0000010c7983 */ /* 0x000f280000300a00 */
[----:B------:R0:W-:Y:S01]  /*de8b0*/  @P1 STG.E.U8 desc[UR6][R16.64], R6 ;  /* 0x0000000610001986 */ /* 0x0001e2000c101106 */
[----:B------:R-:W-:Y:S02]  /*de8c0*/  @P5 LOP3.LUT R7, R7, 0x200, RZ, 0xfc, !PT ;  /* 0x0000020007075812 */ /* 0x000fe400078efcff */
[----:B------:R-:W-:-:S02]  /*de8d0*/  LOP3.LUT P5, RZ, R5, 0x100000, RZ, 0xc0, !PT ;  /* 0x0010000005ff7812 */ /* 0x000fc400078ac0ff */
[C---:B0-----:R-:W-:Y:S01]  /*de8e0*/  PRMT R6, R29.reuse, 0x7770, RZ ;  /* 0x000077701d067816 */ /* 0x041fe200000000ff */
[----:B------:R-:W4:Y:S04]  /*de8f0*/  LDL.LU.64 R16, [R1+0x9f8] ;  /* 0x0009f80001107983 */ /* 0x000f280000300a00 */
[----:B------:R0:W-:Y:S02]  /*de900*/  @P0 STG.E.U8 desc[UR6][R18.64], R6 ;  /* 0x0000000612000986 */ /* 0x0001e4000c101106 */
[----:B0-----:R-:W-:Y:S02]  /*de910*/  PRMT R6, R29, 0x7771, RZ ;  /* 0x000077711d067816 */ /* 0x001fe400000000ff */
[----:B------:R-:W4:Y:S04]  /*de920*/  LDL.LU.64 R18, [R1+0x9f0] ;  /* 0x0009f00001127983 */ /* 0x000f280000300a00 */
[----:B------:R0:W-:Y:S01]  /*de930*/  @P5 STG.E.U8 desc[UR6][R20.64], R6 ;  /* 0x0000000614005986 */ /* 0x0001e2000c101106 */
[----:B------:R-:W-:-:S02]  /*de940*/  LOP3.LUT P5, RZ, R7, 0x200, RZ, 0xc0, !PT ;  /* 0x0000020007ff7812 */ /* 0x000fc400078ac0ff */
[----:B0-----:R-:W-:Y:S01]  /*de950*/  PRMT R6, R29, 0x7772, RZ ;  /* 0x000077721d067816 */ /* 0x001fe200000000ff */
[----:B------:R-:W4:Y:S10]  /*de960*/  LDL.LU.64 R20, [R1+0x9e8] ;  /* 0x0009e80001147983 */ /* 0x000f340000300a00 */
[----:B------:R0:W-:Y:S01]  /*de970*/  @P5 STG.E.U8 desc[UR6][R22.64], R6 ;  /* 0x0000000616005986 */ /* 0x0001e2000c101106 */
[----:B------:R-:W-:Y:S01]  /*de980*/  LOP3.LUT P5, RZ, R7, 0x100, RZ, 0xc0, !PT ;  /* 0x0000010007ff7812 */ /* 0x000fe200078ac0ff */
[----:B0-----:R-:W-:-:S02]  /*de990*/  IMAD.MOV.U32 R6, RZ, RZ, R29 ;  /* 0x000000ffff067224 */ /* 0x001fc400078e001d */
[----:B------:R-:W4:Y:S04]  /*de9a0*/  LDL.LU.64 R22, [R1+0x9e0] ;  /* 0x0009e00001167983 */ /* 0x000f280000300a00 */
[----:B------:R-:W4:Y:S01]  /*de9b0*/  LDL.LU.64 R28, [R1+0x9d8] ;  /* 0x0009d800011c7983 */ /* 0x000f220000300a00 */
[----:B------:R-:W-:-:S05]  /*de9c0*/  PRMT R6, R6, 0x7773, RZ ;  /* 0x0000777306067816 */ /* 0x000fca00000000ff */
[----:B--2---:R0:W-:Y:S01]  /*de9d0*/  @P5 STG.E.U8 desc[UR6][R2.64], R6 ;  /* 0x0000000602005986 */ /* 0x0041e2000c101106 */
[----:B------:R-:W-:Y:S02]  /*de9e0*/  LOP3.LUT P5, RZ, R7, 0x80, RZ, 0xc0, !PT ;  /* 0x0000008007ff7812 */ /* 0x000fe400078ac0ff */
[----:B0-----:R-:W-:Y:S01]  /*de9f0*/  PRMT R6, R27, 0x7770, RZ ;  /* 0x000077701b067816 */ /* 0x001fe200000000ff */
[----:B------:R-:W2:Y:S10]  /*dea00*/  LDL.LU.64 R2, [R1+0x9d0] ;  /* 0x0009d00001027983 */ /* 0x000eb40000300a00 */
[----:B---3--:R0:W-:Y:S01]  /*dea10*/  @P5 STG.E.U8 desc[UR6][R24.64], R6 ;  /* 0x0000000618005986 */ /* 0x0081e2000c101106 */
[----:B------:R-:W-:-:S02]  /*dea20*/  LOP3.LUT P5, RZ, R7, 0x40, RZ, 0xc0, !PT ;  /* 0x0000004007ff7812 */ /* 0x000fc400078ac0ff */
[----:B0-----:R-:W-:Y:S01]  /*dea30*/  PRMT R6, R27, 0x7771, RZ ;  /* 0x000077711b067816 */ /* 0x001fe200000000ff */
[----:B------:R-:W3:Y:S10]  /*dea40*/  LDL.LU R25, [R1+0x8] ;  /* 0x0000080001197983 */ /* 0x000ef40000300800 */
[----:B----4-:R0:W-:Y:S04]  /*dea50*/  @P5 STG.E.U8 desc[UR6][R8.64], R6 ;  /* 0x0000000608005986 */ /* 0x0101e8000c101106 */
[----:B0-----:R-:W4:Y:S01]  /*dea60*/  LDL.LU.64 R8, [R1+0x3130] ;  /* 0x0031300001087983 */ /* 0x001f220000300a00 */
        /* <DEDUP_REMOVED lines=30> */
[----:B--2---:R0:W-:Y:S04]  /*dec50*/  @P0 STG.E.U8 desc[UR6][R2.64], R6 ;  /* 0x0000000602000986 */ /* 0x0041e8000c101106 */
[----:B------:R-:W2:Y:S04]  /*dec60*/  LDL.LU.64 R28, [R1+0x9c8] ;  /* 0x0009c800011c7983 */ /* 0x000ea80000300a00 */
[----:B0-----:R-:W2:Y:S04]  /*dec70*/  LDL.LU.64 R2, [R1+0x9c0] ;  /* 0x0009c00001027983 */ /* 0x001ea80000300a00 */
[----:B------:R-:W2:Y:S04]  /*dec80*/  LDL.LU.64 R18, [R1+0x9b8] ;  /* 0x0009b80001127983 */ /* 0x000ea80000300a00 */
[----:B------:R-:W2:Y:S01]  /*dec90*/  LDL.LU R27, [R1+0xcc] ;  /* 0x0000cc00011b7983 */ /* 0x000ea20000300800 */
[----:B---3--:R-:W-:-:S02]  /*deca0*/  LOP3.LUT R25, R25, 0xfbffffff, RZ, 0xc0, !PT ;  /* 0xfbffffff19197812 */ /* 0x008fc400078ec0ff */
[----:B------:R-:W-:Y:S02]  /*decb0*/  LOP3.LUT R7, R7, 0xfffffffe, RZ, 0xc0, !PT ;  /* 0xfffffffe07077812 */ /* 0x000fe400078ec0ff */
[C---:B------:R-:W-:Y:S02]  /*decc0*/  LOP3.LUT P3, RZ, R5.reuse, 0x20, RZ, 0xc0, !PT ;  /* 0x0000002005ff7812 */ /* 0x040fe4000786c0ff */
[C---:B------:R-:W-:Y:S02]  /*decd0*/  LOP3.LUT P2, RZ, R5.reuse, 0x10, RZ, 0xc0, !PT ;  /* 0x0000001005ff7812 */ /* 0x040fe4000784c0ff */
[C---:B------:R-:W-:Y:S02]  /*dece0*/  LOP3.LUT P1, RZ, R5.reuse, 0x8, RZ, 0xc0, !PT ;  /* 0x0000000805ff7812 */ /* 0x040fe4000782c0ff */
[----:B------:R-:W-:Y:S01]  /*decf0*/  LOP3.LUT P0, RZ, R5, 0x4, RZ, 0xc0, !PT ;  /* 0x0000000405ff7812 */ /* 0x000fe2000780c0ff */
[----:B------:R-:W3:Y:S04]  /*ded00*/  LDL.LU.64 R20, [R1+0x9b0] ;  /* 0x0009b00001147983 */ /* 0x000ee80000300a00 */
[----:B------:R-:W3:Y:S04]  /*ded10*/  LDL.LU.64 R22, [R1+0x9a8] ;  /* 0x0009a80001167983 */ /* 0x000ee80000300a00 */
        /* <DEDUP_REMOVED lines=28> */
[----:B------:R0:W-:Y:S04]  /*deee0*/  @P2 STG.E.U8 desc[UR6][R2.64], R5 ;  /* 0x0000000502002986 */ /* 0x0001e8000c101106 */
[----:B0-----:R-:W4:Y:S04]  /*deef0*/  LDL.LU.64 R2, [R1+0x998] ;  /* 0x0009980001027983 */ /* 0x001f280000300a00 */
[----:B------:R-:W2:Y:S01]  /*def00*/  LDL.LU R11, [R1+0xb0] ;  /* 0x0000b000010b7983 */ /* 0x000ea20000300800 */
[----:B------:R-:W-:-:S05]  /*def10*/  PRMT R5, R27, 0x7772, RZ ;  /* 0x000077721b057816 */ /* 0x000fca00000000ff */
[----:B------:R0:W-:Y:S02]  /*def20*/  @P1 STG.E.U8 desc[UR6][R18.64], R5 ;  /* 0x0000000512001986 */ /* 0x0001e4000c101106 */
[----:B0-----:R-:W-:-:S05]  /*def30*/  PRMT R5, R27, 0x7773, RZ ;  /* 0x000077731b057816 */ /* 0x001fca00000000ff */
[----:B---3--:R-:W-:Y:S04]  /*def40*/  @P0 STG.E.U8 desc[UR6][R20.64], R5 ;  /* 0x0000000514000986 */ /* 0x008fe8000c101106 */
[----:B--2---:R0:W-:Y:S04]  /*def50*/  STL [R1+0x3120], R11 ;  /* 0x0031200b01007387 */ /* 0x0041e80000100800 */
[----:B0-----:R-:W2:Y:S04]  /*def60*/  LDL.LU.64 R10, [R1+0x990] ;  /* 0x00099000010a7983 */ /* 0x001ea80000300a00 */
[----:B------:R-:W3:Y:S01]  /*def70*/  LDL.LU.64 R8, [R1+0x978] ;  /* 0x0009780001087983 */ /* 0x000ee20000300a00 */
[----:B------:R-:W-:-:S05]  /*def80*/  PRMT R5, R0, 0x7770, RZ ;  /* 0x0000777000057816 */ /* 0x000fca00000000ff */
        /* <DEDUP_REMOVED lines=23> */
[----:B--2---:R0:W-:Y:S04]  /*df100*/  @P5 STG.E.U8 desc[UR6][R10.64], R5 ;  /* 0x000000050a005986 */ /* 0x0041e8000c101106 */
[----:B0-----:R-:W2:Y:S01]  /*df110*/  LDL.LU R11, [R1+0x3120] ;  /* 0x00312000010b7983 */ /* 0x001ea20000300800 */
[----:B------:R-:W-:-:S02]  /*df120*/  LOP3.LUT P5, RZ, R25, 0x40000000, RZ, 0xc0, !PT ;  /* 0x4000000019ff7812 */ /* 0x000fc400078ac0ff */
[----:B--2---:R-:W-:-:S11]  /*df130*/  PRMT R5, R11, 0x7770, RZ ;  /* 0x000077700b057816 */ /* 0x004fd600000000ff */
[----:B---3--:R0:W-:Y:S04]  /*df140*/  @P5 STG.E.U8 desc[UR6][R8.64], R5 ;  /* 0x0000000508005986 */ /* 0x0081e8000c101106 */
[----:B0-----:R-:W2:Y:S01]  /*df150*/  LDL.LU.64 R8, [R1+0x3118] ;  /* 0x0031180001087983 */ /* 0x001ea20000300a00 */
[----:B------:R-:W-:Y:S02]  /*df160*/  LOP3.LUT P5, RZ, R25, 0x20000000, RZ, 0xc0, !PT ;  /* 0x2000000019ff7812 */ /* 0x000fe400078ac0ff */
[----:B------:R-:W-:-:S11]  /*df170*/  PRMT R5, R11, 0x7771, RZ ;  /* 0x000077710b057816 */ /* 0x000fd600000000ff */
[----:B----4-:R0:W-:Y:S01]  /*df180*/  @P5 STG.E.U8 desc[UR6][R6.64], R5 ;  /* 0x0000000506005986 */ /* 0x0101e2000c101106 */
        /* <DEDUP_REMOVED lines=33> */
[----:B------:R-:W-:Y:S02]  /*df3a0*/  LOP3.LUT P2, RZ, R4, 0x20000, RZ, 0xc0, !PT ;  /* 0x0002000004ff7812 */ /* 0x000fe4000784c0ff */
[----:B------:R-:W-:Y:S01]  /*df3b0*/  PRMT R5, R27, 0x7773, RZ ;  /* 0x000077731b057816 */ /* 0x000fe200000000ff */
[----:B------:R-:W4:Y:S08]  /*df3c0*/  LDL.LU.64 R22, [R1+0x8f0] ;  /* 0x0008f00001167983 */ /* 0x000f300000300a00 */
[----:B--2---:R0:W-:Y:S04]  /*df3d0*/  @P3 STG.E.U8 desc[UR6][R28.64], R5 ;  /* 0x000000051c003986 */ /* 0x0041e8000c101106 */
[----:B0-----:R-:W2:Y:S01]  /*df3e0*/  LDL.LU.64 R28, [R1+0x8e8] ;  /* 0x0008e800011c7983 */ /* 0x001ea20000300a00 */
[----:B---3--:R-:W-:-:S05]  /*df3f0*/  PRMT R5, R24, 0x7770, RZ ;  /* 0x0000777018057816 */ /* 0x008fca00000000ff */
[----:B------:R0:W-:Y:S04]  /*df400*/  @P2 STG.E.U8 desc[UR6][R2.64], R5 ;  /* 0x0000000502002986 */ /* 0x0001e8000c101106 */
[----:B0-----:R-:W3:Y:S04]  /*df410*/  LDL.LU.64 R2, [R1+0x8e0] ;  /* 0x0008e00001027983 */ /* 0x001ee80000300a00 */
[----:B------:R-:W4:Y:S01]  /*df420*/  LDL.LU R15, [R1+0x98] ;  /* 0x00009800010f7983 */ /* 0x000f220000300800 */
[C---:B------:R-:W-:Y:S02]  /*df430*/  LOP3.LUT P1, RZ, R4.reuse, 0x10000, RZ, 0xc0, !PT ;  /* 0x0001000004ff7812 */ /* 0x040fe4000782c0ff */
[----:B------:R-:W-:-:S02]  /*df440*/  LOP3.LUT P0, RZ, R4, 0x8000, RZ, 0xc0, !PT ;  /* 0x0000800004ff7812 */ /* 0x000fc4000780c0ff */
[C---:B------:R-:W-:Y:S01]  /*df450*/  PRMT R5, R24.reuse, 0x7771, RZ ;  /* 0x0000777118057816 */ /* 0x040fe200000000ff */
[----:B----4-:R0:W-:Y:S04]  /*df460*/  STL [R1+0x3108], R15 ;  /* 0x0031080f01007387 */ /* 0x0101e80000100800 */
[----:B0-----:R-:W4:Y:S04]  /*df470*/  LDL.LU.64 R14, [R1+0x8d0] ;  /* 0x0008d000010e7983 */ /* 0x001f280000300a00 */
[----:B------:R0:W-:Y:S02]  /*df480*/  @P1 STG.E.U8 desc[UR6][R18.64], R5 ;  /* 0x0000000512001986 */ /* 0x0001e4000c101106 */
[----:B0-----:R-:W-:-:S05]  /*df490*/  PRMT R5, R24, 0x7772, RZ ;  /* 0x0000777218057816 */ /* 0x001fca00000000ff */
[----:B------:R-:W-:Y:S01]  /*df4a0*/  @P0 STG.E.U8 desc[UR6][R20.64], R5 ;  /* 0x0000000514000986 */ /* 0x000fe2000c101106 */
        /* <DEDUP_REMOVED lines=14> */
[----:B0-----:R-:W4:Y:S04]  /*df590*/  LDL.LU.64 R14, [R1+0x8d8] ;  /* 0x0008d800010e7983 */ /* 0x001f280000300a00 */
[----:B------:R-:W4:Y:S04]  /*df5a0*/  LDL.LU.64 R6, [R1+0x8c8] ;  /* 0x0008c80001067983 */ /* 0x000f280000300a00 */
[----:B------:R-:W2:Y:S01]  /*df5b0*/  LDL.LU R5, [R1+0xb8] ;  /* 0x0000b80001057983 */ /* 0x000ea20000300800 */
[----:B------:R-:W-:-:S02]  /*df5c0*/  LOP3.LUT R25, R25, 0xffbfffff, RZ, 0xc0, !PT ;  /* 0xffbfffff19197812 */ /* 0x000fc400078ec0ff */
[C---:B------:R-:W-:Y:S02]  /*df5d0*/  LOP3.LUT P6, RZ, R4.reuse, 0x20, RZ, 0xc0, !PT ;  /* 0x0000002004ff7812 */ /* 0x040fe400078cc0ff */
[C---:B------:R-:W-:Y:S02]  /*df5e0*/  LOP3.LUT P4, RZ, R4.reuse, 0x10, RZ, 0xc0, !PT ;  /* 0x0000001004ff7812 */ /* 0x040fe4000788c0ff */
[C---:B------:R-:W-:Y:S02]  /*df5f0*/  LOP3.LUT P3, RZ, R4.reuse, 0x8, RZ, 0xc0, !PT ;  /* 0x0000000804ff7812 */ /* 0x040fe4000786c0ff */
[----:B------:R-:W-:Y:S02]  /*df600*/  @P5 LOP3.LUT R25, R25, 0x400000, RZ, 0xfc, !PT ;  /* 0x0040000019195812 */ /* 0x000fe400078efcff */
[C---:B------:R-:W-:Y:S02]  /*df610*/  LOP3.LUT P5, RZ, R4.reuse, 0x800, RZ, 0xc0, !PT ;  /* 0x0000080004ff7812 */ /* 0x040fe400078ac0ff */
[----:B------:R-:W-:-:S02]  /*df620*/  LOP3.LUT P2, RZ, R4, 0x4, RZ, 0xc0, !PT ;  /* 0x0000000404ff7812 */ /* 0x000fc4000784c0ff */
[C---:B------:R-:W-:Y:S02]  /*df630*/  LOP3.LUT P1, RZ, R4.reuse, 0x2, RZ, 0xc0, !PT ;  /* 0x0000000204ff7812 */ /* 0x040fe4000782c0ff */
[----:B------:R-:W-:Y:S02]  /*df640*/  LOP3.LUT R25, R25, 0xff7fffff, RZ, 0xc0, !PT ;  /* 0xff7fffff19197812 */ /* 0x000fe400078ec0ff */
[----:B------:R-:W-:Y:S01]  /*df650*/  LOP3.LUT P0, RZ, R4, 0x1, RZ, 0xc0, !PT ;  /* 0x0000000104ff7812 */ /* 0x000fe2000780c0ff */
[----:B------:R-:W4:Y:S04]  /*df660*/  LDL.LU.64 R8, [R1+0x8c0] ;  /* 0x0008c00001087983 */ /* 0x000f280000300a00 */
[----:B------:R-:W4:Y:S04]  /*df670*/  LDL.LU.64 R10, [R1+0x8b8] ;  /* 0x0008b800010a7983 */ /* 0x000f280000300a00 */
[----:B------:R-:W4:Y:S04]  /*df680*/  LDL.LU R27, [R1+0xbc] ;  /* 0x0000bc00011b7983 */ /* 0x000f280000300800 */
[----:B------:R-:W4:Y:S04]  /*df690*/  LDL.LU.64 R12, [R1+0x8b0] ;  /* 0x0008b000010c7983 */ /* 0x000f280000300a00 */
[----:B------:R-:W4:Y:S04]  /*df6a0*/  LDL.LU.64 R16, [R1+0x8a8] ;  /* 0x0008a80001107983 */ /* 0x000f280000300a00 */
[----:B------:R-:W4:Y:S04]  /*df6b0*/  LDL.LU.64 R18, [R1+0x8a0] ;  /* 0x0008a00001127983 */ /* 0x000f280000300a00 */
[----:B------:R-:W4:Y:S01]  /*df6c0*/  LDL.LU.64 R20, [R1+0x898] ;  /* 0x0008980001147983 */ /* 0x000f220000300a00 */
        /* <DEDUP_REMOVED lines=8> */
[----:B------:R-:W-:-:S11]  /*df750*/  PRMT R4, R24, 0x7773, RZ ;  /* 0x0000777318047816 */ /* 0x000fd600000000ff */
[----:B------:R0:W-:Y:S01]  /*df760*/  @P5 STG.E.U8 desc[UR6][R22.64], R4 ;  /* 0x0000000416005986 */ /* 0x0001e2000c101106 */
[----:B------:R-:W-:-:S03]  /*df770*/  LOP3.LUT P5, RZ, R25, 0x2000000, RZ, 0xc0, !PT ;  /* 0x0200000019ff7812 */ /* 0x000fc600078ac0ff */
[----:B0-----:R-:W4:Y:S01]  /*df780*/  LDL.LU.64 R22, [R1+0x890] ;  /* 0x0008900001167983 */ /* 0x001f220000300a00 */
[----:B--2---:R-:W-:-:S09]  /*df790*/  PRMT R4, R5, 0x7770, RZ ;  /* 0x0000777005047816 */ /* 0x004fd200000000ff */
[----:B------:R0:W-:Y:S01]  /*df7a0*/  @P5 STG.E.U8 desc[UR6][R28.64], R4 ;  /* 0x000000041c005986 */ /* 0x0001e2000c101106 */
[----:B------:R-:W-:Y:S02]  /*df7b0*/  LOP3.LUT P5, RZ, R25, 0x1000000, RZ, 0xc0, !PT ;  /* 0x0100000019ff7812 */ /* 0x000fe400078ac0ff */
[----:B0-----:R-:W-:Y:S01]  /*df7c0*/  PRMT R4, R5, 0x7771, RZ ;  /* 0x0000777105047816 */ /* 0x001fe200000000ff */
[----:B------:R-:W2:Y:S04]  /*df7d0*/  LDL.LU.64 R28, [R1+0x888] ;  /* 0x00088800011c7983 */ /* 0x000ea80000300a00 */
[----:B------:R-:W2:Y:S06]  /*df7e0*/  LDL.LU R24, [R1+0x9c] ;  /* 0x00009c0001187983 */ /* 0x000eac0000300800 */
        /* <DEDUP_REMOVED lines=9> */
[----:B0-----:R-:W4:Y:S01]  /*df880*/  LDL.LU R15, [R1+0x3108] ;  /* 0x00310800010f7983 */ /* 0x001f220000300800 */
        /* <DEDUP_REMOVED lines=22> */
[----:B0-----:R-:W-:Y:S02]  /*df9f0*/  PRMT R4, R24, 0x7771, RZ ;  /* 0x0000777118047816 */ /* 0x001fe400000000ff */
[----:B------:R-:W2:Y:S04]  /*dfa00*/  LDL.LU.64 R28, [R1+0x868] ;  /* 0x00086800011c7983 */ /* 0x000ea80000300a00 */
[----:B---3--:R0:W-:Y:S04]  /*dfa10*/  @P0 STG.E.U8 desc[UR6][R2.64], R4 ;  /* 0x0000000402000986 */ /* 0x0081e8000c101106 */
[----:B0-----:R-:W3:Y:S01]  /*dfa20*/  LDL.LU.64 R2, [R1+0x860] ;  /* 0x0008600001027983 */ /* 0x001ee20000300a00 */
[----:B------:R-:W-:-:S02]  /*dfa30*/  LOP3.LUT P4, RZ, R0, 0x80000000, RZ, 0xc0, !PT ;  /* 0x8000000000ff7812 */ /* 0x000fc4000788c0ff */
[----:B------:R-:W-:Y:S02]  /*dfa40*/  LOP3.LUT P3, RZ, R0, 0x40000000, RZ, 0xc0, !PT ;  /* 0x4000000000ff7812 */ /* 0x000fe4000786c0ff */
[C---:B------:R-:W-:Y:S01]  /*dfa50*/  PRMT R4, R24.reuse, 0x7772, RZ ;  /* 0x0000777218047816 */ /* 0x040fe200000000ff */
[----:B------:R-:W4:Y:S04]  /*dfa60*/  LDL.LU.64 R16, [R1+0x858] ;  /* 0x0008580001107983 */ /* 0x000f280000300a00 */
[----:B------:R-:W4:Y:S04]  /*dfa70*/  LDL.LU.64 R18, [R1+0x850] ;  /* 0x0008500001127983 */ /* 0x000f280000300a00 */
[----:B------:R-:W4:Y:S04]  /*dfa80*/  LDL.LU.64 R20, [R1+0x848] ;  /* 0x0008480001147983 */ /* 0x000f280000300a00 */
[----:B------:R-:W4:Y:S04]  /*dfa90*/  LDL.LU R27, [R1+0x80] ;  /* 0x00008000011b7983 */ /* 0x000f280000300800 */
[----:B------:R-:W4:Y:S04]  /*dfaa0*/  LDL.LU.64 R22, [R1+0x840] ;  /* 0x0008400001167983 */ /* 0x000f280000300a00 */
[----:B------:R-:W4:Y:S04]  /*dfab0*/  LDL.LU R5, [R1+0x60] ;  /* 0x0000600001057983 */ /* 0x000f280000300800 */
[----:B--2---:R0:W-:Y:S02]  /*dfac0*/  @P4 STG.E.U8 desc[UR6][R28.64], R4 ;  /* 0x000000041c004986 */ /* 0x0041e4000c101106 */
[----:B0-----:R-:W-:-:S02]  /*dfad0*/  PRMT R4, R24, 0x7773, RZ ;  /* 0x0000777318047816 */ /* 0x001fc400000000ff */
[----:B------:R-:W2:Y:S04]  /*dfae0*/  LDL.LU.64 R28, [R1+0x838] ;  /* 0x00083800011c7983 */ /* 0x000ea80000300a00 */
[----:B---3--:R0:W-:Y:S04]  /*dfaf0*/  @P3 STG.E.U8 desc[UR6][R2.64], R4 ;  /* 0x0000000402003986 */ /* 0x0081e8000c101106 */
[----:B0-----:R-:W3:Y:S01]  /*dfb00*/  LDL.LU.64 R2, [R1+0x810] ;  /* 0x0008100001027983 */ /* 0x001ee20000300a00 */
        /* <DEDUP_REMOVED lines=17> */
[C---:B------:R-:W-:Y:S02]  /*dfc20*/  LOP3.LUT P5, RZ, R0.reuse, 0x1000000, RZ, 0xc0, !PT ;  /* 0x0100000000ff7812 */ /* 0x040fe400078ac0ff */
[C---:B------:R-:W-:Y:S02]  /*dfc30*/  LOP3.LUT P2, RZ, R0.reuse, 0x20000000, RZ, 0xc0, !PT ;  /* 0x2000000000ff7812 */ /* 0x040fe4000784c0ff */
[C---:B------:R-:W-:Y:S02]  /*dfc40*/  LOP3.LUT P1, RZ, R0.reuse, 0x10000000, RZ, 0xc0, !PT ;  /* 0x1000000000ff7812 */ /* 0x040fe4000782c0ff */
[----:B------:R-:W-:Y:S02]  /*dfc50*/  LOP3.LUT R25, R25, 0xfffeffff, RZ, 0xc0, !PT ;  /* 0xfffeffff19197812 */ /* 0x000fe400078ec0ff */
[----:B----4-:R-:W-:Y:S02]  /*dfc60*/  PRMT R4, R27, 0x7770, RZ ;  /* 0x000077701b047816 */ /* 0x010fe400000000ff */
[----:B------:R-:W-:Y:S01]  /*dfc70*/  LOP3.LUT P0, RZ, R0, 0x8000000, RZ, 0xc0, !PT ;  /* 0x0800000000ff7812 */ /* 0x000fe2000780c0ff */
[----:B------:R-:W4:Y:S04]  /*dfc80*/  LDL.LU R24, [R1+0x84] ;  /* 0x0000840001187983 */ /* 0x000f280000300800 */
[----:B------:R-:W4:Y:S04]  /*dfc90*/  LDL.LU.64 R6, [R1+0x808] ;  /* 0x0008080001067983 */ /* 0x000f280000300a00 */
[----:B------:R-:W4:Y:S04]  /*dfca0*/  LDL.LU.64 R8, [R1+0x7d8] ;  /* 0x0007d80001087983 */ /* 0x000f280000300a00 */
[----:B------:R-:W4:Y:S04]  /*dfcb0*/  LDL.LU.64 R10, [R1+0x7c0] ;  /* 0x0007c000010a7983 */ /* 0x000f280000300a00 */
[----:B------:R-:W4:Y:S04]  /*dfcc0*/  LDL.LU.64 R14, [R1+0x7a0] ;  /* 0x0007a000010e7983 */ /* 0x000f280000300a00 */
[----:B------:R-:W4:Y:S01]  /*dfcd0*/  LDL.LU.64 R12, [R1+0x788] ;  /* 0x00078800010c7983 */ /* 0x000f220000300a00 */
[----:B------:R-:W-:-:S02]  /*dfce0*/  @P5 LOP3.LUT R25, R25, 0x10000, RZ, 0xfc, !PT ;  /* 0x0001000019195812 */ /* 0x000fc400078efcff */
[----:B------:R-:W-:Y:S01]  /*dfcf0*/  LOP3.LUT P5, RZ, R0, 0x2000000, RZ, 0xc0, !PT ;  /* 0x0200000000ff7812 */ /* 0x000fe200078ac0ff */
[----:B------:R0:W-:Y:S01]  /*dfd00*/  @P2 STG.E.U8 desc[UR6][R16.64], R4 ;  /* 0x0000000410002986 */ /* 0x0001e2000c101106 */
[----:B------:R-:W-:Y:S02]  /*dfd10*/  LOP3.LUT R25, R25, 0xfffdffff, RZ, 0xc0, !PT ;  /* 0xfffdffff19197812 */ /* 0x000fe400078ec0ff */
[----:B0-----:R-:W-:-:S09]  /*dfd20*/  PRMT R4, R27, 0x7771, RZ ;  /* 0x000077711b047816 */ /* 0x001fd200000000ff */
[----:B------:R-:W-:Y:S02]  /*dfd30*/  @P5 LOP3.LUT R25, R25, 0x20000, RZ, 0xfc, !PT ;  /* 0x0002000019195812 */ /* 0x000fe400078efcff */
[----:B------:R-:W-:Y:S01]  /*dfd40*/  LOP3.LUT P5, RZ, R0, 0x4000000, RZ, 0xc0, !PT ;  /* 0x0400000000ff7812 */ /* 0x000fe200078ac0ff */
[----:B------:R-:W4:Y:S04]  /*dfd50*/  LDL.LU.64 R16, [R1+0x750] ;  /* 0x0007500001107983 */ /* 0x000f280000300a00 */
[----:B------:R0:W-:Y:S02]  /*dfd60*/  @P1 STG.E.U8 desc[UR6][R18.64], R4 ;  /* 0x0000000412001986 */ /* 0x0001e4000c101106 */
[C---:B0-----:R-:W-:Y:S02]  /*dfd70*/  PRMT R4, R27.reuse, 0x7772, RZ ;  /* 0x000077721b047816 */ /* 0x041fe400000000ff */
[----:B------:R-:W4:Y:S04]  /*dfd80*/  LDL.LU.64 R18, [R1+0x740] ;  /* 0x0007400001127983 */ /* 0x000f280000300a00 */
[----:B------:R0:W-:Y:S02]  /*dfd90*/  @P0 STG.E.U8 desc[UR6][R20.64], R4 ;  /* 0x0000000414000986 */ /* 0x0001e4000c101106 */
[----:B0-----:R-:W-:-:S02]  /*dfda0*/  PRMT R4, R27, 0x7773, RZ ;  /* 0x000077731b047816 */ /* 0x001fc400000000ff */
        /* <DEDUP_REMOVED lines=8> */
[----:B------:R-:W2:Y:S04]  /*dfe30*/  LDL.LU.64 R28, [R1+0x708] ;  /* 0x00070800011c7983 */ /* 0x000ea80000300a00 */
[----:B------:R-:W2:Y:S06]  /*dfe40*/  LDL.LU R27, [R1+0x88] ;  /* 0x00008800011b7983 */ /* 0x000eac0000300800 */
[----:B---3--:R0:W-:Y:S04]  /*dfe50*/  @P5 STG.E.U8 desc[UR6][R2.64], R4 ;  /* 0x0000000402005986 */ /* 0x0081e8000c101106 */
[----:B0-----:R-:W3:Y:S01]  /*dfe60*/  LDL.LU.64 R2, [R1+0x3100] ;  /* 0x0031000001027983 */ /* 0x001ee20000300a00 */
[----:B------:R-:W-:-:S02]  /*dfe70*/  LOP3.LUT P5, RZ, R25, 0x8000, RZ, 0xc0, !PT ;  /* 0x0000800019ff7812 */ /* 0x000fc400078ac0ff */
[----:B------:R-:W-:Y:S02]  /*dfe80*/  PRMT R4, R5, 0x7772, RZ ;  /* 0x0000777205047816 */ /* 0x000fe400000000ff */
[C---:B------:R-:W-:Y:S02]  /*dfe90*/  LOP3.LUT P6, RZ, R0.reuse, 0x40000, RZ, 0xc0, !PT ;  /* 0x0004000000ff7812 */ /* 0x040fe400078cc0ff */
[----:B------:R-:W-:-:S07]  /*dfea0*/  LOP3.LUT P4, RZ, R0, 0x20000, RZ, 0xc0, !PT ;  /* 0x0002000000ff7812 */ /* 0x000fce000788c0ff */
[----:B---3--:R0:W-:Y:S04]  /*dfeb0*/  @P5 STG.E.U8 desc[UR6][R2.64], R4 ;  /* 0x0000000402005986 */ /* 0x0081e8000c101106 */
[----:B0-----:R-:W3:Y:S01]  /*dfec0*/  LDL.LU.64 R2, [R1+0x30f8] ;  /* 0x0030f80001027983 */ /* 0x001ee20000300a00 */
[----:B------:R-:W-:Y:S02]  /*dfed0*/  LOP3.LUT P5, RZ, R25, 0x4000, RZ, 0xc0, !PT ;  /* 0x0000400019ff7812 */ /* 0x000fe400078ac0ff */
[----:B------:R-:W-:-:S11]  /*dfee0*/  PRMT R4, R5, 0x7773, RZ ;  /* 0x0000777305047816 */ /* 0x000fd600000000ff */
        /* <DEDUP_REMOVED lines=8> */
[----:B------:R-:W-:Y:S02]  /*dff70*/  LOP3.LUT P3, RZ, R0, 0x10000, RZ, 0xc0, !PT ;  /* 0x0001000000ff7812 */ /* 0x000fe4000786c0ff */
[----:B0-----:R-:W-:-:S09]  /*dff80*/  PRMT R4, R24, 0x7772, RZ ;  /* 0x0000777218047816 */ /* 0x001fd200000000ff */
[----:B------:R0:W-:Y:S01]  /*dff90*/  @P5 STG.E.U8 desc[UR6][R14.64], R4 ;  /* 0x000000040e005986 */ /* 0x0001e2000c101106 */
[----:B------:R-:W-:Y:S02]  /*dffa0*/  LOP3.LUT P2, RZ, R0, 0x8000, RZ, 0xc0, !PT ;  /* 0x0000800000ff7812 */ /* 0x000fe4000784c0ff */
[----:B0-----:R-:W-:-:S05]  /*dffb0*/  PRMT R4, R24, 0x7773, RZ ;  /* 0x0000777318047816 */ /* 0x001fca00000000ff */
[----:B------:R3:W-:Y:S01]  /*dffc0*/  @P6 STG.E.U8 desc[UR6][R12.64], R4 ;  /* 0x000000040c006986 */ /* 0x0007e2000c101106 */
[----:B------:R-:W-:Y:S02]  /*dffd0*/  LOP3.LUT P1, RZ, R0, 0x4000, RZ, 0xc0, !PT ;  /* 0x0000400000ff7812 */ /* 0x000fe4000782c0ff */
[----:B---3--:R-:W-:-:S05]  /*dffe0*/  PRMT R4, R3, 0x7770, RZ ;  /* 0x0000777003047816 */ /* 0x008fca00000000ff */
[----:B------:R0:W-:Y:S02]  /*dfff0*/  @P4 STG.E.U8 desc[UR6][R16.64], R4 ;  /* 0x0000000410004986 */ /* 0x0001e4000c101106 */
[----:B0-----:R-:W-:-:S05]  /*e0000*/  PRMT R4, R3, 0x7771, RZ ;  /* 0x0000777103047816 */ /* 0x001fca00000000ff */
[----:B------:R0:W-:Y:S02]  /*e0010*/  @P3 STG.E.U8 desc[UR6][R18.64], R4 ;  /* 0x0000000412003986 */ /* 0x0001e4000c101106 */
[----:B0-----:R-:W-:-:S05]  /*e0020*/  PRMT R4, R3, 0x7772, RZ ;  /* 0x0000777203047816 */ /* 0x001fca00000000ff */
[----:B------:R0:W-:Y:S02]  /*e0030*/  @P2 STG.E.U8 desc[UR6][R20.64], R4 ;  /* 0x0000000414002986 */ /* 0x0001e4000c101106 */
[----:B0-----:R-:W-:Y:S02]  /*e0040*/  PRMT R4, R3, 0x7773, RZ ;  /* 0x0000777303047816 */ /* 0x001fe400000000ff */
[----:B------:R-:W3:Y:S04]  /*e0050*/  LDL.LU R3, [R1+0x30f0] ;  /* 0x0030f00001037983 */ /* 0x000ee80000300800 */
[----:B------:R0:W-:Y:S04]  /*e0060*/  @P1 STG.E.U8 desc[UR6][R22.64], R4 ;  /* 0x0000000416001986 */ /* 0x0001e8000c101106 */
[----:B0-----:R-:W4:Y:S04]  /*e0070*/  LDL.LU.64 R22, [R1+0x6e8] ;  /* 0x0006e80001167983 */ /* 0x001f280000300a00 */
[----:B------:R-:W3:Y:S01]  /*e0080*/  LDL.LU.64 R16, [R1+0x6c8] ;  /* 0x0006c80001107983 */ /* 0x000ee20000300a00 */
[----:B------:R-:W-:-:S02]  /*e0090*/  LOP3.LUT P0, RZ, R0, 0x2000, RZ, 0xc0, !PT ;  /* 0x0000200000ff7812 */ /* 0x000fc4000780c0ff */
[----:B--2---:R-:W-:Y:S02]  /*e00a0*/  PRMT R4, R27, 0x7770, RZ ;  /* 0x000077701b047816 */ /* 0x004fe400000000ff */
[----:B------:R-:W-:Y:S02]  /*e00b0*/  LOP3.LUT P1, RZ, R0, 0x1, RZ, 0xc0, !PT ;  /* 0x0000000100ff7812 */ /* 0x000fe4000782c0ff */
[----:B------:R-:W-:-:S07]  /*e00c0*/  LOP3.LUT R25, R25, 0xfffffbff, RZ, 0xc0, !PT ;  /* 0xfffffbff19197812 */ /* 0x000fce00078ec0ff */
[----:B------:R0:W-:Y:S01]  /*e00d0*/  @P0 STG.E.U8 desc[UR6][R28.64], R4 ;  /* 0x000000041c000986 */ /* 0x0001e2000c101106 */
[----:B------:R-:W-:-:S03]  /*e00e0*/  LOP3.LUT P0, RZ, R0, 0x40, RZ, 0xc0, !PT ;  /* 0x0000004000ff7812 */ /* 0x000fc6000780c0ff */
[----:B0-----:R-:W2:Y:S04]  /*e00f0*/  LDL.LU.64 R28, [R1+0x6c0] ;  /* 0x0006c000011c7983 */ /* 0x001ea80000300a00 */
[----:B------:R-:W2:Y:S06]  /*e0100*/  LDL.LU.64 R10, [R1+0x680] ;  /* 0x00068000010a7983 */ /* 0x000eac0000300a00 */
[----:B------:R-:W-:Y:S01]  /*e0110*/  @P0 LOP3.LUT R25, R25, 0x400, RZ, 0xfc, !PT ;  /* 0x0000040019190812 */ /* 0x000fe200078efcff */
[----:B------:R-:W2:Y:S04]  /*e0120*/  LDL.LU.64 R14, [R1+0x670] ;  /* 0x00067000010e7983 */ /* 0x000ea80000300a00 */
[----:B------:R-:W2:Y:S04]  /*e0130*/  LDL.LU.64 R12, [R1+0x650] ;  /* 0x00065000010c7983 */ /* 0x000ea80000300a00 */
        /* <DEDUP_REMOVED lines=11> */
[----:B------:R-:W2:Y:S04]  /*e01f0*/  LDL.LU.64 R20, [R1+0x648] ;  /* 0x0006480001147983 */ /* 0x000ea80000300a00 */
[----:B------:R-:W2:Y:S01]  /*e0200*/  LDL.LU R24, [R1+0x8c] ;  /* 0x00008c0001187983 */ /* 0x000ea20000300800 */
        /* <DEDUP_REMOVED lines=12> */
[----:B----4-:R0:W-:Y:S04]  /*e02d0*/  @P6 STG.E.U8 desc[UR6][R22.64], R0 ;  /* 0x0000000016006986 */ /* 0x0101e8000c101106 */
[----:B0-----:R-:W4:Y:S01]  /*e02e0*/  LDL.LU.64 R22, [R1+0x5e0] ;  /* 0x0005e00001167983 */ /* 0x001f220000300a00 */
[----:B------:R-:W-:-:S05]  /*e02f0*/  PRMT R0, R27, 0x7772, RZ ;  /* 0x000077721b007816 */ /* 0x000fca00000000ff */
[----:B---3--:R0:W-:Y:S04]  /*e0300*/  @P3 STG.E.U8 desc[UR6][R16.64], R0 ;  /* 0x0000000010003986 */ /* 0x0081e8000c101106 */
[----:B0-----:R-:W3:Y:S04]  /*e0310*/  LDL.LU.64 R16, [R1+0x5c0] ;  /* 0x0005c00001107983 */ /* 0x001ee80000300a00 */
[----:B------:R-:W3:Y:S01]  /*e0320*/  LDL.LU.64 R6, [R1+0x5b8] ;  /* 0x0005b80001067983 */ /* 0x000ee20000300a00 */
[----:B------:R-:W-:-:S05]  /*e0330*/  PRMT R0, R27, 0x7773, RZ ;  /* 0x000077731b007816 */ /* 0x000fca00000000ff */
[----:B--2---:R0:W-:Y:S04]  /*e0340*/  @P4 STG.E.U8 desc[UR6][R28.64], R0 ;  /* 0x000000001c004986 */ /* 0x0041e8000c101106 */
[----:B0-----:R-:W2:Y:S04]  /*e0350*/  LDL.LU.64 R28, [R1+0x5b0] ;  /* 0x0005b000011c7983 */ /* 0x001ea80000300a00 */
[----:B------:R-:W2:Y:S01]  /*e0360*/  LDL.LU R27, [R1+0x6c] ;  /* 0x00006c00011b7983 */ /* 0x000ea20000300800 */
[----:B------:R-:W-:-:S03]  /*e0370*/  PRMT R0, R18, 0x7770, RZ ;  /* 0x0000777012007816 */ /* 0x000fc600000000ff */
[----:B------:R-:W2:Y:S04]  /*e0380*/  LDL.LU.64 R8, [R1+0x5a8] ;  /* 0x0005a80001087983 */ /* 0x000ea80000300a00 */
[----:B------:R0:W-:Y:S02]  /*e0390*/  @P2 STG.E.U8 desc[UR6][R10.64], R0 ;  /* 0x000000000a002986 */ /* 0x0001e4000c101106 */
[C---:B0-----:R-:W-:Y:S02]  /*e03a0*/  PRMT R0, R18.reuse, 0x7771, RZ ;  /* 0x0000777112007816 */ /* 0x041fe400000000ff */
[----:B------:R-:W2:Y:S04]  /*e03b0*/  LDL.LU.64 R10, [R1+0x5a0] ;  /* 0x0005a000010a7983 */ /* 0x000ea80000300a00 */
[----:B------:R0:W-:Y:S02]  /*e03c0*/  @P5 STG.E.U8 desc[UR6][R14.64], R0 ;  /* 0x000000000e005986 */ /* 0x0001e4000c101106 */
[----:B0-----:R-:W-:-:S02]  /*e03d0*/  PRMT R0, R18, 0x7772, RZ ;  /* 0x0000777212007816 */ /* 0x001fc400000000ff */
[----:B------:R-:W2:Y:S04]  /*e03e0*/  LDL.LU.64 R14, [R1+0x590] ;  /* 0x00059000010e7983 */ /* 0x000ea80000300a00 */
[----:B------:R0:W-:Y:S01]  /*e03f0*/  @P0 STG.E.U8 desc[UR6][R12.64], R0 ;  /* 0x000000000c000986 */ /* 0x0001e2000c101106 */
[----:B------:R-:W-:-:S03]  /*e0400*/  LOP3.LUT P0, RZ, R25, 0x400, RZ, 0xc0, !PT ;  /* 0x0000040019ff7812 */ /* 0x000fc6000780c0ff */
[----:B0-----:R-:W2:Y:S01]  /*e0410*/  LDL.LU.64 R12, [R1+0x588] ;  /* 0x00058800010c7983 */ /* 0x001ea20000300a00 */
[----:B------:R-:W-:-:S03]  /*e0420*/  PRMT R0, R18, 0x7773, RZ ;  /* 0x0000777312007816 */ /* 0x000fc600000000ff */
[----:B------:R-:W2:Y:S06]  /*e0430*/  LDL.LU R19, [R1+0x70] ;  /* 0x0000700001137983 */ /* 0x000eac0000300800 */
[----:B------:R0:W-:Y:S04]  /*e0440*/  @P0 STG.E.U8 desc[UR6][R20.64], R0 ;  /* 0x0000000014000986 */ /* 0x0001e8000c101106 */
[----:B0-----:R-:W2:Y:S01]  /*e0450*/  LDL.LU.64 R20, [R1+0x570] ;  /* 0x0005700001147983 */ /* 0x001ea20000300a00 */
[----:B------:R-:W-:-:S05]  /*e0460*/  PRMT R0, R24, 0x7770, RZ ;  /* 0x0000777018007816 */ /* 0x000fca00000000ff */
[----:B----4-:R0:W-:Y:S04]  /*e0470*/  @P1 STG.E.U8 desc[UR6][R22.64], R0 ;  /* 0x0000000016001986 */ /* 0x0101e8000c101106 */
[----:B0-----:R-:W4:Y:S01]  /*e0480*/  LDL.LU.64 R22, [R1+0x518] ;  /* 0x0005180001167983 */ /* 0x001f220000300a00 */
[----:B------:R-:W-:Y:S02]  /*e0490*/  LOP3.LUT P1, RZ, R25, 0x200, RZ, 0xc0, !PT ;  /* 0x0000020019ff7812 */ /* 0x000fe4000782c0ff */
[----:B------:R-:W-:-:S11]  /*e04a0*/  PRMT R0, R24, 0x7771, RZ ;  /* 0x0000777118007816 */ /* 0x000fd600000000ff */
[----:B---3--:R0:W-:Y:S04]  /*e04b0*/  @P1 STG.E.U8 desc[UR6][R16.64], R0 ;  /* 0x0000000010001986 */ /* 0x0081e8000c101106 */
[----:B0-----:R-:W3:Y:S01]  /*e04c0*/  LDL.LU.64 R16, [R1+0x4d8] ;  /* 0x0004d80001107983 */ /* 0x001ee20000300a00 */
[----:B------:R-:W-:Y:S02]  /*e04d0*/  LOP3.LUT P1, RZ, R25, 0x100, RZ, 0xc0, !PT ;  /* 0x0000010019ff7812 */ /* 0x000fe4000782c0ff */
[----:B------:R-:W-:-:S11]  /*e04e0*/  PRMT R0, R24, 0x7772, RZ ;  /* 0x0000777218007816 */ /* 0x000fd600000000ff */
[----:B------:R0:W-:Y:S01]  /*e04f0*/  @P1 STG.E.U8 desc[UR6][R6.64], R0 ;  /* 0x0000000006001986 */ /* 0x0001e2000c101106 */
[----:B------:R-:W-:Y:S02]  /*e0500*/  LOP3.LUT P1, RZ, R25, 0x80, RZ, 0xc0, !PT ;  /* 0x0000008019ff7812 */ /* 0x000fe4000782c0ff */
[----:B0-----:R-:W-:-:S11]  /*e0510*/  PRMT R0, R24, 0x7773, RZ ;  /* 0x0000777318007816 */ /* 0x001fd600000000ff */
[----:B--2---:R0:W-:Y:S01]  /*e0520*/  @P1 STG.E.U8 desc[UR6][R28.64], R0 ;  /* 0x000000001c001986 */ /* 0x0041e2000c101106 */
[----:B------:R-:W-:Y:S02]  /*e0530*/  LOP3.LUT P1, RZ, R25, 0x40, RZ, 0xc0, !PT ;  /* 0x0000004019ff7812 */ /* 0x000fe4000782c0ff */
[----:B0-----:R-:W-:Y:S02]  /*e0540*/  PRMT R0, R27, 0x7770, RZ ;  /* 0x000077701b007816 */ /* 0x001fe400000000ff */
[C---:B------:R-:W-:Y:S02]  /*e0550*/  LOP3.LUT P6, RZ, R3.reuse, 0x80000000, RZ, 0xc0, !PT ;  /* 0x8000000003ff7812 */ /* 0x040fe400078cc0ff */
[C---:B------:R-:W-:Y:S02]  /*e0560*/  LOP3.LUT P3, RZ, R3.reuse, 0x40000000, RZ, 0xc0, !PT ;  /* 0x4000000003ff7812 */ /* 0x040fe4000786c0ff */
[C---:B------:R-:W-:Y:S02]  /*e0570*/  LOP3.LUT P4, RZ, R3.reuse, 0x20000000, RZ, 0xc0, !PT ;  /* 0x2000000003ff7812 */ /* 0x040fe4000788c0ff */
[----:B------:R-:W-:-:S03]  /*e0580*/  LOP3.LUT P2, RZ, R3, 0x10000000, RZ, 0xc0, !PT ;  /* 0x1000000003ff7812 */ /* 0x000fc6000784c0ff */
[----:B------:R0:W-:Y:S01]  /*e0590*/  @P1 STG.E.U8 desc[UR6][R8.64], R0 ;  /* 0x0000000008001986 */ /* 0x0001e2000c101106 */
[----:B------:R-:W-:-:S03]  /*e05a0*/  LOP3.LUT P1, RZ, R25, 0x20, RZ, 0xc0, !PT ;  /* 0x0000002019ff7812 */ /* 0x000fc6000782c0ff */
[----:B------:R-:W2:Y:S01]  /*e05b0*/  LDL.LU.64 R28, [R1+0x510] ;  /* 0x00051000011c7983 */ /* 0x000ea20000300a00 */
[----:B0-----:R-:W-:-:S09]  /*e05c0*/  PRMT R0, R27, 0x7771, RZ ;  /* 0x000077711b007816 */ /* 0x001fd200000000ff */
[----:B------:R0:W-:Y:S02]  /*e05d0*/  @P1 STG.E.U8 desc[UR6][R10.64], R0 ;  /* 0x000000000a001986 */ /* 0x0001e4000c101106 */
[----:B0-----:R-:W-:-:S05]  /*e05e0*/  PRMT R0, R27, 0x7772, RZ ;  /* 0x000077721b007816 */ /* 0x001fca00000000ff */
[----:B------:R0:W-:Y:S04]  /*e05f0*/  @P6 STG.E.U8 desc[UR6][R14.64], R0 ;  /* 0x000000000e006986 */ /* 0x0001e8000c101106 */
[----:B------:R-:W-:Y:S01]  /*e0600*/  STL [R1+0x30c4], R25 ;  /* 0x0030c41901007387 */ /* 0x000fe20000100800 */
[----:B0-----:R-:W-:-:S05]  /*e0610*/  PRMT R0, R27, 0x7773, RZ ;  /* 0x000077731b007816 */ /* 0x001fca00000000ff */
[----:B------:R0:W-:Y:S02]  /*e0620*/  @P3 STG.E.U8 desc[UR6][R12.64], R0 ;  /* 0x000000000c003986 */ /* 0x0001e4000c101106 */
[----:B0-----:R-:W-:-:S05]  /*e0630*/  PRMT R0, R19, 0x7770, RZ ;  /* 0x0000777013007816 */ /* 0x001fca00000000ff */
[----:B------:R0:W-:Y:S04]  /*e0640*/  @P4 STG.E.U8 desc[UR6][R20.64], R0 ;  /* 0x0000000014004986 */ /* 0x0001e8000c101106 */
[----:B0-----:R-:W2:Y:S01]  /*e0650*/  LDL.LU.64 R20, [R1+0x578] ;  /* 0x0005780001147983 */ /* 0x001ea20000300a00 */
[----:B------:R-:W-:Y:S02]  /*e0660*/  PRMT R0, R19, 0x7771, RZ ;  /* 0x0000777113007816 */ /* 0x000fe400000000ff */
[----:B------:R-:W-:Y:S02]  /*e0670*/  LOP3.LUT P5, RZ, R3, 0x8000000, RZ, 0xc0, !PT ;  /* 0x0800000003ff7812 */ /* 0x000fe400078ac0ff */
[C---:B------:R-:W-:Y:S01]  /*e0680*/  PRMT R4, R19.reuse, 0x7773, RZ ;  /* 0x0000777313047816 */ /* 0x040fe200000000ff */
[----:B----4-:R0:W-:Y:S04]  /*e0690*/  @P2 STG.E.U8 desc[UR6][R22.64], R0 ;  /* 0x0000000016002986 */ /* 0x0101e8000c101106 */
[----:B0-----:R-:W4:Y:S04]  /*e06a0*/  LDL.LU.64 R22, [R1+0x568] ;  /* 0x0005680001167983 */ /* 0x001f280000300a00 */
[----:B------:R-:W4:Y:S04]  /*e06b0*/  LDL.LU.64 R24, [R1+0x4f8] ;  /* 0x0004f80001187983 */ /* 0x000f280000300a00 */
[----:B------:R-:W4:Y:S04]  /*e06c0*/  LDL.LU.64 R10, [R1+0x4f0] ;  /* 0x0004f000010a7983 */ /* 0x000f280000300a00 */
[----:B------:R-:W4:Y:S04]  /*e06d0*/  LDL.LU R27, [R1+0x74] ;  /* 0x00007400011b7983 */ /* 0x000f280000300800 */
[----:B------:R-:W4:Y:S04]  /*e06e0*/  LDL.LU.64 R14, [R1+0x4c8] ;  /* 0x0004c800010e7983 */ /* 0x000f280000300a00 */
[----:B------:R-:W4:Y:S01]  /*e06f0*/  LDL.LU.64 R12, [R1+0x4b0] ;  /* 0x0004b000010c7983 */ /* 0x000f220000300a00 */
[----:B------:R-:W-:-:S05]  /*e0700*/  PRMT R0, R19, 0x7772, RZ ;  /* 0x0000777213007816 */ /* 0x000fca00000000ff */
[----:B---3--:R0:W-:Y:S04]  /*e0710*/  @P5 STG.E.U8 desc[UR6][R16.64], R0 ;  /* 0x0000000010005986 */ /* 0x0081e8000c101106 */
[----:B0-----:R-:W3:Y:S04]  /*e0720*/  LDL.LU.64 R16, [R1+0x498] ;  /* 0x0004980001107983 */ /* 0x001ee80000300a00 */
[----:B------:R-:W3:Y:S01]  /*e0730*/  LDL.LU.64 R18, [R1+0x490] ;  /* 0x0004900001127983 */ /* 0x000ee20000300a00 */
[C---:B------:R-:W-:Y:S02]  /*e0740*/  LOP3.LUT P0, RZ, R3.reuse, 0x4000000, RZ, 0xc0, !PT ;  /* 0x0400000003ff7812 */ /* 0x040fe4000780c0ff */
[----:B------:R-:W-:-:S02]  /*e0750*/  LOP3.LUT P1, RZ, R3, 0x2000000, RZ, 0xc0, !PT ;  /* 0x0200000003ff7812 */ /* 0x000fc4000782c0ff */
[C---:B------:R-:W-:Y:S02]  /*e0760*/  LOP3.LUT P6, RZ, R3.reuse, 0x1000000, RZ, 0xc0, !PT ;  /* 0x0100000003ff7812 */ /* 0x040fe400078cc0ff */
[----:B------:R-:W-:Y:S02]  /*e0770*/  PRMT R9, R2, 0x7770, RZ ;  /* 0x0000777002097816 */ /* 0x000fe400000000ff */
[C---:B------:R-:W-:Y:S02]  /*e0780*/  LOP3.LUT P3, RZ, R3.reuse, 0x800000, RZ, 0xc0, !PT ;  /* 0x0080000003ff7812 */ /* 0x040fe4000786c0ff */
[C---:B------:R-:W-:Y:S02]  /*e0790*/  LOP3.LUT P4, RZ, R3.reuse, 0x400000, RZ, 0xc0, !PT ;  /* 0x0040000003ff7812 */ /* 0x040fe4000788c0ff */
[C---:B------:R-:W-:Y:S02]  /*e07a0*/  LOP3.LUT P2, RZ, R3.reuse, 0x200000, RZ, 0xc0, !PT ;  /* 0x0020000003ff7812 */ /* 0x040fe4000784c0ff */
[----:B------:R-:W-:-:S04]  /*e07b0*/  LOP3.LUT P5, RZ, R3, 0x80000, RZ, 0xc0, !PT ;  /* 0x0008000003ff7812 */ /* 0x000fc800078ac0ff */
[----:B------:R-:W-:Y:S02]  /*e07c0*/  P2R R0, PR, RZ, 0x20 ;  /* 0x00000020ff007803 */ /* 0x000fe40000000000 */
[C---:B------:R-:W-:Y:S01]  /*e07d0*/  LOP3.LUT P5, RZ, R3.reuse, 0x100000, RZ, 0xc0, !PT ;  /* 0x0010000003ff7812 */ /* 0x040fe200078ac0ff */
[----:B--2---:R0:W-:Y:S01]  /*e07e0*/  @P0 STG.E.U8 desc[UR6][R28.64], R4 ;  /* 0x000000041c000986 */ /* 0x0041e2000c101106 */
[----:B------:R-:W-:-:S04]  /*e07f0*/  LOP3.LUT P0, RZ, R3, 0x2000, RZ, 0xc0, !PT ;  /* 0x0000200003ff7812 */ /* 0x000fc8000780c0ff */
[----:B0-----:R-:W-:Y:S02]  /*e0800*/  P2R R4, PR, RZ, 0x1 ;  /* 0x00000001ff047803 */ /* 0x001fe40000000000 */
[C---:B------:R-:W-:Y:S01]  /*e0810*/  LOP3.LUT P0, RZ, R3.reuse, 0x4000, RZ, 0xc0, !PT ;  /* 0x0000400003ff7812 */ /* 0x040fe2000780c0ff */
[----:B------:R-:W2:Y:S03]  /*e0820*/  LDL.LU R29, [R1+0x54] ;  /* 0x00005400011d7983 */ /* 0x000ea60000300800 */
[----:B------:R-:W-:Y:S02]  /*e0830*/  P2R R5, PR, RZ, 0x1 ;  /* 0x00000001ff057803 */ /* 0x000fe40000000000 */
[----:B------:R-:W-:-:S04]  /*e0840*/  LOP3.LUT P0, RZ, R3, 0x8000, RZ, 0xc0, !PT ;  /* 0x0000800003ff7812 */ /* 0x000fc8000780c0ff */
[----:B------:R-:W-:Y:S02]  /*e0850*/  P2R R6, PR, RZ, 0x1 ;  /* 0x00000001ff067803 */ /* 0x000fe40000000000 */
[----:B------:R-:W-:-:S04]  /*e0860*/  LOP3.LUT P0, RZ, R3, 0x10000, RZ, 0xc0, !PT ;  /* 0x0001000003ff7812 */ /* 0x000fc8000780c0ff */
[----:B------:R-:W-:Y:S02]  /*e0870*/  P2R R7, PR, RZ, 0x1 ;  /* 0x00000001ff077803 */ /* 0x000fe40000000000 */
[----:B------:R-:W-:-:S04]  /*e0880*/  LOP3.LUT P0, RZ, R3, 0x20000, RZ, 0xc0, !PT ;  /* 0x0002000003ff7812 */ /* 0x000fc8000780c0ff */
[----:B------:R-:W-:Y:S02]  /*e0890*/  P2R R8, PR, RZ, 0x1 ;  /* 0x00000001ff087803 */ /* 0x000fe40000000000 */
[----:B------:R-:W-:Y:S01]  /*e08a0*/  LOP3.LUT P0, RZ, R3, 0x40000, RZ, 0xc0, !PT ;  /* 0x0004000003ff7812 */ /* 0x000fe2000780c0ff */
[----:B------:R0:W-:Y:S02]  /*e08b0*/  @P1 STG.E.U8 desc[UR6][R20.64], R9 ;  /* 0x0000000914001986 */ /* 0x0001e4000c101106 */
[C---:B0-----:R-:W-:Y:S02]  /*e08c0*/  PRMT R9, R2.reuse, 0x7771, RZ ;  /* 0x0000777102097816 */ /* 0x041fe400000000ff */
[----:B------:R-:W2:Y:S04]  /*e08d0*/  LDL.LU.64 R20, [R1+0x410] ;  /* 0x0004100001147983 */ /* 0x000ea80000300a00 */
[----:B----4-:R0:W-:Y:S02]  /*e08e0*/  @P6 STG.E.U8 desc[UR6][R22.64], R9 ;  /* 0x0000000916006986 */ /* 0x0101e4000c101106 */
[----:B0-----:R-:W-:-:S02]  /*e08f0*/  PRMT R9, R2, 0x7772, RZ ;  /* 0x0000777202097816 */ /* 0x001fc400000000ff */
[----:B------:R-:W4:Y:S04]  /*e0900*/  LDL.LU.64 R22, [R1+0x400] ;  /* 0x0004000001167983 */ /* 0x000f280000300a00 */
[----:B------:R0:W-:Y:S02]  /*e0910*/  @P3 STG.E.U8 desc[UR6][R24.64], R9 ;  /* 0x0000000918003986 */ /* 0x0001e4000c101106 */
[----:B0-----:R-:W-:Y:S02]  /*e0920*/  PRMT R9, R2, 0x7773, RZ ;  /* 0x0000777302097816 */ /* 0x001fe400000000ff */
[----:B------:R-:W4:Y:S04]  /*e0930*/  LDL.LU R2, [R1+0x30ec] ;  /* 0x0030ec0001027983 */ /* 0x000f280000300800 */
[----:B------:R0:W-:Y:S04]  /*e0940*/  @P4 STG.E.U8 desc[UR6][R10.64], R9 ;  /* 0x000000090a004986 */ /* 0x0001e8000c101106 */
[----:B------:R-:W4:Y:S01]  /*e0950*/  LDL.LU.64 R24, [R1+0x3e0] ;  /* 0x0003e00001187983 */ /* 0x000f220000300a00 */
[----:B0-----:R-:W-:-:S03]  /*e0960*/  PRMT R9, R27, 0x7770, RZ ;  /* 0x000077701b097816 */ /* 0x001fc600000000ff */
[----:B------:R-:W4:Y:S04]  /*e0970*/  LDL.LU.64 R10, [R1+0x3d0] ;  /* 0x0003d000010a7983 */ /* 0x000f280000300a00 */
[----:B------:R0:W-:Y:S02]  /*e0980*/  @P2 STG.E.U8 desc[UR6][R14.64], R9 ;  /* 0x000000090e002986 */ /* 0x0001e4000c101106 */
[----:B0-----:R-:W-:Y:S02]  /*e0990*/  PRMT R9, R27, 0x7771, RZ ;  /* 0x000077711b097816 */ /* 0x001fe400000000ff */
[----:B------:R-:W4:Y:S04]  /*e09a0*/  LDL.LU.64 R14, [R1+0x3c8] ;  /* 0x0003c800010e7983 */ /* 0x000f280000300a00 */
[----:B------:R0:W-:Y:S01]  /*e09b0*/  @P5 STG.E.U8 desc[UR6][R12.64], R9 ;  /* 0x000000090c005986 */ /* 0x0001e2000c101106 */
[----:B------:R-:W-:-:S02]  /*e09c0*/  ISETP.NE.AND P5, PT, R0, RZ, PT ;  /* 0x000000ff0000720c */ /* 0x000fc40003fa5270 */
[C---:B------:R-:W-:Y:S01]  /*e09d0*/  PRMT R0, R27.reuse, 0x7772, RZ ;  /* 0x000077721b007816 */ /* 0x040fe200000000ff */
[----:B0-----:R-:W4:Y:S10]  /*e09e0*/  LDL.LU.64 R12, [R1+0x3b8] ;  /* 0x0003b800010c7983 */ /* 0x001f340000300a00 */
[----:B---3--:R0:W-:Y:S02]  /*e09f0*/  @P5 STG.E.U8 desc[UR6][R16.64], R0 ;  /* 0x0000000010005986 */ /* 0x0081e4000c101106 */
[----:B0-----:R-:W-:-:S02]  /*e0a00*/  PRMT R0, R27, 0x7773, RZ ;  /* 0x000077731b007816 */ /* 0x001fc400000000ff */
[----:B------:R-:W3:Y:S04]  /*e0a10*/  LDL.LU.64 R16, [R1+0x3b0] ;  /* 0x0003b00001107983 */ /* 0x000ee80000300a00 */
[----:B------:R-:W3:Y:S04]  /*e0a20*/  LDL.LU R28, [R1+0x58] ;  /* 0x00005800011c7983 */ /* 0x000ee80000300800 */
[----:B------:R0:W-:Y:S01]  /*e0a30*/  @P0 STG.E.U8 desc[UR6][R18.64], R0 ;  /* 0x0000000012000986 */ /* 0x0001e2000c101106 */
[----:B------:R-:W-:-:S03]  /*e0a40*/  ISETP.NE.AND P0, PT, R8, RZ, PT ;  /* 0x000000ff0800720c */ /* 0x000fc60003f05270 */
[----:B0-----:R-:W3:Y:S04]  /*e0a50*/  LDL.LU.64 R18, [R1+0x350] ;  /* 0x0003500001127983 */ /* 0x001ee80000300a00 */
[----:B------:R-:W3:Y:S01]  /*e0a60*/  LDL.LU.64 R8, [R1+0x3e8] ;  /* 0x0003e80001087983 */ /* 0x000ee20000300a00 */
[----:B--2---:R-:W-:-:S05]  /*e0a70*/  PRMT R0, R29, 0x7770, RZ ;  /* 0x000077701d007816 */ /* 0x004fca00000000ff */
[----:B------:R0:W-:Y:S01]  /*e0a80*/  @P0 STG.E.U8 desc[UR6][R20.64], R0 ;  /* 0x0000000014000986 */ /* 0x0001e2000c101106 */
[----:B------:R-:W-:Y:S02]  /*e0a90*/  ISETP.NE.AND P0, PT, R7, RZ, PT ;  /* 0x000000ff0700720c */ /* 0x000fe40003f05270 */
[----:B0-----:R-:W-:Y:S02]  /*e0aa0*/  PRMT R0, R29, 0x7771, RZ ;  /* 0x000077711d007816 */ /* 0x001fe400000000ff */
[C---:B------:R-:W-:Y:S02]  /*e0ab0*/  LOP3.LUT P1, RZ, R3.reuse, 0x1000, RZ, 0xc0, !PT ;  /* 0x0000100003ff7812 */ /* 0x040fe4000782c0ff */
[----:B------:R-:W-:Y:S01]  /*e0ac0*/  LOP3.LUT P6, RZ, R3, 0x800, RZ, 0xc0, !PT ;  /* 0x0000080003ff7812 */ /* 0x000fe200078cc0ff */
[----:B------:R-:W2:Y:S06]  /*e0ad0*/  LDL.LU.64 R20, [R1+0x358] ;  /* 0x0003580001147983 */ /* 0x000eac0000300a00 */
[----:B----4-:R0:W-:Y:S01]  /*e0ae0*/  @P0 STG.E.U8 desc[UR6][R22.64], R0 ;  /* 0x0000000016000986 */ /* 0x0101e2000c101106 */
[----:B------:R-:W-:-:S02]  /*e0af0*/  ISETP.NE.AND P0, PT, R6, RZ, PT ;  /* 0x000000ff0600720c */ /* 0x000fc40003f05270 */
[----:B0-----:R-:W-:Y:S01]  /*e0b00*/  PRMT R0, R29, 0x7772, RZ ;  /* 0x000077721d007816 */ /* 0x001fe200000000ff */
[----:B------:R-:W4:Y:S10]  /*e0b10*/  LDL.LU.64 R22, [R1+0x3c0] ;  /* 0x0003c00001167983 */ /* 0x000f340000300a00 */
[----:B---3--:R0:W-:Y:S01]  /*e0b20*/  @P0 STG.E.U8 desc[UR6][R8.64], R0 ;  /* 0x0000000008000986 */ /* 0x0081e2000c101106 */
[----:B------:R-:W-:-:S02]  /*e0b30*/  ISETP.NE.AND P0, PT, R5, RZ, PT ;  /* 0x000000ff0500720c */ /* 0x000fc40003f05270 */
[----:B0-----:R-:W-:-:S11]  /*e0b40*/  PRMT R0, R29, 0x7773, RZ ;  /* 0x000077731d007816 */ /* 0x001fd600000000ff */
[----:B------:R0:W-:Y:S01]  /*e0b50*/  @P0 STG.E.U8 desc[UR6][R24.64], R0 ;  /* 0x0000000018000986 */ /* 0x0001e2000c101106 */
[----:B------:R-:W-:Y:S02]  /*e0b60*/  ISETP.NE.AND P0, PT, R4, RZ, PT ;  /* 0x000000ff0400720c */ /* 0x000fe40003f05270 */
[----:B0-----:R-:W-:-:S11]  /*e0b70*/  PRMT R0, R2, 0x7770, RZ ;  /* 0x0000777002007816 */ /* 0x001fd600000000ff */
[----:B------:R0:W-:Y:S02]  /*e0b80*/  @P0 STG.E.U8 desc[UR6][R10.64], R0 ;  /* 0x000000000a000986 */ /* 0x0001e4000c101106 */
[----:B0-----:R-:W-:-:S05]  /*e0b90*/  PRMT R0, R2, 0x7771, RZ ;  /* 0x0000777102007816 */ /* 0x001fca00000000ff */
[----:B------:R0:W-:Y:S02]  /*e0ba0*/  @P1 STG.E.U8 desc[UR6][R14.64], R0 ;  /* 0x000000000e001986 */ /* 0x0001e4000c101106 */
[----:B0-----:R-:W-:-:S05]  /*e0bb0*/  PRMT R0, R2, 0x7772, RZ ;  /* 0x0000777202007816 */ /* 0x001fca00000000ff */
[----:B------:R0:W-:Y:S02]  /*e0bc0*/  @P6 STG.E.U8 desc[UR6][R12.64], R0 ;  /* 0x000000000c006986 */ /* 0x0001e4000c101106 */
[----:B0-----:R-:W-:Y:S02]  /*e0bd0*/  PRMT R0, R2, 0x7773, RZ ;  /* 0x0000777302007816 */ /* 0x001fe400000000ff */
[----:B------:R-:W3:Y:S01]  /*e0be0*/  LDL.LU R2, [R1+0x30e8] ;  /* 0x0030e80001027983 */ /* 0x000ee20000300800 */
[C---:B------:R-:W-:Y:S02]  /*e0bf0*/  LOP3.LUT P3, RZ, R3.reuse, 0x400, RZ, 0xc0, !PT ;  /* 0x0000040003ff7812 */ /* 0x040fe4000786c0ff */
[C---:B------:R-:W-:Y:S02]  /*e0c00*/  LOP3.LUT P4, RZ, R3.reuse, 0x200, RZ, 0xc0, !PT ;  /* 0x0000020003ff7812 */ /* 0x040fe4000788c0ff */
[C---:B------:R-:W-:Y:S01]  /*e0c10*/  LOP3.LUT P2, RZ, R3.reuse, 0x100, RZ, 0xc0, !PT ;  /* 0x0000010003ff7812 */ /* 0x040fe2000784c0ff */
[----:B------:R-:W3:Y:S04]  /*e0c20*/  LDL.LU.64 R24, [R1+0x3f8] ;  /* 0x0003f80001187983 */ /* 0x000ee80000300a00 */
[----:B------:R-:W3:Y:S01]  /*e0c30*/  LDL.LU R29, [R1+0x7c] ;  /* 0x00007c00011d7983 */ /* 0x000ee20000300800 */
[----:B------:R-:W-:-:S03]  /*e0c40*/  LOP3.LUT P5, RZ, R3, 0x80, RZ, 0xc0, !PT ;  /* 0x0000008003ff7812 */ /* 0x000fc600078ac0ff */
[----:B------:R-:W3:Y:S04]  /*e0c50*/  LDL.LU.64 R10, [R1+0x3f0] ;  /* 0x0003f000010a7983 */ /* 0x000ee80000300a00 */
[----:B------:R0:W-:Y:S02]  /*e0c60*/  @P3 STG.E.U8 desc[UR6][R16.64], R0 ;  /* 0x0000000010003986 */ /* 0x0001e4000c101106 */
[----:B0-----:R-:W-:-:S05]  /*e0c70*/  PRMT R0, R28, 0x7770, RZ ;  /* 0x000077701c007816 */ /* 0x001fca00000000ff */
[----:B------:R0:W-:Y:S01]  /*e0c80*/  @P4 STG.E.U8 desc[UR6][R18.64], R0 ;  /* 0x0000000012004986 */ /* 0x0001e2000c101106 */
[----:B------:R-:W-:Y:S02]  /*e0c90*/  LOP3.LUT P0, RZ, R3, 0x40, RZ, 0xc0, !PT ;  /* 0x0000004003ff7812 */ /* 0x000fe4000780c0ff */
[----:B0-----:R-:W-:-:S05]  /*e0ca0*/  PRMT R0, R28, 0x7771, RZ ;  /* 0x000077711c007816 */ /* 0x001fca00000000ff */
[----:B--2---:R0:W-:Y:S01]  /*e0cb0*/  @P2 STG.E.U8 desc[UR6][R20.64], R0 ;  /* 0x0000000014002986 */ /* 0x0041e2000c101106 */
[C---:B------:R-:W-:Y:S02]  /*e0cc0*/  LOP3.LUT P2, RZ, R3.reuse, 0x1, RZ, 0xc0, !PT ;  /* 0x0000000103ff7812 */ /* 0x040fe4000784c0ff */
[C---:B------:R-:W-:Y:S02]  /*e0cd0*/  LOP3.LUT P1, RZ, R3.reuse, 0x20, RZ, 0xc0, !PT ;  /* 0x0000002003ff7812 */ /* 0x040fe4000782c0ff */
[C---:B------:R-:W-:Y:S02]  /*e0ce0*/  LOP3.LUT P6, RZ, R3.reuse, 0x10, RZ, 0xc0, !PT ;  /* 0x0000001003ff7812 */ /* 0x040fe400078cc0ff */
[C---:B------:R-:W-:Y:S02]  /*e0cf0*/  LOP3.LUT P3, RZ, R3.reuse, 0x8, RZ, 0xc0, !PT ;  /* 0x0000000803ff7812 */ /* 0x040fe4000786c0ff */
[----:B------:R-:W-:Y:S01]  /*e0d00*/  LOP3.LUT P4, RZ, R3, 0x4, RZ, 0xc0, !PT ;  /* 0x0000000403ff7812 */ /* 0x000fe2000788c0ff */
[----:B0-----:R-:W2:Y:S01]  /*e0d10*/  LDL.LU.64 R20, [R1+0x408] ;  /* 0x0004080001147983 */ /* 0x001ea20000300a00 */
[----:B------:R-:W-:-:S02]  /*e0d20*/  P2R R0, PR, RZ, 0x4 ;  /* 0x00000004ff007803 */ /* 0x000fc40000000000 */
[----:B------:R-:W-:Y:S02]  /*e0d30*/  LOP3.LUT P2, RZ, R3, 0x2, RZ, 0xc0, !PT ;  /* 0x0000000203ff7812 */ /* 0x000fe4000784c0ff */
[----:B------:R-:W-:Y:S01]  /*e0d40*/  PRMT R3, R28, 0x7772, RZ ;  /* 0x000077721c037816 */ /* 0x000fe200000000ff */
[----:B------:R-:W2:Y:S04]  /*e0d50*/  LDL.LU.64 R14, [R1+0x428] ;  /* 0x00042800010e7983 */ /* 0x000ea80000300a00 */
[----:B------:R-:W2:Y:S04]  /*e0d60*/  LDL.LU.64 R12, [R1+0x420] ;  /* 0x00042000010c7983 */ /* 0x000ea80000300a00 */
[----:B------:R-:W2:Y:S04]  /*e0d70*/  LDL.LU.64 R16, [R1+0x418] ;  /* 0x0004180001107983 */ /* 0x000ea80000300a00 */
[----:B----4-:R0:W-:Y:S04]  /*e0d80*/  @P5 STG.E.U8 desc[UR6][R22.64], R3 ;  /* 0x0000000316005986 */ /* 0x0101e8000c101106 */
[----:B0-----:R-:W4:Y:S04]  /*e0d90*/  LDL.LU.64 R22, [R1+0x470] ;  /* 0x0004700001167983 */ /* 0x001f280000300a00 */
[----:B------:R-:W4:Y:S01]  /*e0da0*/  LDL.LU R19, [R1+0x5c] ;  /* 0x00005c0001137983 */ /* 0x000f220000300800 */
[----:B---3--:R-:W-:-:S04]  /*e0db0*/  LOP3.LUT P5, RZ, R2, 0x4000000, RZ, 0xc0, !PT ;  /* 0x0400000002ff7812 */ /* 0x008fc800078ac0ff */
[----:B------:R-:W-:Y:S02]  /*e0dc0*/  P2R R3, PR, RZ, 0x20 ;  /* 0x00000020ff037803 */ /* 0x000fe40000000000 */
[----:B------:R-:W-:-:S04]  /*e0dd0*/  LOP3.LUT P5, RZ, R2, 0x8000000, RZ, 0xc0, !PT ;  /* 0x0800000002ff7812 */ /* 0x000fc800078ac0ff */
[----:B------:R-:W-:Y:S02]  /*e0de0*/  P2R R4, PR, RZ, 0x20 ;  /* 0x00000020ff047803 */ /* 0x000fe40000000000 */
[----:B------:R-:W-:-:S04]  /*e0df0*/  LOP3.LUT P5, RZ, R2, 0x10000000, RZ, 0xc0, !PT ;  /* 0x1000000002ff7812 */ /* 0x000fc800078ac0ff */
[----:B------:R-:W-:Y:S02]  /*e0e00*/  P2R R5, PR, RZ, 0x20 ;  /* 0x00000020ff057803 */ /* 0x000fe40000000000 */
[----:B------:R-:W-:-:S04]  /*e0e10*/  LOP3.LUT P5, RZ, R2, 0x20000000, RZ, 0xc0, !PT ;  /* 0x2000000002ff7812 */ /* 0x000fc800078ac0ff */
[----:B------:R-:W-:Y:S02]  /*e0e20*/  P2R R6, PR, RZ, 0x20 ;  /* 0x00000020ff067803 */ /* 0x000fe40000000000 */
[----:B------:R-:W-:-:S04]  /*e0e30*/  LOP3.LUT P5, RZ, R2, 0x40000000, RZ, 0xc0, !PT ;  /* 0x4000000002ff7812 */ /* 0x000fc800078ac0ff */
[----:B------:R-:W-:Y:S01]  /*e0e40*/  P2R R7, PR, RZ, 0x20 ;  /* 0x00000020ff077803 */ /* 0x000fe20000000000 */
[----:B------:R-:W-:Y:S04]  /*e0e50*/  STL.64 [R1+0x30d8], R4 ;  /* 0x0030d80401007387 */ /* 0x000fe80000100a00 */
[----:B------:R0:W-:Y:S04]  /*e0e60*/  STL.64 [R1+0x30e0], R6 ;  /* 0x0030e00601007387 */ /* 0x0001e80000100a00 */
[----:B0-----:R-:W3:Y:S01]  /*e0e70*/  LDL.LU.64 R6, [R1+0x488] ;  /* 0x0004880001067983 */ /* 0x001ee20000300a00 */
[----:B------:R-:W-:-:S02]  /*e0e80*/  PRMT R8, R28, 0x7773, RZ ;  /* 0x000077731c087816 */ /* 0x000fc400000000ff */
[----:B------:R-:W-:Y:S01]  /*e0e90*/  LOP3.LUT P5, RZ, R2, 0x80000000, RZ, 0xc0, !PT ;  /* 0x8000000002ff7812 */ /* 0x000fe200078ac0ff */
[----:B------:R-:W3:Y:S04]  /*e0ea0*/  LDL.LU.64 R4, [R1+0x480] ;  /* 0x0004800001047983 */ /* 0x000ee80000300a00 */
[----:B------:R-:W3:Y:S04]  /*e0eb0*/  LDL.LU R28, [R1+0x40] ;  /* 0x00004000011c7983 */ /* 0x000ee80000300800 */
[----:B------:R0:W-:Y:S02]  /*e0ec0*/  @P0 STG.E.U8 desc[UR6][R24.64], R8 ;  /* 0x0000000818000986 */ /* 0x0001e4000c101106 */
[----:B0-----:R-:W-:-:S05]  /*e0ed0*/  PRMT R8, R29, 0x7770, RZ ;  /* 0x000077701d087816 */ /* 0x001fca00000000ff */
[----:B------:R0:W-:Y:S02]  /*e0ee0*/  @P1 STG.E.U8 desc[UR6][R10.64], R8 ;  /* 0x000000080a001986 */ /* 0x0001e4000c101106 */
[----:B0-----:R-:W-:-:S05]  /*e0ef0*/  PRMT R8, R29, 0x7771, RZ ;  /* 0x000077711d087816 */ /* 0x001fca00000000ff */
[----:B--2---:R0:W-:Y:S02]  /*e0f00*/  @P6 STG.E.U8 desc[UR6][R20.64], R8 ;  /* 0x0000000814006986 */ /* 0x0041e4000c101106 */
[C---:B0-----:R-:W-:Y:S02]  /*e0f10*/  PRMT R8, R29.reuse, 0x7772, RZ ;  /* 0x000077721d087816 */ /* 0x041fe400000000ff */
[----:B------:R-:W2:Y:S04]  /*e0f20*/  LDL.LU.64 R20, [R1+0x478] ;  /* 0x0004780001147983 */ /* 0x000ea80000300a00 */
[----:B------:R-:W2:Y:S04]  /*e0f30*/  LDL.LU R27, [R1+0x1c] ;  /* 0x00001c00011b7983 */ /* 0x000ea80000300800 */
[----:B------:R-:W2:Y:S04]  /*e0f40*/  LDL.LU.64 R24, [R1+0x4c0] ;  /* 0x0004c00001187983 */ /* 0x000ea80000300a00 */
[----:B------:R-:W2:Y:S04]  /*e0f50*/  LDL.LU.64 R10, [R1+0x4b8] ;  /* 0x0004b800010a7983 */ /* 0x000ea80000300a00 */
[----:B------:R0:W-:Y:S02]  /*e0f60*/  @P3 STG.E.U8 desc[UR6][R14.64], R8 ;  /* 0x000000080e003986 */ /* 0x0001e4000c101106 */
[----:B0-----:R-:W-:-:S05]  /*e0f70*/  PRMT R8, R29, 0x7773, RZ ;  /* 0x000077731d087816 */ /* 0x001fca00000000ff */
[----:B------:R4:W-:Y:S02]  /*e0f80*/  @P4 STG.E.U8 desc[UR6][R12.64], R8 ;  /* 0x000000080c004986 */ /* 0x0009e4000c101106 */
[----:B----4-:R-:W-:-:S05]  /*e0f90*/  PRMT R8, R19, 0x7770, RZ ;  /* 0x0000777013087816 */ /* 0x010fca00000000ff */
[----:B------:R0:W-:Y:S01]  /*e0fa0*/  @P2 STG.E.U8 desc[UR6][R16.64], R8 ;  /* 0x0000000810002986 */ /* 0x0001e2000c101106 */
[----:B------:R-:W-:Y:S02]  /*e0fb0*/  ISETP.NE.AND P2, PT, R0, RZ, PT ;  /* 0x000000ff0000720c */ /* 0x000fe40003f45270 */
[C---:B------:R-:W-:Y:S01]  /*e0fc0*/  PRMT R0, R19.reuse, 0x7771, RZ ;  /* 0x0000777113007816 */ /* 0x040fe200000000ff */
[----:B0-----:R-:W4:Y:S10]  /*e0fd0*/  LDL.LU.64 R8, [R1+0x4a8] ;  /* 0x0004a80001087983 */ /* 0x001f340000300a00 */
[----:B------:R0:W-:Y:S04]  /*e0fe0*/  @P2 STG.E.U8 desc[UR6][R22.64], R0 ;  /* 0x0000000016002986 */ /* 0x0001e8000c101106 */
[----:B------:R-:W4:Y:S04]  /*e0ff0*/  LDL.LU.64 R14, [R1+0x4d0] ;  /* 0x0004d000010e7983 */ /* 0x000f280000300a00 */
[----:B------:R-:W4:Y:S04]  /*e1000*/  LDL.LU.64 R12, [R1+0x4e8] ;  /* 0x0004e800010c7983 */ /* 0x000f280000300a00 */
[----:B------:R-:W4:Y:S01]  /*e1010*/  LDL.LU.64 R16, [R1+0x560] ;  /* 0x0005600001107983 */ /* 0x000f220000300a00 */
[----:B0-----:R-:W-:-:S03]  /*e1020*/  PRMT R0, R19, 0x7772, RZ ;  /* 0x0000777213007816 */ /* 0x001fc600000000ff */
[----:B------:R-:W4:Y:S04]  /*e1030*/  LDL.LU.64 R22, [R1+0x558] ;  /* 0x0005580001167983 */ /* 0x000f280000300a00 */
[----:B------:R-:W4:Y:S04]  /*e1040*/  LDL.LU R29, [R1+0x44] ;  /* 0x00004400011d7983 */ /* 0x000f280000300800 */
[----:B---3--:R0:W-:Y:S04]  /*e1050*/  @P5 STG.E.U8 desc[UR6][R6.64], R0 ;  /* 0x0000000006005986 */ /* 0x0081e8000c101106 */
[----:B0-----:R-:W3:Y:S01]  /*e1060*/  LDL.LU.64 R6, [R1+0x30e0] ;  /* 0x0030e00001067983 */ /* 0x001ee20000300a00 */
[----:B------:R-:W-:-:S03]  /*e1070*/  PRMT R0, R19, 0x7773, RZ ;  /* 0x0000777313007816 */ /* 0x000fc600000000ff */
[----:B------:R-:W4:Y:S01]  /*e1080*/  LDL.LU.64 R18, [R1+0x550] ;  /* 0x0005500001127983 */ /* 0x000f220000300a00 */
[----:B---3--:R-:W-:-:S13]  /*e1090*/  ISETP.NE.AND P5, PT, R7, RZ, PT ;  /* 0x000000ff0700720c */ /* 0x008fda0003fa5270 */
[----:B------:R0:W-:Y:S04]  /*e10a0*/  @P5 STG.E.U8 desc[UR6][R4.64], R0 ;  /* 0x0000000004005986 */ /* 0x0001e8000c101106 */
[----:B0-----:R-:W3:Y:S01]  /*e10b0*/  LDL.LU.64 R4, [R1+0x30d8] ;  /* 0x0030d80001047983 */ /* 0x001ee20000300a00 */
[----:B------:R-:W-:Y:S02]  /*e10c0*/  ISETP.NE.AND P5, PT, R6, RZ, PT ;  /* 0x000000ff0600720c */ /* 0x000fe40003fa5270 */
[----:B------:R-:W-:-:S11]  /*e10d0*/  PRMT R0, R28, 0x7770, RZ ;  /* 0x000077701c007816 */ /* 0x000fd600000000ff */
[----:B--2---:R0:W-:Y:S02]  /*e10e0*/  @P5 STG.E.U8 desc[UR6][R20.64], R0 ;  /* 0x0000000014005986 */ /* 0x0041e4000c101106 */
[----:B0-----:R-:W-:Y:S02]  /*e10f0*/  PRMT R0, R28, 0x7771, RZ ;  /* 0x000077711c007816 */ /* 0x001fe400000000ff */
[----:B------:R-:W2:Y:S01]  /*e1100*/  LDL.LU.64 R20, [R1+0x580] ;  /* 0x0005800001147983 */ /* 0x000ea20000300a00 */
[C---:B------:R-:W-:Y:S02]  /*e1110*/  LOP3.LUT P0, RZ, R2.reuse, 0x2000000, RZ, 0xc0, !PT ;  /* 0x0200000002ff7812 */ /* 0x040fe4000780c0ff */
[C---:B------:R-:W-:Y:S02]  /*e1120*/  LOP3.LUT P1, RZ, R2.reuse, 0x1000000, RZ, 0xc0, !PT ;  /* 0x0100000002ff7812 */ /* 0x040fe4000782c0ff */
[C---:B------:R-:W-:Y:S02]  /*e1130*/  LOP3.LUT P6, RZ, R2.reuse, 0x800000, RZ, 0xc0, !PT ;  /* 0x0080000002ff7812 */ /* 0x040fe400078cc0ff */
[----:B------:R-:W-:-:S02]  /*e1140*/  LOP3.LUT P3, RZ, R2, 0x400000, RZ, 0xc0, !PT ;  /* 0x0040000002ff7812 */ /* 0x000fc4000786c0ff */
[----:B---3--:R-:W-:-:S13]  /*e1150*/  ISETP.NE.AND P5, PT, R5, RZ, PT ;  /* 0x000000ff0500720c */ /* 0x008fda0003fa5270 */
[----:B----4-:R0:W-:Y:S01]  /*e1160*/  @P5 STG.E.U8 desc[UR6][R8.64], R0 ;  /* 0x0000000008005986 */ /* 0x0101e2000c101106 */
[----:B------:R-:W-:-:S03]  /*e1170*/  ISETP.NE.AND P5, PT, R4, RZ, PT ;  /* 0x000000ff0400720c */ /* 0x000fc60003fa5270 */
[----:B------:R-:W1:Y:S01]  /*e1180*/  LDS.128 R4, [R27] ;  /* 0x000000001b047984 */ /* 0x000e620000000c00 */
[----:B0-----:R-:W-:-:S09]  /*e1190*/  PRMT R0, R28, 0x7772, RZ ;  /* 0x000077721c007816 */ /* 0x001fd200000000ff */
[----:B------:R1:W-:Y:S01]  /*e11a0*/  @P5 STG.E.U8 desc[UR6][R24.64], R0 ;  /* 0x0000000018005986 */ /* 0x0003e2000c101106 */
[----:B------:R-:W-:Y:S02]  /*e11b0*/  ISETP.NE.AND P5, PT, R3, RZ, PT ;  /* 0x000000ff0300720c */ /* 0x000fe40003fa5270 */
[----:B------:R-:W-:-:S11]  /*e11c0*/  PRMT R3, R28, 0x7773, RZ ;  /* 0x000077731c037816 */ /* 0x000fd600000000ff */
[----:B------:R-:W-:Y:S01]  /*e11d0*/  @P5 STG.E.U8 desc[UR6][R10.64], R3 ;  /* 0x000000030a005986 */ /* 0x000fe2000c101106 */
[----:B-1----:R-:W-:-:S05]  /*e11e0*/  PRMT R0, R4, 0x7770, RZ ;  /* 0x0000777004007816 */ /* 0x002fca00000000ff */
[----:B------:R0:W-:Y:S04]  /*e11f0*/  @P0 STG.E.U8 desc[UR6][R14.64], R0 ;  /* 0x000000000e000986 */ /* 0x0001e8000c101106 */
[----:B------:R-:W-:Y:S01]  /*e1200*/  STL.64 [R1+0x30d0], R6 ;  /* 0x0030d00601007387 */ /* 0x000fe20000100a00 */
[----:B0-----:R-:W-:-:S05]  /*e1210*/  PRMT R0, R4, 0x7771, RZ ;  /* 0x0000777104007816 */ /* 0x001fca00000000ff */
[----:B------:R0:W-:Y:S04]  /*e1220*/  @P1 STG.E.U8 desc[UR6][R12.64], R0 ;  /* 0x000000000c001986 */ /* 0x0001e8000c101106 */
[----:B------:R-:W-:Y:S01]  /*e1230*/  STL.64 [R1+0x30c8], R26 ;  /* 0x0030c81a01007387 */ /* 0x000fe20000100a00 */
[C---:B0-----:R-:W-:Y:S02]  /*e1240*/  PRMT R0, R4.reuse, 0x7772, RZ ;  /* 0x0000777204007816 */ /* 0x041fe400000000ff */
[----:B------:R-:W-:-:S03]  /*e1250*/  PRMT R4, R4, 0x7773, RZ ;  /* 0x0000777304047816 */ /* 0x000fc600000000ff */
[----:B------:R-:W-:Y:S04]  /*e1260*/  @P6 STG.E.U8 desc[UR6][R16.64], R0 ;  /* 0x0000000010006986 */ /* 0x000fe8000c101106 */
[----:B------:R0:W-:Y:S04]  /*e1270*/  @P3 STG.E.U8 desc[UR6][R22.64], R4 ;  /* 0x0000000416003986 */ /* 0x0001e8000c101106 */
[----:B0-----:R-:W3:Y:S04]  /*e1280*/  LDL.LU.64 R22, [R1+0x5d8] ;  /* 0x0005d80001167983 */ /* 0x001ee80000300a00 */
[----:B------:R-:W4:Y:S04]  /*e1290*/  LDL.LU.64 R6, [R1+0x5d0] ;  /* 0x0005d00001067983 */ /* 0x000f280000300a00 */
[----:B------:R-:W4:Y:S04]  /*e12a0*/  LDL.LU.64 R14, [R1+0x5c8] ;  /* 0x0005c800010e7983 */ /* 0x000f280000300a00 */
[----:B------:R-:W4:Y:S01]  /*e12b0*/  LDL.LU.64 R26, [R1+0x5e8] ;  /* 0x0005e800011a7983 */ /* 0x000f220000300a00 */
[----:B------:R-:W-:-:S02]  /*e12c0*/  LOP3.LUT P4, RZ, R2, 0x200000, RZ, 0xc0, !PT ;  /* 0x0020000002ff7812 */ /* 0x000fc4000788c0ff */
[----:B------:R-:W-:Y:S02]  /*e12d0*/  LOP3.LUT P2, RZ, R2, 0x100000, RZ, 0xc0, !PT ;  /* 0x0010000002ff7812 */ /* 0x000fe4000784c0ff */
[C---:B------:R-:W-:Y:S01]  /*e12e0*/  PRMT R0, R29.reuse, 0x7770, RZ ;  /* 0x000077701d007816 */ /* 0x040fe200000000ff */
[----:B------:R-:W4:Y:S08]  /*e12f0*/  LDL.LU.64 R16, [R1+0x638] ;  /* 0x0006380001107983 */ /* 0x000f300000300a00 */
[----:B------:R0:W-:Y:S04]  /*e1300*/  @P4 STG.E.U8 desc[UR6][R18.64], R0 ;  /* 0x0000000012004986 */ /* 0x0001e8000c101106 */
[----:B0-----:R-:W4:Y:S01]  /*e1310*/  LDL.LU.64 R18, [R1+0x630] ;  /* 0x0006300001127983 */ /* 0x001f220000300a00 */
[----:B------:R-:W-:-:S05]  /*e1320*/  PRMT R0, R29, 0x7771, RZ ;  /* 0x000077711d007816 */ /* 0x000fca00000000ff */
[----:B--2---:R0:W-:Y:S04]  /*e1330*/  @P2 STG.E.U8 desc[UR6][R20.64], R0 ;  /* 0x0000000014002986 */ /* 0x0041e8000c101106 */
[----:B0-----:R-:W2:Y:S04]  /*e1340*/  LDL.LU.64 R20, [R1+0x628] ;  /* 0x0006280001147983 */ /* 0x001ea80000300a00 */
[----:B------:R-:W2:Y:S01]  /*e1350*/  LDL.LU R28, [R1+0x48] ;  /* 0x00004800011c7983 */ /* 0x000ea20000300800 */
[----:B------:R-:W-:-:S03]  /*e1360*/  LOP3.LUT P0, RZ, R2, 0x80000, RZ, 0xc0, !PT ;  /* 0x0008000002ff7812 */ /* 0x000fc6000780c0ff */
[----:B------:R-:W2:Y:S01]  /*e1370*/  LDL.LU.64 R24, [R1+0x640] ;  /* 0x0006400001187983 */ /* 0x000ea20000300a00 */
[----:B------:R-:W-:Y:S02]  /*e1380*/  PRMT R13, R29, 0x7772, RZ ;  /* 0x000077721d0d7816 */ /* 0x000fe400000000ff */
[----:B------:R-:W-:-:S04]  /*e1390*/  LOP3.LUT P5, RZ, R2, 0x80, RZ, 0xc0, !PT ;  /* 0x0000008002ff7812 */ /* 0x000fc800078ac0ff */
[----:B------:R-:W-:Y:S02]  /*e13a0*/  P2R R0, PR, RZ, 0x20 ;  /* 0x00000020ff007803 */ /* 0x000fe40000000000 */
[C---:B------:R-:W-:Y:S02]  /*e13b0*/  LOP3.LUT P5, RZ, R2.reuse, 0x100, RZ, 0xc0, !PT ;  /* 0x0000010002ff7812 */ /* 0x040fe400078ac0ff */
[C---:B------:R-:W-:Y:S02]  /*e13c0*/  LOP3.LUT P1, RZ, R2.reuse, 0x40000, RZ, 0xc0, !PT ;  /* 0x0004000002ff7812 */ /* 0x040fe4000782c0ff */
[----:B------:R-:W-:Y:S02]  /*e13d0*/  P2R R3, PR, RZ, 0x20 ;  /* 0x00000020ff037803 */ /* 0x000fe40000000000 */
[C---:B------:R-:W-:Y:S02]  /*e13e0*/  LOP3.LUT P5, RZ, R2.reuse, 0x200, RZ, 0xc0, !PT ;  /* 0x0000020002ff7812 */ /* 0x040fe400078ac0ff */
[----:B------:R-:W-:-:S02]  /*e13f0*/  LOP3.LUT P3, RZ, R2, 0x20000, RZ, 0xc0, !PT ;  /* 0x0002000002ff7812 */ /* 0x000fc4000786c0ff */
[C---:B------:R-:W-:Y:S02]  /*e1400*/  LOP3.LUT P6, RZ, R2.reuse, 0x8000, RZ, 0xc0, !PT ;  /* 0x0000800002ff7812 */ /* 0x040fe400078cc0ff */
[----:B------:R-:W-:Y:S02]  /*e1410*/  P2R R4, PR, RZ, 0x20 ;  /* 0x00000020ff047803 */ /* 0x000fe40000000000 */
[C---:B------:R-:W-:Y:S02]  /*e1420*/  LOP3.LUT P5, RZ, R2.reuse, 0x400, RZ, 0xc0, !PT ;  /* 0x0000040002ff7812 */ /* 0x040fe400078ac0ff */
[----:B------:R-:W-:Y:S02]  /*e1430*/  P2R R12, PR, RZ, 0x40 ;  /* 0x00000040ff0c7803 */ /* 0x000fe40000000000 */
[----:B------:R-:W-:Y:S01]  /*e1440*/  LOP3.LUT P6, RZ, R2, 0x10000, RZ, 0xc0, !PT ;  /* 0x0001000002ff7812 */ /* 0x000fe200078cc0ff */
[----:B---3--:R0:W-:Y:S04]  /*e1450*/  @P0 STG.E.U8 desc[UR6][R22.64], R13 ;  /* 0x0000000d16000986 */ /* 0x0081e8000c101106 */
[----:B0-----:R-:W3:Y:S01]  /*e1460*/  LDL.LU.64 R22, [R1+0x668] ;  /* 0x0006680001167983 */ /* 0x001ee20000300a00 */
[----:B------:R-:W-:-:S02]  /*e1470*/  PRMT R13, R29, 0x7773, RZ ;  /* 0x000077731d0d7816 */ /* 0x000fc400000000ff */
[----:B------:R-:W-:Y:S02]  /*e1480*/  P2R R8, PR, RZ, 0x20 ;  /* 0x00000020ff087803 */ /* 0x000fe40000000000 */
[C---:B------:R-:W-:Y:S01]  /*e1490*/  LOP3.LUT P5, RZ, R2.reuse, 0x800, RZ, 0xc0, !PT ;  /* 0x0000080002ff7812 */ /* 0x040fe200078ac0ff */
[----:B----4-:R0:W-:Y:S03]  /*e14a0*/  @P1 STG.E.U8 desc[UR6][R6.64], R13 ;  /* 0x0000000d06001986 */ /* 0x0101e6000c101106 */
[----:B------:R-:W-:Y:S02]  /*e14b0*/  P2R R9, PR, RZ, 0x20 ;  /* 0x00000020ff097803 */ /* 0x000fe40000000000 */
[----:B------:R-:W-:Y:S02]  /*e14c0*/  LOP3.LUT P5, RZ, R2, 0x1000, RZ, 0xc0, !PT ;  /* 0x0000100002ff7812 */ /* 0x000fe400078ac0ff */
[----:B0-----:R-:W-:-:S02]  /*e14d0*/  PRMT R13, R5, 0x7770, RZ ;  /* 0x00007770050d7816 */ /* 0x001fc400000000ff */
[----:B------:R-:W-:Y:S02]  /*e14e0*/  P2R R10, PR, RZ, 0x20 ;  /* 0x00000020ff0a7803 */ /* 0x000fe40000000000 */
[C---:B------:R-:W-:Y:S01]  /*e14f0*/  LOP3.LUT P5, RZ, R2.reuse, 0x2000, RZ, 0xc0, !PT ;  /* 0x0000200002ff7812 */ /* 0x040fe200078ac0ff */
[----:B------:R-:W4:Y:S04]  /*e1500*/  LDL.LU.64 R6, [R1+0x30d0] ;  /* 0x0030d00001067983 */ /* 0x000f280000300a00 */
[----:B------:R0:W-:Y:S01]  /*e1510*/  @P3 STG.E.U8 desc[UR6][R14.64], R13 ;  /* 0x0000000d0e003986 */ /* 0x0001e2000c101106 */
[----:B------:R-:W-:Y:S02]  /*e1520*/  P2R R11, PR, RZ, 0x20 ;  /* 0x00000020ff0b7803 */ /* 0x000fe40000000000 */
[----:B------:R-:W-:-:S02]  /*e1530*/  LOP3.LUT P5, RZ, R2, 0x4000, RZ, 0xc0, !PT ;  /* 0x0000400002ff7812 */ /* 0x000fc400078ac0ff */
[C---:B0-----:R-:W-:Y:S01]  /*e1540*/  PRMT R13, R5.reuse, 0x7771, RZ ;  /* 0x00007771050d7816 */ /* 0x041fe200000000ff */
[----:B------:R-:W4:Y:S04]  /*e1550*/  LDL.LU.64 R14, [R1+0x658] ;  /* 0x00065800010e7983 */ /* 0x000f280000300a00 */
[----:B------:R0:W-:Y:S01]  /*e1560*/  @P6 STG.E.U8 desc[UR6][R26.64], R13 ;  /* 0x0000000d1a006986 */ /* 0x0001e2000c101106 */
[----:B------:R-:W-:Y:S02]  /*e1570*/  ISETP.NE.AND P6, PT, R12, RZ, PT ;  /* 0x000000ff0c00720c */ /* 0x000fe40003fc5270 */
[C---:B------:R-:W-:Y:S02]  /*e1580*/  PRMT R12, R5.reuse, 0x7772, RZ ;  /* 0x00007772050c7816 */ /* 0x040fe400000000ff */
[----:B------:R-:W-:Y:S01]  /*e1590*/  PRMT R5, R5, 0x7773, RZ ;  /* 0x0000777305057816 */ /* 0x000fe200000000ff */
[----:B0-----:R-:W4:Y:S08]  /*e15a0*/  LDL.LU.64 R26, [R1+0x30c8] ;  /* 0x0030c800011a7983 */ /* 0x001f300000300a00 */
[----:B------:R0:W-:Y:S04]  /*e15b0*/  @P6 STG.E.U8 desc[UR6][R16.64], R12 ;  /* 0x0000000c10006986 */ /* 0x0001e8000c101106 */
[----:B------:R2:W-:Y:S01]  /*e15c0*/  @P5 STG.E.U8 desc[UR6][R18.64], R5 ;  /* 0x0000000512005986 */ /* 0x0005e2000c101106 */
[----:B------:R-:W-:-:S03]  /*e15d0*/  ISETP.NE.AND P5, PT, R11, RZ, PT ;  /* 0x000000ff0b00720c */ /* 0x000fc60003fa5270 */
[----:B0-----:R-:W4:Y:S01]  /*e15e0*/  LDL.LU.64 R12, [R1+0x678] ;  /* 0x00067800010c7983 */ /* 0x001f220000300a00 */
[----:B--2---:R-:W-:-:S03]  /*e15f0*/  PRMT R5, R28, 0x7770, RZ ;  /* 0x000077701c057816 */ /* 0x004fc600000000ff */
[----:B------:R-:W2:Y:S06]  /*e1600*/  LDL.LU.64 R18, [R1+0x698] ;  /* 0x0006980001127983 */ /* 0x000eac0000300a00 */
[----:B------:R0:W-:Y:S01]  /*e1610*/  @P5 STG.E.U8 desc[UR6][R20.64], R5 ;  /* 0x0000000514005986 */ /* 0x0001e2000c101106 */
[----:B------:R-:W-:Y:S02]  /*e1620*/  ISETP.NE.AND P5, PT, R10, RZ, PT ;  /* 0x000000ff0a00720c */ /* 0x000fe40003fa5270 */
[----:B0-----:R-:W-:Y:S01]  /*e1630*/  PRMT R5, R28, 0x7771, RZ ;  /* 0x000077711c057816 */ /* 0x001fe200000000ff */
[----:B------:R-:W2:Y:S04]  /*e1640*/  LDL.LU.64 R20, [R1+0x688] ;  /* 0x0006880001147983 */ /* 0x000ea80000300a00 */
[----:B------:R-:W2:Y:S04]  /*e1650*/  LDL.LU R29, [R1+0x4c] ;  /* 0x00004c00011d7983 */ /* 0x000ea80000300800 */
[----:B------:R-:W2:Y:S04]  /*e1660*/  LDL.LU R17, [R1+0x106c] ;  /* 0x00106c0001117983 */ /* 0x000ea80000300800 */
[----:B------:R-:W2:Y:S04]  /*e1670*/  LDL.LU.64 R10, [R1+0x690] ;  /* 0x00069000010a7983 */ /* 0x000ea80000300a00 */
[----:B------:R0:W-:Y:S01]  /*e1680*/  @P5 STG.E.U8 desc[UR6][R24.64], R5 ;  /* 0x0000000518005986 */ /* 0x0001e2000c101106 */
[----:B------:R-:W-:-:S02]  /*e1690*/  ISETP.NE.AND P5, PT, R9, RZ, PT ;  /* 0x000000ff0900720c */ /* 0x000fc40003fa5270 */
[----:B0-----:R-:W-:Y:S01]  /*e16a0*/  PRMT R5, R28, 0x7772, RZ ;  /* 0x000077721c057816 */ /* 0x001fe200000000ff */
[----:B------:R-:W2:Y:S10]  /*e16b0*/  LDL.LU R25, [R1+0x30c4] ;  /* 0x0030c40001197983 */ /* 0x000eb40000300800 */
[----:B---3--:R0:W-:Y:S01]  /*e16c0*/  @P5 STG.E.U8 desc[UR6][R22.64], R5 ;  /* 0x0000000516005986 */ /* 0x0081e2000c101106 */
[----:B------:R-:W-:-:S03]  /*e16d0*/  ISETP.NE.AND P5, PT, R8, RZ, PT ;  /* 0x000000ff0800720c */ /* 0x000fc60003fa5270 */
[----:B------:R-:W3:Y:S01]  /*e16e0*/  LDL.LU.64 R8, [R1+0x660] ;  /* 0x0006600001087983 */ /* 0x000ee20000300a00 */
[----:B0-----:R-:W-:-:S03]  /*e16f0*/  PRMT R5, R28, 0x7773, RZ ;  /* 0x000077731c057816 */ /* 0x001fc600000000ff */
[----:B------:R-:W2:Y:S01]  /*e1700*/  LDL.LU.64 R22, [R1+0x6b8] ;  /* 0x0006b80001167983 */ /* 0x000ea20000300a00 */
[----:B------:R-:W-:-:S05]  /*e1710*/  LOP3.LUT P0, RZ, R2, 0x40, RZ, 0xc0, !PT ;  /* 0x0000004002ff7812 */ /* 0x000fca000780c0ff */
[----:B---3--:R-:W-:Y:S01]  /*e1720*/  @P5 STG.E.U8 desc[UR6][R8.64], R5 ;  /* 0x0000000508005986 */ /* 0x008fe2000c101106 */
[----:B------:R-:W-:Y:S02]  /*e1730*/  ISETP.NE.AND P5, PT, R4, RZ, PT ;  /* 0x000000ff0400720c */ /* 0x000fe40003fa5270 */
[----:B----4-:R-:W-:-:S11]  /*e1740*/  PRMT R4, R6, 0x7770, RZ ;  /* 0x0000777006047816 */ /* 0x010fd600000000ff */
[----:B------:R0:W-:Y:S04]  /*e1750*/  @P5 STG.E.U8 desc[UR6][R14.64], R4 ;  /* 0x000000040e005986 */ /* 0x0001e8000c101106 */
[----:B0-----:R-:W3:Y:S01]  /*e1760*/  LDL.LU.64 R4, [R1+0x6a0] ;  /* 0x0006a00001047983 */ /* 0x001ee20000300a00 */
[----:B------:R-:W-:Y:S02]  /*e1770*/  ISETP.NE.AND P5, PT, R3, RZ, PT ;  /* 0x000000ff0300720c */ /* 0x000fe40003fa5270 */
[----:B------:R-:W-:Y:S01]  /*e1780*/  PRMT R3, R6, 0x7771, RZ ;  /* 0x0000777106037816 */ /* 0x000fe200000000ff */
[----:B------:R-:W4:Y:S04]  /*e1790*/  LDL.LU.64 R8, [R1+0x6b0] ;  /* 0x0006b00001087983 */ /* 0x000f280000300a00 */
[----:B------:R-:W4:Y:S06]  /*e17a0*/  LDL.LU R14, [R1+0x1b64] ;  /* 0x001b6400010e7983 */ /* 0x000f2c0000300800 */
[----:B------:R0:W-:Y:S04]  /*e17b0*/  @P5 STG.E.U8 desc[UR6][R12.64], R3 ;  /* 0x000000030c005986 */ /* 0x0001e8000c101106 */
[----:B0-----:R-:W4:Y:S04]  /*e17c0*/  LDL.LU.64 R12, [R1+0x6a8] ;  /* 0x0006a800010c7983 */ /* 0x001f280000300a00 */
[----:B------:R-:W4:Y:S01]  /*e17d0*/  LDL.LU R3, [R1+0x1068] ;  /* 0x0010680001037983 */ /* 0x000f220000300800 */
[----:B------:R-:W-:-:S02]  /*e17e0*/  ISETP.NE.AND P5, PT, R0, RZ, PT ;  /* 0x000000ff0000720c */ /* 0x000fc40003fa5270 */
[C---:B------:R-:W-:Y:S01]  /*e17f0*/  PRMT R0, R6.reuse, 0x7772, RZ ;  /* 0x0000777206007816 */ /* 0x040fe200000000ff */
[----:B------:R-:W4:Y:S01]  /*e1800*/  LDL.LU R15, [R1+0x1b60] ;  /* 0x001b6000010f7983 */ /* 0x000f220000300800 */
[----:B------:R-:W-:-:S09]  /*e1810*/  PRMT R6, R6, 0x7773, RZ ;  /* 0x0000777306067816 */ /* 0x000fd200000000ff */
[----:B--2---:R0:W-:Y:S04]  /*e1820*/  @P5 STG.E.U8 desc[UR6][R18.64], R0 ;  /* 0x0000000012005986 */ /* 0x0041e8000c101106 */
[----:B0-----:R-:W2:Y:S04]  /*e1830*/  LDL.LU.64 R18, [R1+0x6e0] ;  /* 0x0006e00001127983 */ /* 0x001ea80000300a00 */
[----:B------:R0:W-:Y:S01]  /*e1840*/  @P0 STG.E.U8 desc[UR6][R10.64], R6 ;  /* 0x000000060a000986 */ /* 0x0001e2000c101106 */
[C---:B------:R-:W-:Y:S02]  /*e1850*/  LOP3.LUT P1, RZ, R2.reuse, 0x20, RZ, 0xc0, !PT ;  /* 0x0000002002ff7812 */ /* 0x040fe4000782c0ff */
[----:B------:R-:W-:-:S02]  /*e1860*/  LOP3.LUT P2, RZ, R2, 0x10, RZ, 0xc0, !PT ;  /* 0x0000001002ff7812 */ /* 0x000fc4000784c0ff */
[----:B------:R-:W-:Y:S01]  /*e1870*/  PRMT R0, R29, 0x7770, RZ ;  /* 0x000077701d007816 */ /* 0x000fe200000000ff */
[----:B0-----:R-:W2:Y:S08]  /*e1880*/  LDL.LU.64 R10, [R1+0x700] ;  /* 0x00070000010a7983 */ /* 0x001eb00000300a00 */
[----:B------:R0:W-:Y:S01]  /*e1890*/  @P1 STG.E.U8 desc[UR6][R20.64], R0 ;  /* 0x0000000014001986 */ /* 0x0001e2000c101106 */
[----:B------:R-:W-:-:S03]  /*e18a0*/  LOP3.LUT P3, RZ, R2, 0x8, RZ, 0xc0, !PT ;  /* 0x0000000802ff7812 */ /* 0x000fc6000786c0ff */
[----:B0-----:R-:W2:Y:S01]  /*e18b0*/  LDL.LU.64 R20, [R1+0x6f8] ;  /* 0x0006f80001147983 */ /* 0x001ea20000300a00 */
[----:B------:R-:W-:-:S03]  /*e18c0*/  PRMT R0, R29, 0x7771, RZ ;  /* 0x000077711d007816 */ /* 0x000fc600000000ff */
[----:B------:R-:W2:Y:S04]  /*e18d0*/  LDL.LU R24, [R1+0x210] ;  /* 0x0002100001187983 */ /* 0x000ea80000300800 */
[----:B---3--:R0:W-:Y:S02]  /*e18e0*/  @P2 STG.E.U8 desc[UR6][R4.64], R0 ;  /* 0x0000000004002986 */ /* 0x0081e4000c101106 */
[----:B0-----:R-:W-:-:S05]  /*e18f0*/  PRMT R0, R29, 0x7772, RZ ;  /* 0x000077721d007816 */ /* 0x001fca00000000ff */
[----:B------:R0:W-:Y:S04]  /*e1900*/  @P3 STG.E.U8 desc[UR6][R22.64], R0 ;  /* 0x0000000016003986 */ /* 0x0001e8000c101106 */
[----:B0-----:R-:W3:Y:S01]  /*e1910*/  LDL.LU.64 R22, [R1+0x6f0] ;  /* 0x0006f00001167983 */ /* 0x001ee20000300a00 */
[----:B------:R-:W-:-:S03]  /*e1920*/  PRMT R0, R29, 0x7773, RZ ;  /* 0x000077731d007816 */ /* 0x000fc600000000ff */
[----:B------:R-:W3:Y:S01]  /*e1930*/  LDL.LU.64 R28, [R1+0x710] ;  /* 0x00071000011c7983 */ /* 0x000ee20000300a00 */
[----:B------:R-:W-:-:S04]  /*e1940*/  LOP3.LUT P4, RZ, R2, 0x4, RZ, 0xc0, !PT ;  /* 0x0000000402ff7812 */ /* 0x000fc8000788c0ff */
[----:B------:R-:W-:Y:S02]  /*e1950*/  ISETP.LT.AND P4, PT, R17, UR4, !P4 ;  /* 0x0000000411007c0c */ /* 0x000fe4000e781270 */
[----:B------:R-:W-:Y:S01]  /*e1960*/  LOP3.LUT P6, RZ, R2, 0x2, RZ, 0xc0, !PT ;  /* 0x0000000202ff7812 */ /* 0x000fe200078cc0ff */
[----:B------:R-:W-:-:S10]  /*e1970*/  ULDC UR4, c[0x0][0x228] ;  /* 0x00008a0000047ab9 */ /* 0x000fd40000000800 */
[----:B----4-:R0:W-:Y:S01]  /*e1980*/  @P4 STG.E.U8 desc[UR6][R8.64], R0 ;  /* 0x0000000008004986 */ /* 0x0101e2000c101106 */
[----:B------:R-:W-:Y:S01]  /*e1990*/  ISETP.LT.AND P4, PT, R3, UR4, !P6 ;  /* 0x0000000403007c0c */ /* 0x000fe2000f781270 */
[----:B------:R-:W-:Y:S01]  /*e19a0*/  ULDC UR4, c[0x0][0x228] ;  /* 0x00008a0000047ab9 */ /* 0x000fe20000000800 */
[----:B0-----:R-:W-:-:S11]  /*e19b0*/  PRMT R0, R7, 0x7770, RZ ;  /* 0x0000777007007816 */ /* 0x001fd600000000ff */
[----:B------:R0:W-:Y:S01]  /*e19c0*/  @P4 STG.E.U8 desc[UR6][R12.64], R0 ;  /* 0x000000000c004986 */ /* 0x0001e2000c101106 */
[----:B------:R-:W-:Y:S01]  /*e19d0*/  ISETP.LT.AND P4, PT, R14, UR4, !P6 ;  /* 0x000000040e007c0c */ /* 0x000fe2000f781270 */
[----:B------:R-:W-:Y:S02]  /*e19e0*/  ULDC UR4, c[0x0][0x228] ;  /* 0x00008a0000047ab9 */ /* 0x000fe40000000800 */
[----:B0-----:R-:W4:Y:S01]  /*e19f0*/  LDL.LU.64 R12, [R1+0x720] ;  /* 0x00072000010c7983 */ /* 0x001f220000300a00 */
[----:B------:R-:W-:-:S09]  /*e1a00*/  PRMT R0, R7, 0x7771, RZ ;  /* 0x0000777107007816 */ /* 0x000fd200000000ff */
[----:B--2---:R0:W-:Y:S01]  /*e1a10*/  @P4 STG.E.U8 desc[UR6][R18.64], R0 ;  /* 0x0000000012004986 */ /* 0x0041e2000c101106 */
[----:B------:R-:W-:Y:S01]  /*e1a20*/  ISETP.LT.AND P4, PT, R15, UR4, !P6 ;  /* 0x000000040f007c0c */ /* 0x000fe2000f781270 */
[----:B------:R-:W-:Y:S02]  /*e1a30*/  ULDC UR4, c[0x0][0x228] ;  /* 0x00008a0000047ab9 */ /* 0x000fe40000000800 */
[----:B0-----:R-:W2:Y:S01]  /*e1a40*/  LDL.LU.64 R18, [R1+0x718] ;  /* 0x0007180001127983 */ /* 0x001ea20000300a00 */
[----:B------:R-:W-:Y:S02]  /*e1a50*/  PRMT R0, R7, 0x7772, RZ ;  /* 0x0000777207007816 */ /* 0x000fe400000000ff */
[----:B------:R-:W-:Y:S02]  /*e1a60*/  ISETP.LT.AND P6, PT, R17, UR4, !P6 ;  /* 0x0000000411007c0c */ /* 0x000fe4000f7c1270 */
[----:B------:R-:W-:Y:S02]  /*e1a70*/  PRMT R7, R7, 0x7773, RZ ;  /* 0x0000777307077816 */ /* 0x000fe400000000ff */
[----:B------:R-:W-:Y:S01]  /*e1a80*/  LOP3.LUT P5, RZ, R2, 0x1, RZ, 0xc0, !PT ;  /* 0x0000000102ff7812 */ /* 0x000fe200078ac0ff */
[----:B------:R-:W-:-:S02]  /*e1a90*/  ULDC UR4, c[0x0][0x228] ;  /* 0x00008a0000047ab9 */ /* 0x000fc40000000800 */
[----:B------:R0:W-:Y:S04]  /*e1aa0*/  @P4 STG.E.U8 desc[UR6][R10.64], R0 ;  /* 0x000000000a004986 */ /* 0x0001e8000c101106 */
[----:B0-----:R-:W2:Y:S04]  /*e1ab0*/  LDL.LU.64 R10, [R1+0x738] ;  /* 0x00073800010a7983 */ /* 0x001ea80000300a00 */
[----:B------:R0:W-:Y:S01]  /*e1ac0*/  @P6 STG.E.U8 desc[UR6][R20.64], R7 ;  /* 0x0000000714006986 */ /* 0x0001e2000c101106 */
[----:B------:R-:W-:Y:S02]  /*e1ad0*/  ISETP.LT.AND P6, PT, R3, UR4, !P5 ;  /* 0x0000000403007c0c */ /* 0x000fe4000efc1270 */
[----:B------:R-:W-:Y:S01]  /*e1ae0*/  PRMT R0, R24, 0x7770, RZ ;  /* 0x0000777018007816 */ /* 0x000fe200000000ff */
[----:B------:R-:W-:Y:S01]  /*e1af0*/  ULDC UR4, c[0x0][0x228] ;  /* 0x00008a0000047ab9 */ /* 0x000fe20000000800 */
[----:B------:R-:W1:Y:S04]  /*e1b00*/  LDS.128 R4, [R27+0x400] ;  /* 0x000400001b047984 */ /* 0x000e680000000c00 */
[----:B0-----:R-:W2:Y:S05]  /*e1b10*/  LDL.LU.64 R20, [R1+0x748] ;  /* 0x0007480001147983 */ /* 0x001eaa0000300a00 */
[----:B---3--:R0:W-:Y:S01]  /*e1b20*/  @P6 STG.E.U8 desc[UR6][R22.64], R0 ;  /* 0x0000000016006986 */ /* 0x0081e2000c101106 */
[----:B------:R-:W-:Y:S01]  /*e1b30*/  ISETP.LT.AND P6, PT, R14, UR4, !P5 ;  /* 0x000000040e007c0c */ /* 0x000fe2000efc1270 */
[----:B------:R-:W-:-:S02]  /*e1b40*/  ULDC UR4, c[0x0][0x228] ;  /* 0x00008a0000047ab9 */ /* 0x000fc40000000800 */
[----:B0-----:R-:W3:Y:S01]  /*e1b50*/  LDL.LU.64 R22, [R1+0x768] ;  /* 0x0007680001167983 */ /* 0x001ee20000300a00 */
[----:B------:R-:W-:-:S09]  /*e1b60*/  PRMT R0, R24, 0x7771, RZ ;  /* 0x0000777118007816 */ /* 0x000fd200000000ff */
[----:B------:R0:W-:Y:S04]  /*e1b70*/  @P6 STG.E.U8 desc[UR6][R28.64], R0 ;  /* 0x000000001c006986 */ /* 0x0001e8000c101106 */
[----:B0-----:R-:W3:Y:S01]  /*e1b80*/  LDL.LU.64 R28, [R1+0x760] ;  /* 0x00076000011c7983 */ /* 0x001ee20000300a00 */
[----:B------:R-:W-:Y:S01]  /*e1b90*/  ISETP.LT.AND P6, PT, R15, UR4, !P5 ;  /* 0x000000040f007c0c */ /* 0x000fe2000efc1270 */
[----:B------:R-:W-:Y:S02]  /*e1ba0*/  ULDC UR4, c[0x0][0x228] ;  /* 0x00008a0000047ab9 */ /* 0x000fe40000000800 */
[----:B------:R-:W-:Y:S02]  /*e1bb0*/  ISETP.LT.AND P5, PT, R17, UR4, !P5 ;  /* 0x0000000411007c0c */ /* 0x000fe4000efa1270 */
[----:B------:R-:W-:-:S02]  /*e1bc0*/  PRMT R0, R24, 0x7772, RZ ;  /* 0x0000777218007816 */ /* 0x000fc400000000ff */
[C---:B------:R-:W-:Y:S01]  /*e1bd0*/  LOP3.LUT P0, RZ, R25.reuse, 0x10, RZ, 0xc0, !PT ;  /* 0x0000001019ff7812 */ /* 0x040fe2000780c0ff */
[----:B------:R-:W-:Y:S01]  /*e1be0*/  ULDC UR4, c[0x0][0x228] ;  /* 0x00008a0000047ab9 */ /* 0x000fe20000000800 */
[C---:B------:R-:W-:Y:S02]  /*e1bf0*/  LOP3.LUT P1, RZ, R25.reuse, 0x8, RZ, 0xc0, !PT ;  /* 0x0000000819ff7812 */ /* 0x040fe4000782c0ff */
[C---:B------:R-:W-:Y:S02]  /*e1c00*/  LOP3.LUT P2, RZ, R25.reuse, 0x4, RZ, 0xc0, !PT ;  /* 0x0000000419ff7812 */ /* 0x040fe4000784c0ff */
[C---:B------:R-:W-:Y:S01]  /*e1c10*/  LOP3.LUT P3, RZ, R25.reuse, 0x2, RZ, 0xc0, !PT ;  /* 0x0000000219ff7812 */ /* 0x040fe2000786c0ff */
[----:B----4-:R0:W-:Y:S01]  /*e1c20*/  @P6 STG.E.U8 desc[UR6][R12.64], R0 ;  /* 0x000000000c006986 */ /* 0x0101e2000c101106 */
[----:B------:R-:W-:-:S03]  /*e1c30*/  LOP3.LUT P4, RZ, R25, 0x1, RZ, 0xc0, !PT ;  /* 0x0000000119ff7812 */ /* 0x000fc6000788c0ff */
[----:B------:R-:W4:Y:S01]  /*e1c40*/  LDL.LU R25, [R1+0x214] ;  /* 0x0002140001197983 */ /* 0x000f220000300800 */
[----:B0-----:R-:W-:-:S03]  /*e1c50*/  PRMT R0, R24, 0x7773, RZ ;  /* 0x0000777318007816 */ /* 0x001fc600000000ff */
[----:B------:R-:W4:Y:S04]  /*e1c60*/  LDL.LU.64 R12, [R1+0x758] ;  /* 0x00075800010c7983 */ /* 0x000f280000300a00 */
[----:B--2---:R1:W-:Y:S01]  /*e1c70*/  @P5 STG.E.U8 desc[UR6][R18.64], R0 ;  /* 0x0000000012005986 */ /* 0x0043e2000c101106 */
[----:B------:R-:W-:Y:S01]  /*e1c80*/  ISETP.LT.AND P5, PT, R3, UR4, !P0 ;  /* 0x0000000403007c0c */ /* 0x000fe2000c7a1270 */
[----:B------:R-:W-:Y:S01]  /*e1c90*/  ULDC UR4, c[0x0][0x228] ;  /* 0x00008a0000047ab9 */ /* 0x000fe20000000800 */
[----:B-1----:R-:W-:Y:S01]  /*e1ca0*/  PRMT R0, R4, 0x7770, RZ ;  /* 0x0000777004007816 */ /* 0x002fe200000000ff */
[----:B------:R-:W2:Y:S10]  /*e1cb0*/  LDL.LU.64 R18, [R1+0x770] ;  /* 0x0007700001127983 */ /* 0x000eb40000300a00 */
[----:B------:R0:W-:Y:S01]  /*e1cc0*/  @P5 STG.E.U8 desc[UR6][R10.64], R0 ;  /* 0x000000000a005986 */ /* 0x0001e2000c101106 */
[----:B------:R-:W-:Y:S01]  /*e1cd0*/  ISETP.LT.AND P5, PT, R14, UR4, !P0 ;  /* 0x000000040e007c0c */ /* 0x000fe2000c7a1270 */
[----:B------:R-:W-:Y:S01]  /*e1ce0*/  ULDC UR4, c[0x0][0x228] ;  /* 0x00008a0000047ab9 */ /* 0x000fe20000000800 */
[----:B0-----:R-:W-:-:S11]  /*e1cf0*/  PRMT R0, R4, 0x7771, RZ ;  /* 0x0000777104007816 */ /* 0x001fd600000000ff */
[----:B------:R0:W-:Y:S01]  /*e1d00*/  @P5 STG.E.U8 desc[UR6][R20.64], R0 ;  /* 0x0000000014005986 */ /* 0x0001e2000c101106 */
[----:B------:R-:W-:Y:S01]  /*e1d10*/  ISETP.LT.AND P5, PT, R15, UR4, !P0 ;  /* 0x000000040f007c0c */ /* 0x000fe2000c7a1270 */
[----:B------:R-:W-:Y:S02]  /*e1d20*/  ULDC UR4, c[0x0][0x228] ;  /* 0x00008a0000047ab9 */ /* 0x000fe40000000800 */
[----:B------:R-:W-:Y:S02]  /*e1d30*/  ISETP.LT.AND P0, PT, R17, UR4, !P0 ;  /* 0x0000000411007c0c */ /* 0x000fe4000c701270 */
[----:B------:R-:W-:Y:S01]  /*e1d40*/  LOP3.LUT P6, RZ, R26, 0x80000000, RZ, 0xc0, !PT ;  /* 0x800000001aff7812 */ /* 0x000fe200078cc0ff */
[----:B------:R-:W-:Y:S01]  /*e1d50*/  ULDC UR4, c[0x0][0x228] ;  /* 0x00008a0000047ab9 */ /* 0x000fe20000000800 */
[----:B0-----:R-:W2:Y:S01]  /*e1d60*/  LDL.LU.64 R20, [R1+0x780] ;  /* 0x0007800001147983 */ /* 0x001ea20000300a00 */
[C---:B------:R-:W-:Y:S02]  /*e1d70*/  PRMT R0, R4.reuse, 0x7772, RZ ;  /* 0x0000777204007816 */ /* 0x040fe400000000ff */
[----:B------:R-:W-:-:S03]  /*e1d80*/  PRMT R4, R4, 0x7773, RZ ;  /* 0x0000777304047816 */ /* 0x000fc600000000ff */
[----:B---3--:R0:W-:Y:S04]  /*e1d90*/  @P5 STG.E.U8 desc[UR6][R22.64], R0 ;  /* 0x0000000016005986 */ /* 0x0081e8000c101106 */
[----:B0-----:R-:W3:Y:S01]  /*e1da0*/  LDL.LU.64 R22, [R1+0x7b8] ;  /* 0x0007b80001167983 */ /* 0x001ee20000300a00 */
[----:B------:R-:W-:-:S03]  /*e1db0*/  LOP3.LUT P5, RZ, R26, 0x40000000, RZ, 0xc0, !PT ;  /* 0x400000001aff7812 */ /* 0x000fc600078ac0ff */
[----:B------:R-:W3:Y:S04]  /*e1dc0*/  LDL.LU.64 R26, [R1+0x778] ;  /* 0x00077800011a7983 */ /* 0x000ee80000300a00 */
[----:B------:R0:W-:Y:S04]  /*e1dd0*/  @P0 STG.E.U8 desc[UR6][R28.64], R4 ;  /* 0x000000041c000986 */ /* 0x0001e8000c101106 */
[----:B0-----:R-:W3:Y:S01]  /*e1de0*/  LDL.LU.64 R28, [R1+0x7b0] ;  /* 0x0007b000011c7983 */ /* 0x001ee20000300a00 */
[----:B------:R-:W-:Y:S01]  /*e1df0*/  ISETP.LT.AND P0, PT, R3, UR4, !P1 ;  /* 0x0000000403007c0c */ /* 0x000fe2000cf01270 */
[----:B------:R-:W-:-:S02]  /*e1e00*/  ULDC UR4, c[0x0][0x228] ;  /* 0x00008a0000047ab9 */ /* 0x000fc40000000800 */
[----:B------:R-:W3:Y:S01]  /*e1e10*/  LDL.LU.64 R10, [R1+0x7e0] ;  /* 0x0007e000010a7983 */ /* 0x000ee20000300a00 */
[----:B----4-:R-:W-:-:S09]  /*e1e20*/  PRMT R0, R25, 0x7770, RZ ;  /* 0x0000777019007816 */ /* 0x010fd200000000ff */
[----:B------:R0:W-:Y:S01]  /*e1e30*/  @P0 STG.E.U8 desc[UR6][R12.64], R0 ;  /* 0x000000000c000986 */ /* 0x0001e2000c101106 */
[----:B------:R-:W-:Y:S01]  /*e1e40*/  ISETP.LT.AND P0, PT, R14, UR4, !P1 ;  /* 0x000000040e007c0c */ /* 0x000fe2000cf01270 */
[----:B------:R-:W-:Y:S01]  /*e1e50*/  ULDC UR4, c[0x0][0x228] ;  /* 0x00008a0000047ab9 */ /* 0x000fe20000000800 */
[----:B0-----:R-:W-:Y:S01]  /*e1e60*/  PRMT R0, R25, 0x7771, RZ ;  /* 0x0000777119007816 */ /* 0x001fe200000000ff */
[----:B------:R-:W4:Y:S10]  /*e1e70*/  LDL.LU.64 R12, [R1+0x7d0] ;  /* 0x0007d000010c7983 */ /* 0x000f340000300a00 */
[----:B--2---:R0:W-:Y:S01]  /*e1e80*/  @P0 STG.E.U8 desc[UR6][R18.64], R0 ;  /* 0x0000000012000986 */ /* 0x0041e2000c101106 */
[----:B------:R-:W-:Y:S01]  /*e1e90*/  ISETP.LT.AND P0, PT, R15, UR4, !P1 ;  /* 0x000000040f007c0c */ /* 0x000fe2000cf01270 */
[----:B------:R-:W-:-:S02]  /*e1ea0*/  ULDC UR4, c[0x0][0x228] ;  /* 0x00008a0000047ab9 */ /* 0x000fc40000000800 */
[----:B------:R-:W-:Y:S01]  /*e1eb0*/  ISETP.LT.AND P1, PT, R17, UR4, !P1 ;  /* 0x0000000411007c0c */ /* 0x000fe2000cf21270 */
[----:B------:R-:W-:Y:S01]  /*e1ec0*/  ULDC UR4, c[0x0][0x228] ;  /* 0x00008a0000047ab9 */ /* 0x000fe20000000800 */
[----:B0-----:R-:W-:Y:S01]  /*e1ed0*/  PRMT R0, R25, 0x7772, RZ ;  /* 0x0000777219007816 */ /* 0x001fe200000000ff */
[----:B------:R-:W2:Y:S04]  /*e1ee0*/  LDL.LU.64 R18, [R1+0x7c8] ;  /* 0x0007c80001127983 */ /* 0x000ea80000300a00 */
[----:B------:R-:W2:Y:S01]  /*e1ef0*/  LDL.LU R24, [R1+0x218] ;  /* 0x0002180001187983 */ /* 0x000ea20000300800 */
[----:B------:R-:W-:-:S03]  /*e1f00*/  PRMT R2, R5, 0x7770, RZ ;  /* 0x0000777005027816 */ /* 0x000fc600000000ff */
[----:B------:R0:W-:Y:S01]  /*e1f10*/  @P0 STG.E.U8 desc[UR6][R20.64], R0 ;  /* 0x0000000014000986 */ /* 0x0001e2000c101106 */
[----:B------:R-:W-:Y:S01]  /*e1f20*/  ISETP.LT.AND P0, PT, R3, UR4, !P2 ;  /* 0x0000000403007c0c */ /* 0x000fe2000d701270 */
[----:B------:R-:W-:Y:S01]  /*e1f30*/  ULDC UR4, c[0x0][0x228] ;  /* 0x00008a0000047ab9 */ /* 0x000fe20000000800 */
[----:B0-----:R-:W-:Y:S01]  /*e1f40*/  PRMT R0, R25, 0x7773, RZ ;  /* 0x0000777319007816 */ /* 0x001fe200000000ff */
[----:B------:R-:W2:Y:S04]  /*e1f50*/  LDL.LU.64 R20, [R1+0x7f8] ;  /* 0x0007f80001147983 */ /* 0x000ea80000300a00 */
[----:B---3--:R0:W-:Y:S01]  /*e1f60*/  @P1 STG.E.U8 desc[UR6][R22.64], R0 ;  /* 0x0000000016001986 */ /* 0x0081e2000c101106 */
[----:B------:R-:W-:-:S05]  /*e1f70*/  ISETP.LT.AND P1, PT, R14, UR4, !P2 ;  /* 0x000000040e007c0c */ /* 0x000fca000d721270 */
[----:B------:R1:W-:Y:S01]  /*e1f80*/  @P0 STG.E.U8 desc[UR6][R26.64], R2 ;  /* 0x000000021a000986 */ /* 0x0003e2000c101106 */
[----:B------:R-:W-:-:S03]  /*e1f90*/  ULDC UR4, c[0x0][0x228] ;  /* 0x00008a0000047ab9 */ /* 0x000fc60000000800 */
[----:B0-----:R-:W3:Y:S01]  /*e1fa0*/  LDL.LU.64 R22, [R1+0x7f0] ;  /* 0x0007f00001167983 */ /* 0x001ee20000300a00 */
[----:B------:R-:W-:-:S03]  /*e1fb0*/  PRMT R0, R5, 0x7771, RZ ;  /* 0x0000777105007816 */ /* 0x000fc600000000ff */
[----:B-1----:R-:W3:Y:S04]  /*e1fc0*/  LDL.LU.64 R26, [R1+0x800] ;  /* 0x00080000011a7983 */ /* 0x002ee80000300a00 */
[----:B------:R0:W-:Y:S04]  /*e1fd0*/  @P1 STG.E.U8 desc[UR6][R28.64], R0 ;  /* 0x000000001c001986 */ /* 0x0001e8000c101106 */
[----:B0-----:R-:W3:Y:S01]  /*e1fe0*/  LDL.LU.64 R28, [R1+0x7e8] ;  /* 0x0007e800011c7983 */ /* 0x001ee20000300a00 */
[----:B------:R-:W-:Y:S02]  /*e1ff0*/  ISETP.LT.AND P0, PT, R15, UR4, !P2 ;  /* 0x000000040f007c0c */ /* 0x000fe4000d701270 */
[----:B------:R-:W-:Y:S01]  /*e2000*/  ISETP.LT.AND P2, PT, R17, UR5, !P2 ;  /* 0x0000000511007c0c */ /* 0x000fe2000d741270 */
[----:B------:R-:W-:Y:S01]  /*e2010*/  ULDC UR4, c[0x0][0x228] ;  /* 0x00008a0000047ab9 */ /* 0x000fe20000000800 */
[----:B------:R-:W-:-:S02]  /*e2020*/  PRMT R0, R5, 0x7772, RZ ;  /* 0x0000777205007816 */ /* 0x000fc400000000ff */
[----:B------:R-:W-:Y:S02]  /*e2030*/  ISETP.LT.AND P1, PT, R3, UR4, !P3 ;  /* 0x0000000403007c0c */ /* 0x000fe4000df21270 */
[----:B------:R-:W-:Y:S01]  /*e2040*/  PRMT R5, R5, 0x7773, RZ ;  /* 0x0000777305057816 */ /* 0x000fe200000000ff */
[----:B------:R-:W-:Y:S01]  /*e2050*/  ULDC UR4, c[0x0][0x228] ;  /* 0x00008a0000047ab9 */ /* 0x000fe20000000800 */
[----:B------:R-:W-:-:S03]  /*e2060*/  ULDC UR5, c[0x0][0x228] ;  /* 0x00008a0000057ab9 */ /* 0x000fc60000000800 */
[----:B------:R-:W-:Y:S01]  /*e2070*/  @P0 STG.E.U8 desc[UR6][R10.64], R0 ;  /* 0x000000000a000986 */ /* 0x000fe2000c101106 */
[----:B------:R-:W-:Y:S01]  /*e2080*/  ISETP.LT.AND P0, PT, R14, UR4, !P3 ;  /* 0x000000040e007c0c */ /* 0x000fe2000df01270 */
[----:B------:R-:W-:Y:S02]  /*e2090*/  ULDC UR4, c[0x0][0x228] ;  /* 0x00008a0000047ab9 */ /* 0x000fe40000000800 */
[----:B----4-:R0:W-:Y:S01]  /*e20a0*/  @P2 STG.E.U8 desc[UR6][R12.64], R5 ;  /* 0x000000050c002986 */ /* 0x0101e2000c101106 */
[----:B------:R-:W-:Y:S02]  /*e20b0*/  ISETP.LT.AND P2, PT, R15, UR5, !P3 ;  /* 0x000000050f007c0c */ /* 0x000fe4000df41270 */
[----:B------:R-:W-:Y:S01]  /*e20c0*/  ISETP.LT.AND P3, PT, R17, UR4, !P3 ;  /* 0x0000000411007c0c */ /* 0x000fe2000df61270 */
[----:B------:R-:W-:Y:S01]  /*e20d0*/  ULDC UR4, c[0x0][0x228] ;  /* 0x00008a0000047ab9 */ /* 0x000fe20000000800 */
[----:B------:R-:W-:Y:S01]  /*e20e0*/  ULDC UR5, c[0x0][0x228] ;  /* 0x00008a0000057ab9 */ /* 0x000fe20000000800 */
[----:B0-----:R-:W4:Y:S04]  /*e20f0*/  LDL.LU.64 R4, [R1+0x818] ;  /* 0x0008180001047983 */ /* 0x001f280000300a00 */
[----:B------:R-:W4:Y:S04]  /*e2100*/  LDL.LU.64 R8, [R1+0x7a8] ;  /* 0x0007a80001087983 */ /* 0x000f280000300a00 */
[----:B------:R-:W4:Y:S04]  /*e2110*/  LDL.LU R16, [R1+0x21c] ;  /* 0x00021c0001107983 */ /* 0x000f280000300800 */
[----:B------:R-:W4:Y:S04]  /*e2120*/  LDL.LU.64 R10, [R1+0x620] ;  /* 0x00062000010a7983 */ /* 0x000f280000300a00 */
[----:B------:R-:W4:Y:S01]  /*e2130*/  LDL.LU.64 R12, [R1+0x598] ;  /* 0x00059800010c7983 */ /* 0x000f220000300a00 */
[----:B--2---:R-:W-:-:S02]  /*e2140*/  PRMT R0, R24, 0x7770, RZ ;  /* 0x0000777018007816 */ /* 0x004fc400000000ff */
[----:B------:R-:W-:-:S03]  /*e2150*/  PRMT R2, R24, 0x7772, RZ ;  /* 0x0000777218027816 */ /* 0x000fc600000000ff */
[----:B------:R0:W-:Y:S01]  /*e2160*/  @P1 STG.E.U8 desc[UR6][R18.64], R0 ;  /* 0x0000000012001986 */ /* 0x0001e2000c101106 */
[----:B------:R-:W-:Y:S01]  /*e2170*/  ISETP.LT.AND P1, PT, R3, UR4, !P4 ;  /* 0x0000000403007c0c */ /* 0x000fe2000e721270 */
[----:B------:R-:W-:Y:S01]  /*e2180*/  ULDC UR4, c[0x0][0x228] ;  /* 0x00008a0000047ab9 */ /* 0x000fe20000000800 */
[C---:B0-----:R-:W-:Y:S01]  /*e2190*/  PRMT R0, R24.reuse, 0x7771, RZ ;  /* 0x0000777118007816 */ /* 0x041fe200000000ff */
[----:B------:R-:W2:Y:S04]  /*e21a0*/  LDL.LU.64 R18, [R1+0x4a0] ;  /* 0x0004a00001127983 */ /* 0x000ea80000300a00 */
[----:B------:R0:W-:Y:S02]  /*e21b0*/  @P0 STG.E.U8 desc[UR6][R20.64], R0 ;  /* 0x0000000014000986 */ /* 0x0001e4000c101106 */
[----:B0-----:R-:W-:-:S02]  /*e21c0*/  PRMT R0, R24, 0x7773, RZ ;  /* 0x0000777318007816 */ /* 0x001fc400000000ff */
[----:B------:R-:W2:Y:S04]  /*e21d0*/  LDL.LU.64 R20, [R1+0x348] ;  /* 0x0003480001147983 */ /* 0x000ea80000300a00 */
[----:B---3--:R0:W-:Y:S04]  /*e21e0*/  @P2 STG.E.U8 desc[UR6][R22.64], R2 ;  /* 0x0000000216002986 */ /* 0x0081e8000c101106 */
[----:B------:R1:W-:Y:S01]  /*e21f0*/  @P3 STG.E.U8 desc[UR6][R26.64], R0 ;  /* 0x000000001a003986 */ /* 0x0003e2000c101106 */
[----:B0-----:R-:W-:-:S03]  /*e2200*/  PRMT R2, R6, 0x7770, RZ ;  /* 0x0000777006027816 */ /* 0x001fc600000000ff */
[----:B------:R-:W3:Y:S04]  /*e2210*/  LDL.LU.64 R22, [R1+0x330] ;  /* 0x0003300001167983 */ /* 0x000ee80000300a00 */
[----:B------:R-:W3:Y:S04]  /*e2220*/  LDL.LU.64 R24, [R1+0x4e0] ;  /* 0x0004e00001187983 */ /* 0x000ee80000300a00 */
[----:B-1----:R-:W3:Y:S04]  /*e2230*/  LDL.LU.64 R26, [R1+0x3d8] ;  /* 0x0003d800011a7983 */ /* 0x002ee80000300a00 */
[----:B------:R0:W-:Y:S04]  /*e2240*/  @P1 STG.E.U8 desc[UR6][R28.64], R2 ;  /* 0x000000021c001986 */ /* 0x0001e8000c101106 */
[----:B0-----:R-:W3:Y:S01]  /*e2250*/  LDL.LU.64 R28, [R1+0x340] ;  /* 0x00034000011c7983 */ /* 0x001ee20000300a00 */
[----:B------:R-:W-:-:S02]  /*e2260*/  ISETP.LT.AND P0, PT, R14, UR4, !P4 ;  /* 0x000000040e007c0c */ /* 0x000fc4000e701270 */
[----:B------:R-:W-:Y:S01]  /*e2270*/  ISETP.LT.AND P2, PT, R15, UR5, !P4 ;  /* 0x000000050f007c0c */ /* 0x000fe2000e741270 */
[----:B------:R-:W-:Y:S01]  /*e2280*/  ULDC UR4, c[0x0][0x228] ;  /* 0x00008a0000047ab9 */ /* 0x000fe20000000800 */
[----:B------:R-:W-:Y:S01]  /*e2290*/  ULDC UR5, c[0x0][0x228] ;  /* 0x00008a0000057ab9 */ /* 0x000fe20000000800 */
[----:B------:R-:W-:Y:S02]  /*e22a0*/  ISETP.LT.AND P4, PT, R17, UR4, !P4 ;  /* 0x0000000411007c0c */ /* 0x000fe4000e781270 */
[C---:B------:R-:W-:Y:S02]  /*e22b0*/  ISETP.LT.AND P3, PT, R3.reuse, UR5, !P5 ;  /* 0x0000000503007c0c */ /* 0x040fe4000ef61270 */
[C---:B------:R-:W-:Y:S02]  /*e22c0*/  PRMT R0, R6.reuse, 0x7771, RZ ;  /* 0x0000777106007816 */ /* 0x040fe400000000ff */
[C---:B------:R-:W-:Y:S02]  /*e22d0*/  PRMT R2, R6.reuse, 0x7772, RZ ;  /* 0x0000777206027816 */ /* 0x040fe400000000ff */
[----:B------:R-:W-:Y:S01]  /*e22e0*/  PRMT R6, R6, 0x7773, RZ ;  /* 0x0000777306067816 */ /* 0x000fe200000000ff */
[----:B------:R-:W-:Y:S01]  /*e22f0*/  ULDC UR4, c[0x0][0x228] ;  /* 0x00008a0000047ab9 */ /* 0x000fe20000000800 */
[----:B------:R-:W-:Y:S01]  /*e2300*/  ULDC UR5, c[0x0][0x228] ;  /* 0x00008a0000057ab9 */ /* 0x000fe20000000800 */
[----:B------:R-:W-:Y:S01]  /*e2310*/  ISETP.LT.AND P1, PT, R3, UR8, !P6 ;  /* 0x0000000803007c0c */ /* 0x000fe2000f721270 */
[----:B------:R-:W-:Y:S01]  /*e2320*/  ULDC UR8, c[0x0][0x228] ;  /* 0x00008a0000087ab9 */ /* 0x000fe20000000800 */
[----:B----4-:R0:W-:Y:S04]  /*e2330*/  @P0 STG.E.U8 desc[UR6][R4.64], R0 ;  /* 0x0000000004000986 */ /* 0x0101e8000c101106 */
[----:B------:R1:W-:Y:S01]  /*e2340*/  @P2 STG.E.U8 desc[UR6][R8.64], R2 ;  /* 0x0000000208002986 */ /* 0x0003e2000c101106 */
[----:B------:R-:W-:-:S02]  /*e2350*/  ISETP.LT.AND P0, PT, R14, UR4, !P5 ;  /* 0x000000040e007c0c */ /* 0x000fc4000ef01270 */
[----:B------:R-:W-:Y:S02]  /*e2360*/  ISETP.LT.AND P2, PT, R14, UR5, !P6 ;  /* 0x000000050e007c0c */ /* 0x000fe4000f741270 */
[----:B------:R-:W-:Y:S01]  /*e2370*/  PRMT R3, R16, 0x7770, RZ ;  /* 0x0000777010037816 */ /* 0x000fe200000000ff */
[----:B------:R-:W-:Y:S01]  /*e2380*/  ULDC UR4, c[0x0][0x228] ;  /* 0x00008a0000047ab9 */ /* 0x000fe20000000800 */
[----:B------:R4:W-:Y:S01]  /*e2390*/  @P4 STG.E.U8 desc[UR6][R10.64], R6 ;  /* 0x000000060a004986 */ /* 0x0009e2000c101106 */
[----:B------:R-:W-:Y:S01]  /*e23a0*/  ULDC UR5, c[0x0][0x228] ;  /* 0x00008a0000057ab9 */ /* 0x000fe20000000800 */
[----:B------:R-:W-:Y:S02]  /*e23b0*/  ISETP.LT.AND P4, PT, R15, UR4, !P5 ;  /* 0x000000040f007c0c */ /* 0x000fe4000ef81270 */
[----:B------:R-:W-:Y:S01]  /*e23c0*/  ISETP.LT.AND P5, PT, R17, UR5, !P5 ;  /* 0x0000000511007c0c */ /* 0x000fe2000efa1270 */
[----:B------:R4:W-:Y:S01]  /*e23d0*/  @P3 STG.E.U8 desc[UR6][R12.64], R3 ;  /* 0x000000030c003986 */ /* 0x0009e2000c101106 */
[----:B------:R-:W-:-:S02]  /*e23e0*/  ISETP.LT.AND P3, PT, R15, UR8, !P6 ;  /* 0x000000080f007c0c */ /* 0x000fc4000f761270 */
[----:B------:R-:W-:Y:S02]  /*e23f0*/  ISETP.LT.AND P6, PT, R17, UR8, !P6 ;  /* 0x0000000811007c0c */ /* 0x000fe4000f7c1270 */
[C---:B0-----:R-:W-:Y:S02]  /*e2400*/  PRMT R0, R16.reuse, 0x7771, RZ ;  /* 0x0000777110007816 */ /* 0x041fe400000000ff */
[C---:B-1----:R-:W-:Y:S02]  /*e2410*/  PRMT R2, R16.reuse, 0x7772, RZ ;  /* 0x0000777210027816 */ /* 0x042fe400000000ff */
[----:B------:R-:W-:Y:S02]  /*e2420*/  PRMT R4, R16, 0x7773, RZ ;  /* 0x0000777310047816 */ /* 0x000fe400000000ff */
[C---:B------:R-:W-:Y:S02]  /*e2430*/  PRMT R5, R7.reuse, 0x7771, RZ ;  /* 0x0000777107057816 */ /* 0x040fe400000000ff */
[----:B----4-:R-:W-:-:S02]  /*e2440*/  PRMT R6, R7, 0x7772, RZ ;  /* 0x0000777207067816 */ /* 0x010fc400000000ff */
[C---:B------:R-:W-:Y:S01]  /*e2450*/  PRMT R3, R7.reuse, 0x7770, RZ ;  /* 0x0000777007037816 */ /* 0x040fe200000000ff */
[----:B--2---:R0:W-:Y:S01]  /*e2460*/  @P0 STG.E.U8 desc[UR6][R18.64], R0 ;  /* 0x0000000012000986 */ /* 0x0041e2000c101106 */
[----:B------:R-:W-:-:S03]  /*e2470*/  PRMT R7, R7, 0x7773, RZ ;  /* 0x0000777307077816 */ /* 0x000fc600000000ff */
[----:B------:R0:W-:Y:S04]  /*e2480*/  @P4 STG.E.U8 desc[UR6][R20.64], R2 ;  /* 0x0000000214004986 */ /* 0x0001e8000c101106 */
[----:B---3--:R0:W-:Y:S04]  /*e2490*/  @P5 STG.E.U8 desc[UR6][R22.64], R4 ;  /* 0x0000000416005986 */ /* 0x0081e8000c101106 */
[----:B------:R0:W-:Y:S04]  /*e24a0*/  @P1 STG.E.U8 desc[UR6][R24.64], R3 ;  /* 0x0000000318001986 */ /* 0x0001e8000c101106 */
[----:B------:R0:W-:Y:S04]  /*e24b0*/  @P2 STG.E.U8 desc[UR6][R26.64], R5 ;  /* 0x000000051a002986 */ /* 0x0001e8000c101106 */
[----:B------:R0:W-:Y:S01]  /*e24c0*/  @P3 STG.E.U8 desc[UR6][R28.64], R6 ;  /* 0x000000061c003986 */ /* 0x0001e2000c101106 */
[----:B------:R-:W-:Y:S05]  /*e24d0*/  @!P6 EXIT ;  /* 0x000000000000e94d */ /* 0x000fea0003800000 */
[----:B0-----:R-:W2:Y:S04]  /*e24e0*/  LDL.LU.64 R28, [R1+0x338] ;  /* 0x00033800011c7983 */ /* 0x001ea80000300a00 */
[----:B--2---:R-:W-:Y:S01]  /*e24f0*/  STG.E.U8 desc[UR6][R28.64], R7 ;  /* 0x000000071c007986 */ /* 0x004fe2000c101106 */
[----:B------:R-:W-:Y:S05]  /*e2500*/  EXIT ;  /* 0x000000000000794d */ /* 0x000fea0003800000 */
.L_x_3:
[----:B------:R-:W-:-:S00]  /*e2510*/  BRA `(.L_x_3) ;  /* 0xfffffffc00fc7947 */ /* 0x000fc0000383ffff */
[----:B------:R-:W-:-:S00]  /*e2520*/  NOP ;  /* 0x0000000000007918 */ /* 0x000fc00000000000 */
        /* <DEDUP_REMOVED lines=13> */
.L_x_4:


//--------------------- .nv.shared.matmul_kernel  --------------------------
	.section	.nv.shared.matmul_kernel,"aw",@nobits
	.sectionflags	@""
	.align	16
	.zero		1024


//--------------------- .nv.shared.reserved.0     --------------------------
	.section	.nv.shared.reserved.0,"aw",@nobits
	.weak		__nv_reservedSMEM_offset_0_alias
	.size		__nv_reservedSMEM_offset_0_alias, 0, 0
	.other		__nv_reservedSMEM_offset_0_alias,@"STO_CUDA_RESERVED_SHARED STV_DEFAULT"
__nv_reservedSMEM_offset_0_alias:
	.zero		0


//--------------------- .nv.constant0.matmul_kernel --------------------------
	.section	.nv.constant0.matmul_kernel,"a",@progbits
	.sectionflags	@""
	.align	4
.nv.constant0.matmul_kernel:
	.zero		608


//--------------------- SYMBOLS --------------------------

	.type		.nv.reservedSmem.offset0,@object
	.size		.nv.reservedSmem.offset0,0x4
